//
// Generated by NVIDIA NVVM Compiler
//
// Compiler Build ID: CL-36424714
// Cuda compilation tools, release 13.0, V13.0.88
// Based on NVVM 20.0.0
//

.version 9.0
.target sm_100
.address_size 64

	// .globl	_Z20calculate_new_matrixPdS_m
// _ZZN3cub18CUB_300001_SM_10006detail6reduce28DeviceReduceSingleTileKernelINS2_10policy_hubIdjN4cuda3__47maximumIvEEE10Policy1000EPdSB_jS8_ddNS5_3std3__410__identityEEEvT0_T1_T2_T3_T4_T6_E12temp_storage has been demoted
// _ZZN3cub18CUB_300001_SM_10006detail6reduce18DeviceReduceKernelINS2_10policy_hubIdjN4cuda3__47maximumIvEEE10Policy1000EPdjS8_dNS5_3std3__410__identityEEEvT0_PT3_T1_NS0_13GridEvenShareISI_EET2_T4_E12temp_storage has been demoted
// _ZZN3cub18CUB_300001_SM_10006detail6reduce28DeviceReduceSingleTileKernelINS2_10policy_hubIdjN4cuda3__47maximumIvEEE10Policy1000EPdSB_iS8_ddNS5_3std3__410__identityEEEvT0_T1_T2_T3_T4_T6_E12temp_storage has been demoted
.global .align 1 .b8 _ZN34_INTERNAL_92f8d91b_4_k_cu_e58fdc9e4cuda3std3__45__cpo5beginE[1];
.global .align 1 .b8 _ZN34_INTERNAL_92f8d91b_4_k_cu_e58fdc9e4cuda3std3__45__cpo3endE[1];
.global .align 1 .b8 _ZN34_INTERNAL_92f8d91b_4_k_cu_e58fdc9e4cuda3std3__45__cpo6cbeginE[1];
.global .align 1 .b8 _ZN34_INTERNAL_92f8d91b_4_k_cu_e58fdc9e4cuda3std3__45__cpo4cendE[1];
.global .align 1 .b8 _ZN34_INTERNAL_92f8d91b_4_k_cu_e58fdc9e4cuda3std3__45__cpo6rbeginE[1];
.global .align 1 .b8 _ZN34_INTERNAL_92f8d91b_4_k_cu_e58fdc9e4cuda3std3__45__cpo4rendE[1];
.global .align 1 .b8 _ZN34_INTERNAL_92f8d91b_4_k_cu_e58fdc9e4cuda3std3__45__cpo7crbeginE[1];
.global .align 1 .b8 _ZN34_INTERNAL_92f8d91b_4_k_cu_e58fdc9e4cuda3std3__45__cpo5crendE[1];
.global .align 1 .b8 _ZN34_INTERNAL_92f8d91b_4_k_cu_e58fdc9e4cuda3std3__436_GLOBAL__N__92f8d91b_4_k_cu_e58fdc9e6ignoreE[1];
.global .align 1 .b8 _ZN34_INTERNAL_92f8d91b_4_k_cu_e58fdc9e4cuda3std3__419piecewise_constructE[1];
.global .align 1 .b8 _ZN34_INTERNAL_92f8d91b_4_k_cu_e58fdc9e4cuda3std3__48in_placeE[1];
.global .align 1 .b8 _ZN34_INTERNAL_92f8d91b_4_k_cu_e58fdc9e4cuda3std3__420unreachable_sentinelE[1];
.global .align 1 .b8 _ZN34_INTERNAL_92f8d91b_4_k_cu_e58fdc9e4cuda3std3__47nulloptE[1];
.global .align 1 .b8 _ZN34_INTERNAL_92f8d91b_4_k_cu_e58fdc9e4cuda3std3__48unexpectE[1];
.global .align 1 .b8 _ZN34_INTERNAL_92f8d91b_4_k_cu_e58fdc9e4cuda3std6ranges3__45__cpo4swapE[1];
.global .align 1 .b8 _ZN34_INTERNAL_92f8d91b_4_k_cu_e58fdc9e4cuda3std6ranges3__45__cpo9iter_moveE[1];
.global .align 1 .b8 _ZN34_INTERNAL_92f8d91b_4_k_cu_e58fdc9e4cuda3std6ranges3__45__cpo5beginE[1];
.global .align 1 .b8 _ZN34_INTERNAL_92f8d91b_4_k_cu_e58fdc9e4cuda3std6ranges3__45__cpo3endE[1];
.global .align 1 .b8 _ZN34_INTERNAL_92f8d91b_4_k_cu_e58fdc9e4cuda3std6ranges3__45__cpo6cbeginE[1];
.global .align 1 .b8 _ZN34_INTERNAL_92f8d91b_4_k_cu_e58fdc9e4cuda3std6ranges3__45__cpo4cendE[1];
.global .align 1 .b8 _ZN34_INTERNAL_92f8d91b_4_k_cu_e58fdc9e4cuda3std6ranges3__45__cpo7advanceE[1];
.global .align 1 .b8 _ZN34_INTERNAL_92f8d91b_4_k_cu_e58fdc9e4cuda3std6ranges3__45__cpo9iter_swapE[1];
.global .align 1 .b8 _ZN34_INTERNAL_92f8d91b_4_k_cu_e58fdc9e4cuda3std6ranges3__45__cpo4nextE[1];
.global .align 1 .b8 _ZN34_INTERNAL_92f8d91b_4_k_cu_e58fdc9e4cuda3std6ranges3__45__cpo4prevE[1];
.global .align 1 .b8 _ZN34_INTERNAL_92f8d91b_4_k_cu_e58fdc9e4cuda3std6ranges3__45__cpo4dataE[1];
.global .align 1 .b8 _ZN34_INTERNAL_92f8d91b_4_k_cu_e58fdc9e4cuda3std6ranges3__45__cpo5cdataE[1];
.global .align 1 .b8 _ZN34_INTERNAL_92f8d91b_4_k_cu_e58fdc9e4cuda3std6ranges3__45__cpo4sizeE[1];
.global .align 1 .b8 _ZN34_INTERNAL_92f8d91b_4_k_cu_e58fdc9e4cuda3std6ranges3__45__cpo5ssizeE[1];
.global .align 1 .b8 _ZN34_INTERNAL_92f8d91b_4_k_cu_e58fdc9e4cuda3std6ranges3__45__cpo8distanceE[1];
.global .align 1 .b8 _ZN34_INTERNAL_92f8d91b_4_k_cu_e58fdc9e6thrust24THRUST_300001_SM_1000_NS6system6detail10sequential3seqE[1];
.global .align 1 .b8 _ZN34_INTERNAL_92f8d91b_4_k_cu_e58fdc9e6thrust24THRUST_300001_SM_1000_NS12placeholders2_1E[1];
.global .align 1 .b8 _ZN34_INTERNAL_92f8d91b_4_k_cu_e58fdc9e6thrust24THRUST_300001_SM_1000_NS12placeholders2_2E[1];
.global .align 1 .b8 _ZN34_INTERNAL_92f8d91b_4_k_cu_e58fdc9e6thrust24THRUST_300001_SM_1000_NS12placeholders2_3E[1];
.global .align 1 .b8 _ZN34_INTERNAL_92f8d91b_4_k_cu_e58fdc9e6thrust24THRUST_300001_SM_1000_NS12placeholders2_4E[1];
.global .align 1 .b8 _ZN34_INTERNAL_92f8d91b_4_k_cu_e58fdc9e6thrust24THRUST_300001_SM_1000_NS12placeholders2_5E[1];
.global .align 1 .b8 _ZN34_INTERNAL_92f8d91b_4_k_cu_e58fdc9e6thrust24THRUST_300001_SM_1000_NS12placeholders2_6E[1];
.global .align 1 .b8 _ZN34_INTERNAL_92f8d91b_4_k_cu_e58fdc9e6thrust24THRUST_300001_SM_1000_NS12placeholders2_7E[1];
.global .align 1 .b8 _ZN34_INTERNAL_92f8d91b_4_k_cu_e58fdc9e6thrust24THRUST_300001_SM_1000_NS12placeholders2_8E[1];
.global .align 1 .b8 _ZN34_INTERNAL_92f8d91b_4_k_cu_e58fdc9e6thrust24THRUST_300001_SM_1000_NS12placeholders2_9E[1];
.global .align 1 .b8 _ZN34_INTERNAL_92f8d91b_4_k_cu_e58fdc9e6thrust24THRUST_300001_SM_1000_NS12placeholders3_10E[1];

.visible .entry _Z20calculate_new_matrixPdS_m(
	.param .u64 .ptr .align 1 _Z20calculate_new_matrixPdS_m_param_0,
	.param .u64 .ptr .align 1 _Z20calculate_new_matrixPdS_m_param_1,
	.param .u64 _Z20calculate_new_matrixPdS_m_param_2
)
{
	.reg .pred 	%p<6>;
	.reg .b32 	%r<14>;
	.reg .b64 	%rd<23>;
	.reg .b64 	%fd<9>;

	ld.param.u64 	%rd4, [_Z20calculate_new_matrixPdS_m_param_0];
	ld.param.u64 	%rd5, [_Z20calculate_new_matrixPdS_m_param_1];
	ld.param.u64 	%rd6, [_Z20calculate_new_matrixPdS_m_param_2];
	mov.u32 	%r1, %ctaid.x;
	mov.u32 	%r2, %ntid.x;
	mov.u32 	%r3, %tid.x;
	mad.lo.s32 	%r4, %r1, %r2, %r3;
	mov.u32 	%r5, %ctaid.y;
	mov.u32 	%r6, %ntid.y;
	mov.u32 	%r7, %tid.y;
	mad.lo.s32 	%r8, %r5, %r6, %r7;
	cvt.u64.u32 	%rd1, %r8;
	cvt.u64.u32 	%rd2, %r4;
	mad.lo.s64 	%rd3, %rd6, %rd1, %rd2;
	mul.lo.s64 	%rd7, %rd6, %rd6;
	setp.gt.u64 	%p1, %rd3, %rd7;
	@%p1 bra 	$L__BB0_4;
	cvt.u32.u64 	%r9, %rd1;
	cvt.u32.u64 	%r10, %rd2;
	setp.eq.s32 	%p2, %r9, 0;
	setp.eq.s32 	%p3, %r10, 0;
	or.pred  	%p4, %p2, %p3;
	@%p4 bra 	$L__BB0_4;
	add.s64 	%rd8, %rd6, -1;
	max.u64 	%rd9, %rd1, %rd2;
	setp.ge.u64 	%p5, %rd9, %rd8;
	@%p5 bra 	$L__BB0_4;
	cvta.to.global.u64 	%rd10, %rd4;
	shl.b64 	%rd11, %rd3, 3;
	add.s64 	%rd12, %rd10, %rd11;
	ld.global.f64 	%fd1, [%rd12+-8];
	add.s32 	%r12, %r9, -1;
	cvt.u64.u32 	%rd13, %r12;
	mad.lo.s64 	%rd14, %rd6, %rd13, %rd2;
	shl.b64 	%rd15, %rd14, 3;
	add.s64 	%rd16, %rd10, %rd15;
	ld.global.f64 	%fd2, [%rd16];
	add.f64 	%fd3, %fd1, %fd2;
	add.s32 	%r13, %r9, 1;
	cvt.u64.u32 	%rd17, %r13;
	mad.lo.s64 	%rd18, %rd6, %rd17, %rd2;
	shl.b64 	%rd19, %rd18, 3;
	add.s64 	%rd20, %rd10, %rd19;
	ld.global.f64 	%fd4, [%rd20];
	add.f64 	%fd5, %fd3, %fd4;
	ld.global.f64 	%fd6, [%rd12+8];
	add.f64 	%fd7, %fd5, %fd6;
	mul.f64 	%fd8, %fd7, 0d3FD0000000000000;
	cvta.to.global.u64 	%rd21, %rd5;
	add.s64 	%rd22, %rd21, %rd11;
	st.global.f64 	[%rd22], %fd8;
$L__BB0_4:
	ret;

}
	// .globl	_Z29calculate_device_error_matrixPdS_S_m
.visible .entry _Z29calculate_device_error_matrixPdS_S_m(
	.param .u64 .ptr .align 1 _Z29calculate_device_error_matrixPdS_S_m_param_0,
	.param .u64 .ptr .align 1 _Z29calculate_device_error_matrixPdS_S_m_param_1,
	.param .u64 .ptr .align 1 _Z29calculate_device_error_matrixPdS_S_m_param_2,
	.param .u64 _Z29calculate_device_error_matrixPdS_S_m_param_3
)
{
	.reg .pred 	%p<6>;
	.reg .b32 	%r<10>;
	.reg .b64 	%rd<16>;
	.reg .b64 	%fd<5>;

	ld.param.u64 	%rd2, [_Z29calculate_device_error_matrixPdS_S_m_param_0];
	ld.param.u64 	%rd3, [_Z29calculate_device_error_matrixPdS_S_m_param_1];
	ld.param.u64 	%rd4, [_Z29calculate_device_error_matrixPdS_S_m_param_2];
	ld.param.u64 	%rd5, [_Z29calculate_device_error_matrixPdS_S_m_param_3];
	mov.u32 	%r1, %ctaid.x;
	mov.u32 	%r2, %ntid.x;
	mov.u32 	%r3, %tid.x;
	mad.lo.s32 	%r4, %r1, %r2, %r3;
	mov.u32 	%r5, %ctaid.y;
	mov.u32 	%r6, %ntid.y;
	mov.u32 	%r7, %tid.y;
	mad.lo.s32 	%r8, %r5, %r6, %r7;
	cvt.u64.u32 	%rd6, %r8;
	cvt.u64.u32 	%rd7, %r4;
	mad.lo.s64 	%rd1, %rd5, %rd6, %rd7;
	setp.eq.s32 	%p1, %r4, 0;
	setp.eq.s32 	%p2, %r8, 0;
	or.pred  	%p3, %p1, %p2;
	add.s64 	%rd8, %rd5, -1;
	setp.eq.s64 	%p4, %rd8, %rd7;
	or.pred  	%p5, %p3, %p4;
	@%p5 bra 	$L__BB1_2;
	cvta.to.global.u64 	%rd9, %rd3;
	cvta.to.global.u64 	%rd10, %rd2;
	cvta.to.global.u64 	%rd11, %rd4;
	shl.b64 	%rd12, %rd1, 3;
	add.s64 	%rd13, %rd9, %rd12;
	ld.global.f64 	%fd1, [%rd13];
	add.s64 	%rd14, %rd10, %rd12;
	ld.global.f64 	%fd2, [%rd14];
	sub.f64 	%fd3, %fd1, %fd2;
	abs.f64 	%fd4, %fd3;
	add.s64 	%rd15, %rd11, %rd12;
	st.global.f64 	[%rd15], %fd4;
$L__BB1_2:
	ret;

}
	// .globl	_ZN3cub18CUB_300001_SM_10006detail11EmptyKernelIvEEvv
.visible .entry _ZN3cub18CUB_300001_SM_10006detail11EmptyKernelIvEEvv()
{


	ret;

}
	// .globl	_ZN3cub18CUB_300001_SM_10006detail6reduce28DeviceReduceSingleTileKernelINS2_10policy_hubIdjN4cuda3__47maximumIvEEE10Policy1000EPdSB_jS8_ddNS5_3std3__410__identityEEEvT0_T1_T2_T3_T4_T6_
.visible .entry _ZN3cub18CUB_300001_SM_10006detail6reduce28DeviceReduceSingleTileKernelINS2_10policy_hubIdjN4cuda3__47maximumIvEEE10Policy1000EPdSB_jS8_ddNS5_3std3__410__identityEEEvT0_T1_T2_T3_T4_T6_(
	.param .u64 .ptr .align 1 _ZN3cub18CUB_300001_SM_10006detail6reduce28DeviceReduceSingleTileKernelINS2_10policy_hubIdjN4cuda3__47maximumIvEEE10Policy1000EPdSB_jS8_ddNS5_3std3__410__identityEEEvT0_T1_T2_T3_T4_T6__param_0,
	.param .u64 .ptr .align 1 _ZN3cub18CUB_300001_SM_10006detail6reduce28DeviceReduceSingleTileKernelINS2_10policy_hubIdjN4cuda3__47maximumIvEEE10Policy1000EPdSB_jS8_ddNS5_3std3__410__identityEEEvT0_T1_T2_T3_T4_T6__param_1,
	.param .u32 _ZN3cub18CUB_300001_SM_10006detail6reduce28DeviceReduceSingleTileKernelINS2_10policy_hubIdjN4cuda3__47maximumIvEEE10Policy1000EPdSB_jS8_ddNS5_3std3__410__identityEEEvT0_T1_T2_T3_T4_T6__param_2,
	.param .align 1 .b8 _ZN3cub18CUB_300001_SM_10006detail6reduce28DeviceReduceSingleTileKernelINS2_10policy_hubIdjN4cuda3__47maximumIvEEE10Policy1000EPdSB_jS8_ddNS5_3std3__410__identityEEEvT0_T1_T2_T3_T4_T6__param_3[1],
	.param .f64 _ZN3cub18CUB_300001_SM_10006detail6reduce28DeviceReduceSingleTileKernelINS2_10policy_hubIdjN4cuda3__47maximumIvEEE10Policy1000EPdSB_jS8_ddNS5_3std3__410__identityEEEvT0_T1_T2_T3_T4_T6__param_4,
	.param .align 1 .b8 _ZN3cub18CUB_300001_SM_10006detail6reduce28DeviceReduceSingleTileKernelINS2_10policy_hubIdjN4cuda3__47maximumIvEEE10Policy1000EPdSB_jS8_ddNS5_3std3__410__identityEEEvT0_T1_T2_T3_T4_T6__param_5[1]
)
.maxntid 256
.minnctapersm 1
{
	.reg .pred 	%p<220>;
	.reg .b32 	%r<482>;
	.reg .b64 	%rd<205>;
	.reg .b64 	%fd<381>;
	// demoted variable
	.shared .align 8 .b8 _ZZN3cub18CUB_300001_SM_10006detail6reduce28DeviceReduceSingleTileKernelINS2_10policy_hubIdjN4cuda3__47maximumIvEEE10Policy1000EPdSB_jS8_ddNS5_3std3__410__identityEEEvT0_T1_T2_T3_T4_T6_E12temp_storage[80];
	ld.param.u64 	%rd16, [_ZN3cub18CUB_300001_SM_10006detail6reduce28DeviceReduceSingleTileKernelINS2_10policy_hubIdjN4cuda3__47maximumIvEEE10Policy1000EPdSB_jS8_ddNS5_3std3__410__identityEEEvT0_T1_T2_T3_T4_T6__param_0];
	ld.param.u64 	%rd17, [_ZN3cub18CUB_300001_SM_10006detail6reduce28DeviceReduceSingleTileKernelINS2_10policy_hubIdjN4cuda3__47maximumIvEEE10Policy1000EPdSB_jS8_ddNS5_3std3__410__identityEEEvT0_T1_T2_T3_T4_T6__param_1];
	ld.param.u32 	%r69, [_ZN3cub18CUB_300001_SM_10006detail6reduce28DeviceReduceSingleTileKernelINS2_10policy_hubIdjN4cuda3__47maximumIvEEE10Policy1000EPdSB_jS8_ddNS5_3std3__410__identityEEEvT0_T1_T2_T3_T4_T6__param_2];
	ld.param.f64 	%fd58, [_ZN3cub18CUB_300001_SM_10006detail6reduce28DeviceReduceSingleTileKernelINS2_10policy_hubIdjN4cuda3__47maximumIvEEE10Policy1000EPdSB_jS8_ddNS5_3std3__410__identityEEEvT0_T1_T2_T3_T4_T6__param_4];
	cvta.to.global.u64 	%rd1, %rd17;
	setp.ne.s32 	%p1, %r69, 0;
	@%p1 bra 	$L__BB3_3;
	mov.u32 	%r455, %tid.x;
	setp.ne.s32 	%p219, %r455, 0;
	@%p219 bra 	$L__BB3_76;
	st.global.f64 	[%rd1], %fd58;
	bra.uni 	$L__BB3_76;
$L__BB3_3:
	and.b64  	%rd18, %rd16, 31;
	setp.ne.s64 	%p2, %rd18, 0;
	@%p2 bra 	$L__BB3_39;
	setp.gt.u32 	%p110, %r69, 2047;
	@%p110 bra 	$L__BB3_23;
	mov.u32 	%r1, %tid.x;
	setp.ge.u32 	%p159, %r1, %r69;
	mov.f64 	%fd359, 0d0000000000000000;
	mov.u32 	%r459, %r1;
	@%p159 bra 	$L__BB3_7;
	mul.wide.u32 	%rd168, %r1, 8;
	add.s64 	%rd167, %rd16, %rd168;
	// begin inline asm
	ld.global.nc.u64 %rd166, [%rd167];
	// end inline asm
	mov.b64 	%fd359, %rd166;
	add.s32 	%r459, %r1, 256;
$L__BB3_7:
	setp.ge.u32 	%p160, %r459, %r69;
	@%p160 bra 	$L__BB3_14;
	not.b32 	%r331, %r459;
	add.s32 	%r4, %r69, %r331;
	and.b32  	%r332, %r4, 768;
	setp.eq.s32 	%p161, %r332, 768;
	@%p161 bra 	$L__BB3_11;
	mul.wide.u32 	%rd169, %r459, 8;
	add.s64 	%rd201, %rd16, %rd169;
	shr.u32 	%r333, %r4, 8;
	add.s32 	%r334, %r333, 1;
	and.b32  	%r335, %r334, 3;
	neg.s32 	%r457, %r335;
$L__BB3_10:
	.pragma "nounroll";
	// begin inline asm
	ld.global.nc.u64 %rd170, [%rd201];
	// end inline asm
	mov.b64 	%fd272, %rd170;
	setp.lt.f64 	%p162, %fd359, %fd272;
	selp.f64 	%fd359, %fd272, %fd359, %p162;
	add.s32 	%r459, %r459, 256;
	add.s64 	%rd201, %rd201, 2048;
	add.s32 	%r457, %r457, 1;
	setp.ne.s32 	%p163, %r457, 0;
	@%p163 bra 	$L__BB3_10;
$L__BB3_11:
	setp.lt.u32 	%p164, %r4, 768;
	@%p164 bra 	$L__BB3_14;
	mul.wide.u32 	%rd172, %r459, 8;
	add.s64 	%rd202, %rd16, %rd172;
$L__BB3_13:
	// begin inline asm
	ld.global.nc.u64 %rd173, [%rd202];
	// end inline asm
	mov.b64 	%fd273, %rd173;
	setp.lt.f64 	%p165, %fd359, %fd273;
	selp.f64 	%fd274, %fd273, %fd359, %p165;
	add.s64 	%rd176, %rd202, 2048;
	// begin inline asm
	ld.global.nc.u64 %rd175, [%rd176];
	// end inline asm
	mov.b64 	%fd275, %rd175;
	setp.lt.f64 	%p166, %fd274, %fd275;
	selp.f64 	%fd276, %fd275, %fd274, %p166;
	add.s64 	%rd178, %rd202, 4096;
	// begin inline asm
	ld.global.nc.u64 %rd177, [%rd178];
	// end inline asm
	mov.b64 	%fd277, %rd177;
	setp.lt.f64 	%p167, %fd276, %fd277;
	selp.f64 	%fd278, %fd277, %fd276, %p167;
	add.s64 	%rd180, %rd202, 6144;
	// begin inline asm
	ld.global.nc.u64 %rd179, [%rd180];
	// end inline asm
	mov.b64 	%fd279, %rd179;
	setp.lt.f64 	%p168, %fd278, %fd279;
	selp.f64 	%fd359, %fd279, %fd278, %p168;
	add.s32 	%r459, %r459, 1024;
	add.s64 	%rd202, %rd202, 8192;
	setp.lt.s32 	%p169, %r459, %r69;
	@%p169 bra 	$L__BB3_13;
$L__BB3_14:
	setp.lt.u32 	%p170, %r69, 256;
	@%p170 bra 	$L__BB3_19;
	// begin inline asm
	mov.u32 %r399, %laneid;
	// end inline asm
	mov.b64 	%rd191, %fd359;
	mov.b64 	{%r401, %r406}, %rd191;
	mov.b32 	%r407, 1;
	mov.b32 	%r448, 31;
	mov.b32 	%r449, -1;
	// begin inline asm
	shfl.sync.down.b32 %r400, %r401, %r407, %r448, %r449;
	// end inline asm
	// begin inline asm
	shfl.sync.down.b32 %r405, %r406, %r407, %r448, %r449;
	// end inline asm
	mov.b64 	%rd192, {%r400, %r405};
	mov.b64 	%fd327, %rd192;
	setp.gt.s32 	%p198, %r399, 30;
	setp.lt.f64 	%p199, %fd359, %fd327;
	selp.f64 	%fd328, %fd327, %fd359, %p199;
	selp.f64 	%fd329, %fd359, %fd328, %p198;
	mov.b64 	%rd193, %fd329;
	mov.b64 	{%r411, %r416}, %rd193;
	mov.b32 	%r417, 2;
	// begin inline asm
	shfl.sync.down.b32 %r410, %r411, %r417, %r448, %r449;
	// end inline asm
	// begin inline asm
	shfl.sync.down.b32 %r415, %r416, %r417, %r448, %r449;
	// end inline asm
	mov.b64 	%rd194, {%r410, %r415};
	mov.b64 	%fd330, %rd194;
	setp.gt.s32 	%p200, %r399, 29;
	setp.lt.f64 	%p201, %fd329, %fd330;
	selp.f64 	%fd331, %fd330, %fd329, %p201;
	selp.f64 	%fd332, %fd329, %fd331, %p200;
	mov.b64 	%rd195, %fd332;
	mov.b64 	{%r421, %r426}, %rd195;
	mov.b32 	%r427, 4;
	// begin inline asm
	shfl.sync.down.b32 %r420, %r421, %r427, %r448, %r449;
	// end inline asm
	// begin inline asm
	shfl.sync.down.b32 %r425, %r426, %r427, %r448, %r449;
	// end inline asm
	mov.b64 	%rd196, {%r420, %r425};
	mov.b64 	%fd333, %rd196;
	setp.gt.s32 	%p202, %r399, 27;
	setp.lt.f64 	%p203, %fd332, %fd333;
	selp.f64 	%fd334, %fd333, %fd332, %p203;
	selp.f64 	%fd335, %fd332, %fd334, %p202;
	mov.b64 	%rd197, %fd335;
	mov.b64 	{%r431, %r436}, %rd197;
	mov.b32 	%r437, 8;
	// begin inline asm
	shfl.sync.down.b32 %r430, %r431, %r437, %r448, %r449;
	// end inline asm
	// begin inline asm
	shfl.sync.down.b32 %r435, %r436, %r437, %r448, %r449;
	// end inline asm
	mov.b64 	%rd198, {%r430, %r435};
	mov.b64 	%fd336, %rd198;
	setp.gt.s32 	%p204, %r399, 23;
	setp.lt.f64 	%p205, %fd335, %fd336;
	selp.f64 	%fd337, %fd336, %fd335, %p205;
	selp.f64 	%fd338, %fd335, %fd337, %p204;
	mov.b64 	%rd199, %fd338;
	mov.b64 	{%r441, %r446}, %rd199;
	mov.b32 	%r447, 16;
	// begin inline asm
	shfl.sync.down.b32 %r440, %r441, %r447, %r448, %r449;
	// end inline asm
	// begin inline asm
	shfl.sync.down.b32 %r445, %r446, %r447, %r448, %r449;
	// end inline asm
	mov.b64 	%rd200, {%r440, %r445};
	mov.b64 	%fd339, %rd200;
	setp.gt.s32 	%p206, %r399, 15;
	setp.lt.f64 	%p207, %fd338, %fd339;
	selp.f64 	%fd10, %fd339, %fd338, %p207;
	selp.f64 	%fd380, %fd338, %fd10, %p206;
	setp.ne.s32 	%p208, %r399, 0;
	@%p208 bra 	$L__BB3_17;
	shr.u32 	%r450, %r1, 2;
	and.b32  	%r451, %r450, 248;
	mov.u32 	%r452, _ZZN3cub18CUB_300001_SM_10006detail6reduce28DeviceReduceSingleTileKernelINS2_10policy_hubIdjN4cuda3__47maximumIvEEE10Policy1000EPdSB_jS8_ddNS5_3std3__410__identityEEEvT0_T1_T2_T3_T4_T6_E12temp_storage;
	add.s32 	%r453, %r452, %r451;
	st.shared.f64 	[%r453+8], %fd10;
$L__BB3_17:
	bar.sync 	0;
	setp.ne.s32 	%p209, %r1, 0;
	@%p209 bra 	$L__BB3_74;
	ld.shared.f64 	%fd340, [_ZZN3cub18CUB_300001_SM_10006detail6reduce28DeviceReduceSingleTileKernelINS2_10policy_hubIdjN4cuda3__47maximumIvEEE10Policy1000EPdSB_jS8_ddNS5_3std3__410__identityEEEvT0_T1_T2_T3_T4_T6_E12temp_storage+16];
	setp.lt.f64 	%p210, %fd380, %fd340;
	selp.f64 	%fd341, %fd340, %fd380, %p210;
	ld.shared.f64 	%fd342, [_ZZN3cub18CUB_300001_SM_10006detail6reduce28DeviceReduceSingleTileKernelINS2_10policy_hubIdjN4cuda3__47maximumIvEEE10Policy1000EPdSB_jS8_ddNS5_3std3__410__identityEEEvT0_T1_T2_T3_T4_T6_E12temp_storage+24];
	setp.lt.f64 	%p211, %fd341, %fd342;
	selp.f64 	%fd343, %fd342, %fd341, %p211;
	ld.shared.f64 	%fd344, [_ZZN3cub18CUB_300001_SM_10006detail6reduce28DeviceReduceSingleTileKernelINS2_10policy_hubIdjN4cuda3__47maximumIvEEE10Policy1000EPdSB_jS8_ddNS5_3std3__410__identityEEEvT0_T1_T2_T3_T4_T6_E12temp_storage+32];
	setp.lt.f64 	%p212, %fd343, %fd344;
	selp.f64 	%fd345, %fd344, %fd343, %p212;
	ld.shared.f64 	%fd346, [_ZZN3cub18CUB_300001_SM_10006detail6reduce28DeviceReduceSingleTileKernelINS2_10policy_hubIdjN4cuda3__47maximumIvEEE10Policy1000EPdSB_jS8_ddNS5_3std3__410__identityEEEvT0_T1_T2_T3_T4_T6_E12temp_storage+40];
	setp.lt.f64 	%p213, %fd345, %fd346;
	selp.f64 	%fd347, %fd346, %fd345, %p213;
	ld.shared.f64 	%fd348, [_ZZN3cub18CUB_300001_SM_10006detail6reduce28DeviceReduceSingleTileKernelINS2_10policy_hubIdjN4cuda3__47maximumIvEEE10Policy1000EPdSB_jS8_ddNS5_3std3__410__identityEEEvT0_T1_T2_T3_T4_T6_E12temp_storage+48];
	setp.lt.f64 	%p214, %fd347, %fd348;
	selp.f64 	%fd349, %fd348, %fd347, %p214;
	ld.shared.f64 	%fd350, [_ZZN3cub18CUB_300001_SM_10006detail6reduce28DeviceReduceSingleTileKernelINS2_10policy_hubIdjN4cuda3__47maximumIvEEE10Policy1000EPdSB_jS8_ddNS5_3std3__410__identityEEEvT0_T1_T2_T3_T4_T6_E12temp_storage+56];
	setp.lt.f64 	%p215, %fd349, %fd350;
	selp.f64 	%fd351, %fd350, %fd349, %p215;
	ld.shared.f64 	%fd352, [_ZZN3cub18CUB_300001_SM_10006detail6reduce28DeviceReduceSingleTileKernelINS2_10policy_hubIdjN4cuda3__47maximumIvEEE10Policy1000EPdSB_jS8_ddNS5_3std3__410__identityEEEvT0_T1_T2_T3_T4_T6_E12temp_storage+64];
	setp.lt.f64 	%p216, %fd351, %fd352;
	selp.f64 	%fd380, %fd352, %fd351, %p216;
	bra.uni 	$L__BB3_74;
$L__BB3_19:
	// begin inline asm
	mov.u32 %r336, %laneid;
	// end inline asm
	and.b32  	%r387, %r1, 992;
	add.s32 	%r388, %r387, 32;
	setp.gt.u32 	%p171, %r388, %r69;
	not.b32 	%r389, %r387;
	add.s32 	%r390, %r69, %r389;
	selp.b32 	%r385, %r390, 31, %p171;
	mov.b64 	%rd181, %fd359;
	mov.b64 	{%r338, %r343}, %rd181;
	mov.b32 	%r344, 1;
	mov.b32 	%r386, -1;
	// begin inline asm
	shfl.sync.down.b32 %r337, %r338, %r344, %r385, %r386;
	// end inline asm
	// begin inline asm
	shfl.sync.down.b32 %r342, %r343, %r344, %r385, %r386;
	// end inline asm
	mov.b64 	%rd182, {%r337, %r342};
	mov.b64 	%fd280, %rd182;
	setp.lt.s32 	%p172, %r336, %r385;
	setp.lt.f64 	%p173, %fd359, %fd280;
	selp.f64 	%fd281, %fd280, %fd359, %p173;
	selp.f64 	%fd282, %fd281, %fd359, %p172;
	mov.b64 	%rd183, %fd282;
	mov.b64 	{%r348, %r353}, %rd183;
	mov.b32 	%r354, 2;
	// begin inline asm
	shfl.sync.down.b32 %r347, %r348, %r354, %r385, %r386;
	// end inline asm
	// begin inline asm
	shfl.sync.down.b32 %r352, %r353, %r354, %r385, %r386;
	// end inline asm
	mov.b64 	%rd184, {%r347, %r352};
	mov.b64 	%fd283, %rd184;
	add.s32 	%r391, %r336, 2;
	setp.gt.s32 	%p174, %r391, %r385;
	setp.lt.f64 	%p175, %fd282, %fd283;
	selp.f64 	%fd284, %fd283, %fd282, %p175;
	selp.f64 	%fd285, %fd282, %fd284, %p174;
	mov.b64 	%rd185, %fd285;
	mov.b64 	{%r358, %r363}, %rd185;
	mov.b32 	%r364, 4;
	// begin inline asm
	shfl.sync.down.b32 %r357, %r358, %r364, %r385, %r386;
	// end inline asm
	// begin inline asm
	shfl.sync.down.b32 %r362, %r363, %r364, %r385, %r386;
	// end inline asm
	mov.b64 	%rd186, {%r357, %r362};
	mov.b64 	%fd286, %rd186;
	add.s32 	%r392, %r336, 4;
	setp.gt.s32 	%p176, %r392, %r385;
	setp.lt.f64 	%p177, %fd285, %fd286;
	selp.f64 	%fd287, %fd286, %fd285, %p177;
	selp.f64 	%fd288, %fd285, %fd287, %p176;
	mov.b64 	%rd187, %fd288;
	mov.b64 	{%r368, %r373}, %rd187;
	mov.b32 	%r374, 8;
	// begin inline asm
	shfl.sync.down.b32 %r367, %r368, %r374, %r385, %r386;
	// end inline asm
	// begin inline asm
	shfl.sync.down.b32 %r372, %r373, %r374, %r385, %r386;
	// end inline asm
	mov.b64 	%rd188, {%r367, %r372};
	mov.b64 	%fd289, %rd188;
	add.s32 	%r393, %r336, 8;
	setp.gt.s32 	%p178, %r393, %r385;
	setp.lt.f64 	%p179, %fd288, %fd289;
	selp.f64 	%fd290, %fd289, %fd288, %p179;
	selp.f64 	%fd291, %fd288, %fd290, %p178;
	mov.b64 	%rd189, %fd291;
	mov.b64 	{%r378, %r383}, %rd189;
	mov.b32 	%r384, 16;
	// begin inline asm
	shfl.sync.down.b32 %r377, %r378, %r384, %r385, %r386;
	// end inline asm
	// begin inline asm
	shfl.sync.down.b32 %r382, %r383, %r384, %r385, %r386;
	// end inline asm
	mov.b64 	%rd190, {%r377, %r382};
	mov.b64 	%fd292, %rd190;
	add.s32 	%r394, %r336, 16;
	setp.gt.s32 	%p180, %r394, %r385;
	setp.lt.f64 	%p181, %fd291, %fd292;
	selp.f64 	%fd293, %fd292, %fd291, %p181;
	selp.f64 	%fd380, %fd291, %fd293, %p180;
	setp.ne.s32 	%p182, %r336, 0;
	@%p182 bra 	$L__BB3_21;
	shr.u32 	%r395, %r1, 2;
	and.b32  	%r396, %r395, 248;
	mov.u32 	%r397, _ZZN3cub18CUB_300001_SM_10006detail6reduce28DeviceReduceSingleTileKernelINS2_10policy_hubIdjN4cuda3__47maximumIvEEE10Policy1000EPdSB_jS8_ddNS5_3std3__410__identityEEEvT0_T1_T2_T3_T4_T6_E12temp_storage;
	add.s32 	%r398, %r397, %r396;
	st.shared.f64 	[%r398+8], %fd380;
$L__BB3_21:
	bar.sync 	0;
	setp.ne.s32 	%p183, %r1, 0;
	@%p183 bra 	$L__BB3_74;
	setp.gt.u32 	%p184, %r69, 32;
	ld.shared.f64 	%fd294, [_ZZN3cub18CUB_300001_SM_10006detail6reduce28DeviceReduceSingleTileKernelINS2_10policy_hubIdjN4cuda3__47maximumIvEEE10Policy1000EPdSB_jS8_ddNS5_3std3__410__identityEEEvT0_T1_T2_T3_T4_T6_E12temp_storage+16];
	setp.lt.f64 	%p185, %fd380, %fd294;
	selp.f64 	%fd296, %fd294, %fd380, %p185;
	selp.f64 	%fd297, %fd296, %fd380, %p184;
	setp.gt.u32 	%p186, %r69, 64;
	ld.shared.f64 	%fd299, [_ZZN3cub18CUB_300001_SM_10006detail6reduce28DeviceReduceSingleTileKernelINS2_10policy_hubIdjN4cuda3__47maximumIvEEE10Policy1000EPdSB_jS8_ddNS5_3std3__410__identityEEEvT0_T1_T2_T3_T4_T6_E12temp_storage+24];
	setp.lt.f64 	%p187, %fd297, %fd299;
	selp.f64 	%fd301, %fd299, %fd297, %p187;
	selp.f64 	%fd302, %fd301, %fd297, %p186;
	setp.gt.u32 	%p188, %r69, 96;
	ld.shared.f64 	%fd304, [_ZZN3cub18CUB_300001_SM_10006detail6reduce28DeviceReduceSingleTileKernelINS2_10policy_hubIdjN4cuda3__47maximumIvEEE10Policy1000EPdSB_jS8_ddNS5_3std3__410__identityEEEvT0_T1_T2_T3_T4_T6_E12temp_storage+32];
	setp.lt.f64 	%p189, %fd302, %fd304;
	selp.f64 	%fd306, %fd304, %fd302, %p189;
	selp.f64 	%fd307, %fd306, %fd302, %p188;
	setp.gt.u32 	%p190, %r69, 128;
	ld.shared.f64 	%fd309, [_ZZN3cub18CUB_300001_SM_10006detail6reduce28DeviceReduceSingleTileKernelINS2_10policy_hubIdjN4cuda3__47maximumIvEEE10Policy1000EPdSB_jS8_ddNS5_3std3__410__identityEEEvT0_T1_T2_T3_T4_T6_E12temp_storage+40];
	setp.lt.f64 	%p191, %fd307, %fd309;
	selp.f64 	%fd311, %fd309, %fd307, %p191;
	selp.f64 	%fd312, %fd311, %fd307, %p190;
	setp.gt.u32 	%p192, %r69, 160;
	ld.shared.f64 	%fd314, [_ZZN3cub18CUB_300001_SM_10006detail6reduce28DeviceReduceSingleTileKernelINS2_10policy_hubIdjN4cuda3__47maximumIvEEE10Policy1000EPdSB_jS8_ddNS5_3std3__410__identityEEEvT0_T1_T2_T3_T4_T6_E12temp_storage+48];
	setp.lt.f64 	%p193, %fd312, %fd314;
	selp.f64 	%fd316, %fd314, %fd312, %p193;
	selp.f64 	%fd317, %fd316, %fd312, %p192;
	setp.gt.u32 	%p194, %r69, 192;
	ld.shared.f64 	%fd319, [_ZZN3cub18CUB_300001_SM_10006detail6reduce28DeviceReduceSingleTileKernelINS2_10policy_hubIdjN4cuda3__47maximumIvEEE10Policy1000EPdSB_jS8_ddNS5_3std3__410__identityEEEvT0_T1_T2_T3_T4_T6_E12temp_storage+56];
	setp.lt.f64 	%p195, %fd317, %fd319;
	selp.f64 	%fd321, %fd319, %fd317, %p195;
	selp.f64 	%fd322, %fd321, %fd317, %p194;
	setp.gt.u32 	%p196, %r69, 224;
	ld.shared.f64 	%fd324, [_ZZN3cub18CUB_300001_SM_10006detail6reduce28DeviceReduceSingleTileKernelINS2_10policy_hubIdjN4cuda3__47maximumIvEEE10Policy1000EPdSB_jS8_ddNS5_3std3__410__identityEEEvT0_T1_T2_T3_T4_T6_E12temp_storage+64];
	setp.lt.f64 	%p197, %fd322, %fd324;
	selp.f64 	%fd326, %fd324, %fd322, %p197;
	selp.f64 	%fd380, %fd326, %fd322, %p196;
	bra.uni 	$L__BB3_74;
$L__BB3_23:
	mov.u32 	%r13, %tid.x;
	shl.b32 	%r263, %r13, 2;
	mul.wide.u32 	%rd127, %r263, 8;
	add.s64 	%rd117, %rd16, %rd127;
	// begin inline asm
	ld.global.nc.v2.u64 {%rd115, %rd116}, [%rd117];
	// end inline asm
	add.s64 	%rd120, %rd117, 16;
	// begin inline asm
	ld.global.nc.v2.u64 {%rd118, %rd119}, [%rd120];
	// end inline asm
	mov.b64 	%fd206, %rd115;
	mov.b64 	%fd207, %rd116;
	mov.b64 	%fd208, %rd118;
	mov.b64 	%fd209, %rd119;
	add.s64 	%rd123, %rd117, 8192;
	// begin inline asm
	ld.global.nc.v2.u64 {%rd121, %rd122}, [%rd123];
	// end inline asm
	add.s64 	%rd126, %rd117, 8208;
	// begin inline asm
	ld.global.nc.v2.u64 {%rd124, %rd125}, [%rd126];
	// end inline asm
	mov.b64 	%fd210, %rd121;
	mov.b64 	%fd211, %rd122;
	mov.b64 	%fd212, %rd124;
	mov.b64 	%fd213, %rd125;
	setp.lt.f64 	%p111, %fd206, %fd207;
	selp.f64 	%fd214, %fd207, %fd206, %p111;
	setp.lt.f64 	%p112, %fd214, %fd208;
	selp.f64 	%fd215, %fd208, %fd214, %p112;
	setp.lt.f64 	%p113, %fd215, %fd209;
	selp.f64 	%fd216, %fd209, %fd215, %p113;
	setp.lt.f64 	%p114, %fd216, %fd210;
	selp.f64 	%fd217, %fd210, %fd216, %p114;
	setp.lt.f64 	%p115, %fd217, %fd211;
	selp.f64 	%fd218, %fd211, %fd217, %p115;
	setp.lt.f64 	%p116, %fd218, %fd212;
	selp.f64 	%fd219, %fd212, %fd218, %p116;
	setp.lt.f64 	%p117, %fd219, %fd213;
	selp.f64 	%fd366, %fd213, %fd219, %p117;
	add.s32 	%r14, %r69, -2048;
	setp.lt.u32 	%p118, %r14, 2048;
	mov.b32 	%r462, 2048;
	@%p118 bra 	$L__BB3_27;
	mov.b32 	%r462, 2048;
$L__BB3_25:
	mul.wide.u32 	%rd140, %r462, 8;
	add.s64 	%rd130, %rd117, %rd140;
	// begin inline asm
	ld.global.nc.v2.u64 {%rd128, %rd129}, [%rd130];
	// end inline asm
	add.s64 	%rd133, %rd130, 16;
	// begin inline asm
	ld.global.nc.v2.u64 {%rd131, %rd132}, [%rd133];
	// end inline asm
	mov.b64 	%fd220, %rd128;
	mov.b64 	%fd221, %rd129;
	mov.b64 	%fd222, %rd131;
	mov.b64 	%fd223, %rd132;
	add.s64 	%rd136, %rd130, 8192;
	// begin inline asm
	ld.global.nc.v2.u64 {%rd134, %rd135}, [%rd136];
	// end inline asm
	add.s64 	%rd139, %rd130, 8208;
	// begin inline asm
	ld.global.nc.v2.u64 {%rd137, %rd138}, [%rd139];
	// end inline asm
	mov.b64 	%fd224, %rd134;
	mov.b64 	%fd225, %rd135;
	mov.b64 	%fd226, %rd137;
	mov.b64 	%fd227, %rd138;
	setp.lt.f64 	%p119, %fd366, %fd220;
	selp.f64 	%fd228, %fd220, %fd366, %p119;
	setp.lt.f64 	%p120, %fd228, %fd221;
	selp.f64 	%fd229, %fd221, %fd228, %p120;
	setp.lt.f64 	%p121, %fd229, %fd222;
	selp.f64 	%fd230, %fd222, %fd229, %p121;
	setp.lt.f64 	%p122, %fd230, %fd223;
	selp.f64 	%fd231, %fd223, %fd230, %p122;
	setp.lt.f64 	%p123, %fd231, %fd224;
	selp.f64 	%fd232, %fd224, %fd231, %p123;
	setp.lt.f64 	%p124, %fd232, %fd225;
	selp.f64 	%fd233, %fd225, %fd232, %p124;
	setp.lt.f64 	%p125, %fd233, %fd226;
	selp.f64 	%fd234, %fd226, %fd233, %p125;
	setp.lt.f64 	%p126, %fd234, %fd227;
	selp.f64 	%fd366, %fd227, %fd234, %p126;
	sub.s32 	%r265, %r69, %r462;
	setp.lt.u32 	%p127, %r265, 2048;
	@%p127 bra 	$L__BB3_35;
	add.s32 	%r462, %r462, 2048;
	setp.le.u32 	%p128, %r462, %r14;
	@%p128 bra 	$L__BB3_25;
$L__BB3_27:
	setp.le.u32 	%p129, %r69, %r462;
	@%p129 bra 	$L__BB3_35;
	sub.s32 	%r18, %r69, %r462;
	setp.ge.s32 	%p130, %r13, %r18;
	@%p130 bra 	$L__BB3_35;
	not.b32 	%r266, %r13;
	add.s32 	%r267, %r69, %r266;
	sub.s32 	%r19, %r267, %r462;
	and.b32  	%r268, %r19, 768;
	setp.eq.s32 	%p131, %r268, 768;
	mov.u32 	%r466, %r13;
	@%p131 bra 	$L__BB3_32;
	add.s32 	%r464, %r13, %r462;
	shr.u32 	%r269, %r19, 8;
	add.s32 	%r270, %r269, 1;
	and.b32  	%r271, %r270, 3;
	neg.s32 	%r463, %r271;
	mov.u32 	%r466, %r13;
$L__BB3_31:
	.pragma "nounroll";
	mul.wide.u32 	%rd143, %r464, 8;
	add.s64 	%rd142, %rd16, %rd143;
	// begin inline asm
	ld.global.nc.u64 %rd141, [%rd142];
	// end inline asm
	mov.b64 	%fd236, %rd141;
	setp.lt.f64 	%p132, %fd366, %fd236;
	selp.f64 	%fd366, %fd236, %fd366, %p132;
	add.s32 	%r466, %r466, 256;
	add.s32 	%r464, %r464, 256;
	add.s32 	%r463, %r463, 1;
	setp.ne.s32 	%p133, %r463, 0;
	@%p133 bra 	$L__BB3_31;
$L__BB3_32:
	setp.lt.u32 	%p134, %r19, 768;
	@%p134 bra 	$L__BB3_35;
	add.s32 	%r468, %r466, 512;
	add.s32 	%r467, %r466, %r462;
$L__BB3_34:
	mul.wide.u32 	%rd152, %r467, 8;
	add.s64 	%rd145, %rd16, %rd152;
	// begin inline asm
	ld.global.nc.u64 %rd144, [%rd145];
	// end inline asm
	mov.b64 	%fd237, %rd144;
	setp.lt.f64 	%p135, %fd366, %fd237;
	selp.f64 	%fd238, %fd237, %fd366, %p135;
	add.s32 	%r272, %r467, 256;
	mul.wide.u32 	%rd153, %r272, 8;
	add.s64 	%rd147, %rd16, %rd153;
	// begin inline asm
	ld.global.nc.u64 %rd146, [%rd147];
	// end inline asm
	mov.b64 	%fd239, %rd146;
	setp.lt.f64 	%p136, %fd238, %fd239;
	selp.f64 	%fd240, %fd239, %fd238, %p136;
	add.s32 	%r273, %r467, 512;
	mul.wide.u32 	%rd154, %r273, 8;
	add.s64 	%rd149, %rd16, %rd154;
	// begin inline asm
	ld.global.nc.u64 %rd148, [%rd149];
	// end inline asm
	mov.b64 	%fd241, %rd148;
	setp.lt.f64 	%p137, %fd240, %fd241;
	selp.f64 	%fd242, %fd241, %fd240, %p137;
	add.s32 	%r274, %r467, 768;
	mul.wide.u32 	%rd155, %r274, 8;
	add.s64 	%rd151, %rd16, %rd155;
	// begin inline asm
	ld.global.nc.u64 %rd150, [%rd151];
	// end inline asm
	mov.b64 	%fd243, %rd150;
	setp.lt.f64 	%p138, %fd242, %fd243;
	selp.f64 	%fd366, %fd243, %fd242, %p138;
	add.s32 	%r33, %r468, 1024;
	add.s32 	%r275, %r468, 512;
	add.s32 	%r467, %r467, 1024;
	setp.lt.s32 	%p139, %r275, %r18;
	mov.u32 	%r468, %r33;
	@%p139 bra 	$L__BB3_34;
$L__BB3_35:
	// begin inline asm
	mov.u32 %r276, %laneid;
	// end inline asm
	mov.b64 	%rd156, %fd366;
	mov.b64 	{%r278, %r283}, %rd156;
	mov.b32 	%r284, 1;
	mov.b32 	%r325, 31;
	mov.b32 	%r326, -1;
	// begin inline asm
	shfl.sync.down.b32 %r277, %r278, %r284, %r325, %r326;
	// end inline asm
	// begin inline asm
	shfl.sync.down.b32 %r282, %r283, %r284, %r325, %r326;
	// end inline asm
	mov.b64 	%rd157, {%r277, %r282};
	mov.b64 	%fd244, %rd157;
	setp.gt.s32 	%p140, %r276, 30;
	setp.lt.f64 	%p141, %fd366, %fd244;
	selp.f64 	%fd245, %fd244, %fd366, %p141;
	selp.f64 	%fd246, %fd366, %fd245, %p140;
	mov.b64 	%rd158, %fd246;
	mov.b64 	{%r288, %r293}, %rd158;
	mov.b32 	%r294, 2;
	// begin inline asm
	shfl.sync.down.b32 %r287, %r288, %r294, %r325, %r326;
	// end inline asm
	// begin inline asm
	shfl.sync.down.b32 %r292, %r293, %r294, %r325, %r326;
	// end inline asm
	mov.b64 	%rd159, {%r287, %r292};
	mov.b64 	%fd247, %rd159;
	setp.gt.s32 	%p142, %r276, 29;
	setp.lt.f64 	%p143, %fd246, %fd247;
	selp.f64 	%fd248, %fd247, %fd246, %p143;
	selp.f64 	%fd249, %fd246, %fd248, %p142;
	mov.b64 	%rd160, %fd249;
	mov.b64 	{%r298, %r303}, %rd160;
	mov.b32 	%r304, 4;
	// begin inline asm
	shfl.sync.down.b32 %r297, %r298, %r304, %r325, %r326;
	// end inline asm
	// begin inline asm
	shfl.sync.down.b32 %r302, %r303, %r304, %r325, %r326;
	// end inline asm
	mov.b64 	%rd161, {%r297, %r302};
	mov.b64 	%fd250, %rd161;
	setp.gt.s32 	%p144, %r276, 27;
	setp.lt.f64 	%p145, %fd249, %fd250;
	selp.f64 	%fd251, %fd250, %fd249, %p145;
	selp.f64 	%fd252, %fd249, %fd251, %p144;
	mov.b64 	%rd162, %fd252;
	mov.b64 	{%r308, %r313}, %rd162;
	mov.b32 	%r314, 8;
	// begin inline asm
	shfl.sync.down.b32 %r307, %r308, %r314, %r325, %r326;
	// end inline asm
	// begin inline asm
	shfl.sync.down.b32 %r312, %r313, %r314, %r325, %r326;
	// end inline asm
	mov.b64 	%rd163, {%r307, %r312};
	mov.b64 	%fd253, %rd163;
	setp.gt.s32 	%p146, %r276, 23;
	setp.lt.f64 	%p147, %fd252, %fd253;
	selp.f64 	%fd254, %fd253, %fd252, %p147;
	selp.f64 	%fd255, %fd252, %fd254, %p146;
	mov.b64 	%rd164, %fd255;
	mov.b64 	{%r318, %r323}, %rd164;
	mov.b32 	%r324, 16;
	// begin inline asm
	shfl.sync.down.b32 %r317, %r318, %r324, %r325, %r326;
	// end inline asm
	// begin inline asm
	shfl.sync.down.b32 %r322, %r323, %r324, %r325, %r326;
	// end inline asm
	mov.b64 	%rd165, {%r317, %r322};
	mov.b64 	%fd256, %rd165;
	setp.gt.s32 	%p148, %r276, 15;
	setp.lt.f64 	%p149, %fd255, %fd256;
	selp.f64 	%fd26, %fd256, %fd255, %p149;
	selp.f64 	%fd380, %fd255, %fd26, %p148;
	setp.ne.s32 	%p150, %r276, 0;
	@%p150 bra 	$L__BB3_37;
	shr.u32 	%r327, %r13, 2;
	and.b32  	%r328, %r327, 248;
	mov.u32 	%r329, _ZZN3cub18CUB_300001_SM_10006detail6reduce28DeviceReduceSingleTileKernelINS2_10policy_hubIdjN4cuda3__47maximumIvEEE10Policy1000EPdSB_jS8_ddNS5_3std3__410__identityEEEvT0_T1_T2_T3_T4_T6_E12temp_storage;
	add.s32 	%r330, %r329, %r328;
	st.shared.f64 	[%r330+8], %fd26;
$L__BB3_37:
	bar.sync 	0;
	setp.ne.s32 	%p151, %r13, 0;
	@%p151 bra 	$L__BB3_74;
	ld.shared.f64 	%fd257, [_ZZN3cub18CUB_300001_SM_10006detail6reduce28DeviceReduceSingleTileKernelINS2_10policy_hubIdjN4cuda3__47maximumIvEEE10Policy1000EPdSB_jS8_ddNS5_3std3__410__identityEEEvT0_T1_T2_T3_T4_T6_E12temp_storage+16];
	setp.lt.f64 	%p152, %fd380, %fd257;
	selp.f64 	%fd258, %fd257, %fd380, %p152;
	ld.shared.f64 	%fd259, [_ZZN3cub18CUB_300001_SM_10006detail6reduce28DeviceReduceSingleTileKernelINS2_10policy_hubIdjN4cuda3__47maximumIvEEE10Policy1000EPdSB_jS8_ddNS5_3std3__410__identityEEEvT0_T1_T2_T3_T4_T6_E12temp_storage+24];
	setp.lt.f64 	%p153, %fd258, %fd259;
	selp.f64 	%fd260, %fd259, %fd258, %p153;
	ld.shared.f64 	%fd261, [_ZZN3cub18CUB_300001_SM_10006detail6reduce28DeviceReduceSingleTileKernelINS2_10policy_hubIdjN4cuda3__47maximumIvEEE10Policy1000EPdSB_jS8_ddNS5_3std3__410__identityEEEvT0_T1_T2_T3_T4_T6_E12temp_storage+32];
	setp.lt.f64 	%p154, %fd260, %fd261;
	selp.f64 	%fd262, %fd261, %fd260, %p154;
	ld.shared.f64 	%fd263, [_ZZN3cub18CUB_300001_SM_10006detail6reduce28DeviceReduceSingleTileKernelINS2_10policy_hubIdjN4cuda3__47maximumIvEEE10Policy1000EPdSB_jS8_ddNS5_3std3__410__identityEEEvT0_T1_T2_T3_T4_T6_E12temp_storage+40];
	setp.lt.f64 	%p155, %fd262, %fd263;
	selp.f64 	%fd264, %fd263, %fd262, %p155;
	ld.shared.f64 	%fd265, [_ZZN3cub18CUB_300001_SM_10006detail6reduce28DeviceReduceSingleTileKernelINS2_10policy_hubIdjN4cuda3__47maximumIvEEE10Policy1000EPdSB_jS8_ddNS5_3std3__410__identityEEEvT0_T1_T2_T3_T4_T6_E12temp_storage+48];
	setp.lt.f64 	%p156, %fd264, %fd265;
	selp.f64 	%fd266, %fd265, %fd264, %p156;
	ld.shared.f64 	%fd267, [_ZZN3cub18CUB_300001_SM_10006detail6reduce28DeviceReduceSingleTileKernelINS2_10policy_hubIdjN4cuda3__47maximumIvEEE10Policy1000EPdSB_jS8_ddNS5_3std3__410__identityEEEvT0_T1_T2_T3_T4_T6_E12temp_storage+56];
	setp.lt.f64 	%p157, %fd266, %fd267;
	selp.f64 	%fd268, %fd267, %fd266, %p157;
	ld.shared.f64 	%fd269, [_ZZN3cub18CUB_300001_SM_10006detail6reduce28DeviceReduceSingleTileKernelINS2_10policy_hubIdjN4cuda3__47maximumIvEEE10Policy1000EPdSB_jS8_ddNS5_3std3__410__identityEEEvT0_T1_T2_T3_T4_T6_E12temp_storage+64];
	setp.lt.f64 	%p158, %fd268, %fd269;
	selp.f64 	%fd380, %fd269, %fd268, %p158;
	bra.uni 	$L__BB3_74;
$L__BB3_39:
	setp.gt.u32 	%p3, %r69, 2047;
	@%p3 bra 	$L__BB3_58;
	mov.u32 	%r35, %tid.x;
	setp.ge.u32 	%p52, %r35, %r69;
	mov.f64 	%fd372, 0d0000000000000000;
	mov.u32 	%r472, %r35;
	@%p52 bra 	$L__BB3_42;
	mul.wide.u32 	%rd82, %r35, 8;
	add.s64 	%rd81, %rd16, %rd82;
	// begin inline asm
	ld.global.nc.u64 %rd80, [%rd81];
	// end inline asm
	mov.b64 	%fd372, %rd80;
	add.s32 	%r472, %r35, 256;
$L__BB3_42:
	setp.ge.u32 	%p53, %r472, %r69;
	@%p53 bra 	$L__BB3_49;
	not.b32 	%r139, %r472;
	add.s32 	%r38, %r69, %r139;
	and.b32  	%r140, %r38, 768;
	setp.eq.s32 	%p54, %r140, 768;
	@%p54 bra 	$L__BB3_46;
	mul.wide.u32 	%rd83, %r472, 8;
	add.s64 	%rd203, %rd16, %rd83;
	shr.u32 	%r141, %r38, 8;
	add.s32 	%r142, %r141, 1;
	and.b32  	%r143, %r142, 3;
	neg.s32 	%r470, %r143;
$L__BB3_45:
	.pragma "nounroll";
	// begin inline asm
	ld.global.nc.u64 %rd84, [%rd203];
	// end inline asm
	mov.b64 	%fd125, %rd84;
	setp.lt.f64 	%p55, %fd372, %fd125;
	selp.f64 	%fd372, %fd125, %fd372, %p55;
	add.s32 	%r472, %r472, 256;
	add.s64 	%rd203, %rd203, 2048;
	add.s32 	%r470, %r470, 1;
	setp.ne.s32 	%p56, %r470, 0;
	@%p56 bra 	$L__BB3_45;
$L__BB3_46:
	setp.lt.u32 	%p57, %r38, 768;
	@%p57 bra 	$L__BB3_49;
	mul.wide.u32 	%rd86, %r472, 8;
	add.s64 	%rd204, %rd16, %rd86;
$L__BB3_48:
	// begin inline asm
	ld.global.nc.u64 %rd87, [%rd204];
	// end inline asm
	mov.b64 	%fd126, %rd87;
	setp.lt.f64 	%p58, %fd372, %fd126;
	selp.f64 	%fd127, %fd126, %fd372, %p58;
	add.s64 	%rd90, %rd204, 2048;
	// begin inline asm
	ld.global.nc.u64 %rd89, [%rd90];
	// end inline asm
	mov.b64 	%fd128, %rd89;
	setp.lt.f64 	%p59, %fd127, %fd128;
	selp.f64 	%fd129, %fd128, %fd127, %p59;
	add.s64 	%rd92, %rd204, 4096;
	// begin inline asm
	ld.global.nc.u64 %rd91, [%rd92];
	// end inline asm
	mov.b64 	%fd130, %rd91;
	setp.lt.f64 	%p60, %fd129, %fd130;
	selp.f64 	%fd131, %fd130, %fd129, %p60;
	add.s64 	%rd94, %rd204, 6144;
	// begin inline asm
	ld.global.nc.u64 %rd93, [%rd94];
	// end inline asm
	mov.b64 	%fd132, %rd93;
	setp.lt.f64 	%p61, %fd131, %fd132;
	selp.f64 	%fd372, %fd132, %fd131, %p61;
	add.s32 	%r472, %r472, 1024;
	add.s64 	%rd204, %rd204, 8192;
	setp.lt.s32 	%p62, %r472, %r69;
	@%p62 bra 	$L__BB3_48;
$L__BB3_49:
	setp.lt.u32 	%p63, %r69, 256;
	@%p63 bra 	$L__BB3_54;
	// begin inline asm
	mov.u32 %r207, %laneid;
	// end inline asm
	mov.b64 	%rd105, %fd372;
	mov.b64 	{%r209, %r214}, %rd105;
	mov.b32 	%r215, 1;
	mov.b32 	%r256, 31;
	mov.b32 	%r257, -1;
	// begin inline asm
	shfl.sync.down.b32 %r208, %r209, %r215, %r256, %r257;
	// end inline asm
	// begin inline asm
	shfl.sync.down.b32 %r213, %r214, %r215, %r256, %r257;
	// end inline asm
	mov.b64 	%rd106, {%r208, %r213};
	mov.b64 	%fd180, %rd106;
	setp.gt.s32 	%p91, %r207, 30;
	setp.lt.f64 	%p92, %fd372, %fd180;
	selp.f64 	%fd181, %fd180, %fd372, %p92;
	selp.f64 	%fd182, %fd372, %fd181, %p91;
	mov.b64 	%rd107, %fd182;
	mov.b64 	{%r219, %r224}, %rd107;
	mov.b32 	%r225, 2;
	// begin inline asm
	shfl.sync.down.b32 %r218, %r219, %r225, %r256, %r257;
	// end inline asm
	// begin inline asm
	shfl.sync.down.b32 %r223, %r224, %r225, %r256, %r257;
	// end inline asm
	mov.b64 	%rd108, {%r218, %r223};
	mov.b64 	%fd183, %rd108;
	setp.gt.s32 	%p93, %r207, 29;
	setp.lt.f64 	%p94, %fd182, %fd183;
	selp.f64 	%fd184, %fd183, %fd182, %p94;
	selp.f64 	%fd185, %fd182, %fd184, %p93;
	mov.b64 	%rd109, %fd185;
	mov.b64 	{%r229, %r234}, %rd109;
	mov.b32 	%r235, 4;
	// begin inline asm
	shfl.sync.down.b32 %r228, %r229, %r235, %r256, %r257;
	// end inline asm
	// begin inline asm
	shfl.sync.down.b32 %r233, %r234, %r235, %r256, %r257;
	// end inline asm
	mov.b64 	%rd110, {%r228, %r233};
	mov.b64 	%fd186, %rd110;
	setp.gt.s32 	%p95, %r207, 27;
	setp.lt.f64 	%p96, %fd185, %fd186;
	selp.f64 	%fd187, %fd186, %fd185, %p96;
	selp.f64 	%fd188, %fd185, %fd187, %p95;
	mov.b64 	%rd111, %fd188;
	mov.b64 	{%r239, %r244}, %rd111;
	mov.b32 	%r245, 8;
	// begin inline asm
	shfl.sync.down.b32 %r238, %r239, %r245, %r256, %r257;
	// end inline asm
	// begin inline asm
	shfl.sync.down.b32 %r243, %r244, %r245, %r256, %r257;
	// end inline asm
	mov.b64 	%rd112, {%r238, %r243};
	mov.b64 	%fd189, %rd112;
	setp.gt.s32 	%p97, %r207, 23;
	setp.lt.f64 	%p98, %fd188, %fd189;
	selp.f64 	%fd190, %fd189, %fd188, %p98;
	selp.f64 	%fd191, %fd188, %fd190, %p97;
	mov.b64 	%rd113, %fd191;
	mov.b64 	{%r249, %r254}, %rd113;
	mov.b32 	%r255, 16;
	// begin inline asm
	shfl.sync.down.b32 %r248, %r249, %r255, %r256, %r257;
	// end inline asm
	// begin inline asm
	shfl.sync.down.b32 %r253, %r254, %r255, %r256, %r257;
	// end inline asm
	mov.b64 	%rd114, {%r248, %r253};
	mov.b64 	%fd192, %rd114;
	setp.gt.s32 	%p99, %r207, 15;
	setp.lt.f64 	%p100, %fd191, %fd192;
	selp.f64 	%fd38, %fd192, %fd191, %p100;
	selp.f64 	%fd380, %fd191, %fd38, %p99;
	setp.ne.s32 	%p101, %r207, 0;
	@%p101 bra 	$L__BB3_52;
	shr.u32 	%r258, %r35, 2;
	and.b32  	%r259, %r258, 248;
	mov.u32 	%r260, _ZZN3cub18CUB_300001_SM_10006detail6reduce28DeviceReduceSingleTileKernelINS2_10policy_hubIdjN4cuda3__47maximumIvEEE10Policy1000EPdSB_jS8_ddNS5_3std3__410__identityEEEvT0_T1_T2_T3_T4_T6_E12temp_storage;
	add.s32 	%r261, %r260, %r259;
	st.shared.f64 	[%r261+8], %fd38;
$L__BB3_52:
	bar.sync 	0;
	setp.ne.s32 	%p102, %r35, 0;
	@%p102 bra 	$L__BB3_74;
	ld.shared.f64 	%fd193, [_ZZN3cub18CUB_300001_SM_10006detail6reduce28DeviceReduceSingleTileKernelINS2_10policy_hubIdjN4cuda3__47maximumIvEEE10Policy1000EPdSB_jS8_ddNS5_3std3__410__identityEEEvT0_T1_T2_T3_T4_T6_E12temp_storage+16];
	setp.lt.f64 	%p103, %fd380, %fd193;
	selp.f64 	%fd194, %fd193, %fd380, %p103;
	ld.shared.f64 	%fd195, [_ZZN3cub18CUB_300001_SM_10006detail6reduce28DeviceReduceSingleTileKernelINS2_10policy_hubIdjN4cuda3__47maximumIvEEE10Policy1000EPdSB_jS8_ddNS5_3std3__410__identityEEEvT0_T1_T2_T3_T4_T6_E12temp_storage+24];
	setp.lt.f64 	%p104, %fd194, %fd195;
	selp.f64 	%fd196, %fd195, %fd194, %p104;
	ld.shared.f64 	%fd197, [_ZZN3cub18CUB_300001_SM_10006detail6reduce28DeviceReduceSingleTileKernelINS2_10policy_hubIdjN4cuda3__47maximumIvEEE10Policy1000EPdSB_jS8_ddNS5_3std3__410__identityEEEvT0_T1_T2_T3_T4_T6_E12temp_storage+32];
	setp.lt.f64 	%p105, %fd196, %fd197;
	selp.f64 	%fd198, %fd197, %fd196, %p105;
	ld.shared.f64 	%fd199, [_ZZN3cub18CUB_300001_SM_10006detail6reduce28DeviceReduceSingleTileKernelINS2_10policy_hubIdjN4cuda3__47maximumIvEEE10Policy1000EPdSB_jS8_ddNS5_3std3__410__identityEEEvT0_T1_T2_T3_T4_T6_E12temp_storage+40];
	setp.lt.f64 	%p106, %fd198, %fd199;
	selp.f64 	%fd200, %fd199, %fd198, %p106;
	ld.shared.f64 	%fd201, [_ZZN3cub18CUB_300001_SM_10006detail6reduce28DeviceReduceSingleTileKernelINS2_10policy_hubIdjN4cuda3__47maximumIvEEE10Policy1000EPdSB_jS8_ddNS5_3std3__410__identityEEEvT0_T1_T2_T3_T4_T6_E12temp_storage+48];
	setp.lt.f64 	%p107, %fd200, %fd201;
	selp.f64 	%fd202, %fd201, %fd200, %p107;
	ld.shared.f64 	%fd203, [_ZZN3cub18CUB_300001_SM_10006detail6reduce28DeviceReduceSingleTileKernelINS2_10policy_hubIdjN4cuda3__47maximumIvEEE10Policy1000EPdSB_jS8_ddNS5_3std3__410__identityEEEvT0_T1_T2_T3_T4_T6_E12temp_storage+56];
	setp.lt.f64 	%p108, %fd202, %fd203;
	selp.f64 	%fd204, %fd203, %fd202, %p108;
	ld.shared.f64 	%fd205, [_ZZN3cub18CUB_300001_SM_10006detail6reduce28DeviceReduceSingleTileKernelINS2_10policy_hubIdjN4cuda3__47maximumIvEEE10Policy1000EPdSB_jS8_ddNS5_3std3__410__identityEEEvT0_T1_T2_T3_T4_T6_E12temp_storage+64];
	setp.lt.f64 	%p109, %fd204, %fd205;
	selp.f64 	%fd380, %fd205, %fd204, %p109;
	bra.uni 	$L__BB3_74;
$L__BB3_54:
	// begin inline asm
	mov.u32 %r144, %laneid;
	// end inline asm
	and.b32  	%r195, %r35, 992;
	add.s32 	%r196, %r195, 32;
	setp.gt.u32 	%p64, %r196, %r69;
	not.b32 	%r197, %r195;
	add.s32 	%r198, %r69, %r197;
	selp.b32 	%r193, %r198, 31, %p64;
	mov.b64 	%rd95, %fd372;
	mov.b64 	{%r146, %r151}, %rd95;
	mov.b32 	%r152, 1;
	mov.b32 	%r194, -1;
	// begin inline asm
	shfl.sync.down.b32 %r145, %r146, %r152, %r193, %r194;
	// end inline asm
	// begin inline asm
	shfl.sync.down.b32 %r150, %r151, %r152, %r193, %r194;
	// end inline asm
	mov.b64 	%rd96, {%r145, %r150};
	mov.b64 	%fd133, %rd96;
	setp.lt.s32 	%p65, %r144, %r193;
	setp.lt.f64 	%p66, %fd372, %fd133;
	selp.f64 	%fd134, %fd133, %fd372, %p66;
	selp.f64 	%fd135, %fd134, %fd372, %p65;
	mov.b64 	%rd97, %fd135;
	mov.b64 	{%r156, %r161}, %rd97;
	mov.b32 	%r162, 2;
	// begin inline asm
	shfl.sync.down.b32 %r155, %r156, %r162, %r193, %r194;
	// end inline asm
	// begin inline asm
	shfl.sync.down.b32 %r160, %r161, %r162, %r193, %r194;
	// end inline asm
	mov.b64 	%rd98, {%r155, %r160};
	mov.b64 	%fd136, %rd98;
	add.s32 	%r199, %r144, 2;
	setp.gt.s32 	%p67, %r199, %r193;
	setp.lt.f64 	%p68, %fd135, %fd136;
	selp.f64 	%fd137, %fd136, %fd135, %p68;
	selp.f64 	%fd138, %fd135, %fd137, %p67;
	mov.b64 	%rd99, %fd138;
	mov.b64 	{%r166, %r171}, %rd99;
	mov.b32 	%r172, 4;
	// begin inline asm
	shfl.sync.down.b32 %r165, %r166, %r172, %r193, %r194;
	// end inline asm
	// begin inline asm
	shfl.sync.down.b32 %r170, %r171, %r172, %r193, %r194;
	// end inline asm
	mov.b64 	%rd100, {%r165, %r170};
	mov.b64 	%fd139, %rd100;
	add.s32 	%r200, %r144, 4;
	setp.gt.s32 	%p69, %r200, %r193;
	setp.lt.f64 	%p70, %fd138, %fd139;
	selp.f64 	%fd140, %fd139, %fd138, %p70;
	selp.f64 	%fd141, %fd138, %fd140, %p69;
	mov.b64 	%rd101, %fd141;
	mov.b64 	{%r176, %r181}, %rd101;
	mov.b32 	%r182, 8;
	// begin inline asm
	shfl.sync.down.b32 %r175, %r176, %r182, %r193, %r194;
	// end inline asm
	// begin inline asm
	shfl.sync.down.b32 %r180, %r181, %r182, %r193, %r194;
	// end inline asm
	mov.b64 	%rd102, {%r175, %r180};
	mov.b64 	%fd142, %rd102;
	add.s32 	%r201, %r144, 8;
	setp.gt.s32 	%p71, %r201, %r193;
	setp.lt.f64 	%p72, %fd141, %fd142;
	selp.f64 	%fd143, %fd142, %fd141, %p72;
	selp.f64 	%fd144, %fd141, %fd143, %p71;
	mov.b64 	%rd103, %fd144;
	mov.b64 	{%r186, %r191}, %rd103;
	mov.b32 	%r192, 16;
	// begin inline asm
	shfl.sync.down.b32 %r185, %r186, %r192, %r193, %r194;
	// end inline asm
	// begin inline asm
	shfl.sync.down.b32 %r190, %r191, %r192, %r193, %r194;
	// end inline asm
	mov.b64 	%rd104, {%r185, %r190};
	mov.b64 	%fd145, %rd104;
	add.s32 	%r202, %r144, 16;
	setp.gt.s32 	%p73, %r202, %r193;
	setp.lt.f64 	%p74, %fd144, %fd145;
	selp.f64 	%fd146, %fd145, %fd144, %p74;
	selp.f64 	%fd380, %fd144, %fd146, %p73;
	setp.ne.s32 	%p75, %r144, 0;
	@%p75 bra 	$L__BB3_56;
	shr.u32 	%r203, %r35, 2;
	and.b32  	%r204, %r203, 248;
	mov.u32 	%r205, _ZZN3cub18CUB_300001_SM_10006detail6reduce28DeviceReduceSingleTileKernelINS2_10policy_hubIdjN4cuda3__47maximumIvEEE10Policy1000EPdSB_jS8_ddNS5_3std3__410__identityEEEvT0_T1_T2_T3_T4_T6_E12temp_storage;
	add.s32 	%r206, %r205, %r204;
	st.shared.f64 	[%r206+8], %fd380;
$L__BB3_56:
	bar.sync 	0;
	setp.ne.s32 	%p76, %r35, 0;
	@%p76 bra 	$L__BB3_74;
	setp.gt.u32 	%p77, %r69, 32;
	ld.shared.f64 	%fd147, [_ZZN3cub18CUB_300001_SM_10006detail6reduce28DeviceReduceSingleTileKernelINS2_10policy_hubIdjN4cuda3__47maximumIvEEE10Policy1000EPdSB_jS8_ddNS5_3std3__410__identityEEEvT0_T1_T2_T3_T4_T6_E12temp_storage+16];
	setp.lt.f64 	%p78, %fd380, %fd147;
	selp.f64 	%fd149, %fd147, %fd380, %p78;
	selp.f64 	%fd150, %fd149, %fd380, %p77;
	setp.gt.u32 	%p79, %r69, 64;
	ld.shared.f64 	%fd152, [_ZZN3cub18CUB_300001_SM_10006detail6reduce28DeviceReduceSingleTileKernelINS2_10policy_hubIdjN4cuda3__47maximumIvEEE10Policy1000EPdSB_jS8_ddNS5_3std3__410__identityEEEvT0_T1_T2_T3_T4_T6_E12temp_storage+24];
	setp.lt.f64 	%p80, %fd150, %fd152;
	selp.f64 	%fd154, %fd152, %fd150, %p80;
	selp.f64 	%fd155, %fd154, %fd150, %p79;
	setp.gt.u32 	%p81, %r69, 96;
	ld.shared.f64 	%fd157, [_ZZN3cub18CUB_300001_SM_10006detail6reduce28DeviceReduceSingleTileKernelINS2_10policy_hubIdjN4cuda3__47maximumIvEEE10Policy1000EPdSB_jS8_ddNS5_3std3__410__identityEEEvT0_T1_T2_T3_T4_T6_E12temp_storage+32];
	setp.lt.f64 	%p82, %fd155, %fd157;
	selp.f64 	%fd159, %fd157, %fd155, %p82;
	selp.f64 	%fd160, %fd159, %fd155, %p81;
	setp.gt.u32 	%p83, %r69, 128;
	ld.shared.f64 	%fd162, [_ZZN3cub18CUB_300001_SM_10006detail6reduce28DeviceReduceSingleTileKernelINS2_10policy_hubIdjN4cuda3__47maximumIvEEE10Policy1000EPdSB_jS8_ddNS5_3std3__410__identityEEEvT0_T1_T2_T3_T4_T6_E12temp_storage+40];
	setp.lt.f64 	%p84, %fd160, %fd162;
	selp.f64 	%fd164, %fd162, %fd160, %p84;
	selp.f64 	%fd165, %fd164, %fd160, %p83;
	setp.gt.u32 	%p85, %r69, 160;
	ld.shared.f64 	%fd167, [_ZZN3cub18CUB_300001_SM_10006detail6reduce28DeviceReduceSingleTileKernelINS2_10policy_hubIdjN4cuda3__47maximumIvEEE10Policy1000EPdSB_jS8_ddNS5_3std3__410__identityEEEvT0_T1_T2_T3_T4_T6_E12temp_storage+48];
	setp.lt.f64 	%p86, %fd165, %fd167;
	selp.f64 	%fd169, %fd167, %fd165, %p86;
	selp.f64 	%fd170, %fd169, %fd165, %p85;
	setp.gt.u32 	%p87, %r69, 192;
	ld.shared.f64 	%fd172, [_ZZN3cub18CUB_300001_SM_10006detail6reduce28DeviceReduceSingleTileKernelINS2_10policy_hubIdjN4cuda3__47maximumIvEEE10Policy1000EPdSB_jS8_ddNS5_3std3__410__identityEEEvT0_T1_T2_T3_T4_T6_E12temp_storage+56];
	setp.lt.f64 	%p88, %fd170, %fd172;
	selp.f64 	%fd174, %fd172, %fd170, %p88;
	selp.f64 	%fd175, %fd174, %fd170, %p87;
	setp.gt.u32 	%p89, %r69, 224;
	ld.shared.f64 	%fd177, [_ZZN3cub18CUB_300001_SM_10006detail6reduce28DeviceReduceSingleTileKernelINS2_10policy_hubIdjN4cuda3__47maximumIvEEE10Policy1000EPdSB_jS8_ddNS5_3std3__410__identityEEEvT0_T1_T2_T3_T4_T6_E12temp_storage+64];
	setp.lt.f64 	%p90, %fd175, %fd177;
	selp.f64 	%fd179, %fd177, %fd175, %p90;
	selp.f64 	%fd380, %fd179, %fd175, %p89;
	bra.uni 	$L__BB3_74;
$L__BB3_58:
	mov.u32 	%r47, %tid.x;
	mul.wide.u32 	%rd35, %r47, 8;
	add.s64 	%rd20, %rd16, %rd35;
	// begin inline asm
	ld.global.nc.u64 %rd19, [%rd20];
	// end inline asm
	mov.b64 	%fd59, %rd19;
	add.s64 	%rd22, %rd20, 2048;
	// begin inline asm
	ld.global.nc.u64 %rd21, [%rd22];
	// end inline asm
	mov.b64 	%fd60, %rd21;
	add.s64 	%rd24, %rd20, 4096;
	// begin inline asm
	ld.global.nc.u64 %rd23, [%rd24];
	// end inline asm
	mov.b64 	%fd61, %rd23;
	add.s64 	%rd26, %rd20, 6144;
	// begin inline asm
	ld.global.nc.u64 %rd25, [%rd26];
	// end inline asm
	mov.b64 	%fd62, %rd25;
	add.s64 	%rd28, %rd20, 8192;
	// begin inline asm
	ld.global.nc.u64 %rd27, [%rd28];
	// end inline asm
	mov.b64 	%fd63, %rd27;
	add.s64 	%rd30, %rd20, 10240;
	// begin inline asm
	ld.global.nc.u64 %rd29, [%rd30];
	// end inline asm
	mov.b64 	%fd64, %rd29;
	add.s64 	%rd32, %rd20, 12288;
	// begin inline asm
	ld.global.nc.u64 %rd31, [%rd32];
	// end inline asm
	mov.b64 	%fd65, %rd31;
	add.s64 	%rd34, %rd20, 14336;
	// begin inline asm
	ld.global.nc.u64 %rd33, [%rd34];
	// end inline asm
	mov.b64 	%fd66, %rd33;
	setp.lt.f64 	%p4, %fd59, %fd60;
	selp.f64 	%fd67, %fd60, %fd59, %p4;
	setp.lt.f64 	%p5, %fd67, %fd61;
	selp.f64 	%fd68, %fd61, %fd67, %p5;
	setp.lt.f64 	%p6, %fd68, %fd62;
	selp.f64 	%fd69, %fd62, %fd68, %p6;
	setp.lt.f64 	%p7, %fd69, %fd63;
	selp.f64 	%fd70, %fd63, %fd69, %p7;
	setp.lt.f64 	%p8, %fd70, %fd64;
	selp.f64 	%fd71, %fd64, %fd70, %p8;
	setp.lt.f64 	%p9, %fd71, %fd65;
	selp.f64 	%fd72, %fd65, %fd71, %p9;
	setp.lt.f64 	%p10, %fd72, %fd66;
	selp.f64 	%fd379, %fd66, %fd72, %p10;
	add.s32 	%r48, %r69, -2048;
	setp.lt.u32 	%p11, %r48, 2048;
	mov.b32 	%r475, 2048;
	@%p11 bra 	$L__BB3_62;
	mov.b32 	%r475, 2048;
$L__BB3_60:
	add.s32 	%r72, %r47, %r475;
	mul.wide.u32 	%rd52, %r72, 8;
	add.s64 	%rd37, %rd16, %rd52;
	// begin inline asm
	ld.global.nc.u64 %rd36, [%rd37];
	// end inline asm
	mov.b64 	%fd73, %rd36;
	mul.wide.u32 	%rd53, %r475, 8;
	add.s64 	%rd54, %rd20, %rd53;
	add.s64 	%rd39, %rd54, 2048;
	// begin inline asm
	ld.global.nc.u64 %rd38, [%rd39];
	// end inline asm
	mov.b64 	%fd74, %rd38;
	add.s64 	%rd41, %rd54, 4096;
	// begin inline asm
	ld.global.nc.u64 %rd40, [%rd41];
	// end inline asm
	mov.b64 	%fd75, %rd40;
	add.s64 	%rd43, %rd54, 6144;
	// begin inline asm
	ld.global.nc.u64 %rd42, [%rd43];
	// end inline asm
	mov.b64 	%fd76, %rd42;
	add.s64 	%rd45, %rd54, 8192;
	// begin inline asm
	ld.global.nc.u64 %rd44, [%rd45];
	// end inline asm
	mov.b64 	%fd77, %rd44;
	add.s64 	%rd47, %rd54, 10240;
	// begin inline asm
	ld.global.nc.u64 %rd46, [%rd47];
	// end inline asm
	mov.b64 	%fd78, %rd46;
	add.s64 	%rd49, %rd54, 12288;
	// begin inline asm
	ld.global.nc.u64 %rd48, [%rd49];
	// end inline asm
	mov.b64 	%fd79, %rd48;
	add.s64 	%rd51, %rd54, 14336;
	// begin inline asm
	ld.global.nc.u64 %rd50, [%rd51];
	// end inline asm
	mov.b64 	%fd80, %rd50;
	setp.lt.f64 	%p12, %fd379, %fd73;
	selp.f64 	%fd81, %fd73, %fd379, %p12;
	setp.lt.f64 	%p13, %fd81, %fd74;
	selp.f64 	%fd82, %fd74, %fd81, %p13;
	setp.lt.f64 	%p14, %fd82, %fd75;
	selp.f64 	%fd83, %fd75, %fd82, %p14;
	setp.lt.f64 	%p15, %fd83, %fd76;
	selp.f64 	%fd84, %fd76, %fd83, %p15;
	setp.lt.f64 	%p16, %fd84, %fd77;
	selp.f64 	%fd85, %fd77, %fd84, %p16;
	setp.lt.f64 	%p17, %fd85, %fd78;
	selp.f64 	%fd86, %fd78, %fd85, %p17;
	setp.lt.f64 	%p18, %fd86, %fd79;
	selp.f64 	%fd87, %fd79, %fd86, %p18;
	setp.lt.f64 	%p19, %fd87, %fd80;
	selp.f64 	%fd379, %fd80, %fd87, %p19;
	sub.s32 	%r73, %r69, %r475;
	setp.lt.u32 	%p20, %r73, 2048;
	@%p20 bra 	$L__BB3_70;
	add.s32 	%r475, %r475, 2048;
	setp.le.u32 	%p21, %r475, %r48;
	@%p21 bra 	$L__BB3_60;
$L__BB3_62:
	setp.le.u32 	%p22, %r69, %r475;
	@%p22 bra 	$L__BB3_70;
	sub.s32 	%r52, %r69, %r475;
	setp.ge.s32 	%p23, %r47, %r52;
	@%p23 bra 	$L__BB3_70;
	not.b32 	%r74, %r47;
	add.s32 	%r75, %r69, %r74;
	sub.s32 	%r53, %r75, %r475;
	and.b32  	%r76, %r53, 768;
	setp.eq.s32 	%p24, %r76, 768;
	mov.u32 	%r479, %r47;
	@%p24 bra 	$L__BB3_67;
	add.s32 	%r477, %r47, %r475;
	shr.u32 	%r77, %r53, 8;
	add.s32 	%r78, %r77, 1;
	and.b32  	%r79, %r78, 3;
	neg.s32 	%r476, %r79;
	mov.u32 	%r479, %r47;
$L__BB3_66:
	.pragma "nounroll";
	mul.wide.u32 	%rd57, %r477, 8;
	add.s64 	%rd56, %rd16, %rd57;
	// begin inline asm
	ld.global.nc.u64 %rd55, [%rd56];
	// end inline asm
	mov.b64 	%fd89, %rd55;
	setp.lt.f64 	%p25, %fd379, %fd89;
	selp.f64 	%fd379, %fd89, %fd379, %p25;
	add.s32 	%r479, %r479, 256;
	add.s32 	%r477, %r477, 256;
	add.s32 	%r476, %r476, 1;
	setp.ne.s32 	%p26, %r476, 0;
	@%p26 bra 	$L__BB3_66;
$L__BB3_67:
	setp.lt.u32 	%p27, %r53, 768;
	@%p27 bra 	$L__BB3_70;
	add.s32 	%r481, %r479, 512;
	add.s32 	%r480, %r479, %r475;
$L__BB3_69:
	mul.wide.u32 	%rd66, %r480, 8;
	add.s64 	%rd59, %rd16, %rd66;
	// begin inline asm
	ld.global.nc.u64 %rd58, [%rd59];
	// end inline asm
	mov.b64 	%fd90, %rd58;
	setp.lt.f64 	%p28, %fd379, %fd90;
	selp.f64 	%fd91, %fd90, %fd379, %p28;
	add.s32 	%r80, %r480, 256;
	mul.wide.u32 	%rd67, %r80, 8;
	add.s64 	%rd61, %rd16, %rd67;
	// begin inline asm
	ld.global.nc.u64 %rd60, [%rd61];
	// end inline asm
	mov.b64 	%fd92, %rd60;
	setp.lt.f64 	%p29, %fd91, %fd92;
	selp.f64 	%fd93, %fd92, %fd91, %p29;
	add.s32 	%r81, %r480, 512;
	mul.wide.u32 	%rd68, %r81, 8;
	add.s64 	%rd63, %rd16, %rd68;
	// begin inline asm
	ld.global.nc.u64 %rd62, [%rd63];
	// end inline asm
	mov.b64 	%fd94, %rd62;
	setp.lt.f64 	%p30, %fd93, %fd94;
	selp.f64 	%fd95, %fd94, %fd93, %p30;
	add.s32 	%r82, %r480, 768;
	mul.wide.u32 	%rd69, %r82, 8;
	add.s64 	%rd65, %rd16, %rd69;
	// begin inline asm
	ld.global.nc.u64 %rd64, [%rd65];
	// end inline asm
	mov.b64 	%fd96, %rd64;
	setp.lt.f64 	%p31, %fd95, %fd96;
	selp.f64 	%fd379, %fd96, %fd95, %p31;
	add.s32 	%r67, %r481, 1024;
	add.s32 	%r83, %r481, 512;
	add.s32 	%r480, %r480, 1024;
	setp.lt.s32 	%p32, %r83, %r52;
	mov.u32 	%r481, %r67;
	@%p32 bra 	$L__BB3_69;
$L__BB3_70:
	// begin inline asm
	mov.u32 %r84, %laneid;
	// end inline asm
	mov.b64 	%rd70, %fd379;
	mov.b64 	{%r86, %r91}, %rd70;
	mov.b32 	%r92, 1;
	mov.b32 	%r133, 31;
	mov.b32 	%r134, -1;
	// begin inline asm
	shfl.sync.down.b32 %r85, %r86, %r92, %r133, %r134;
	// end inline asm
	// begin inline asm
	shfl.sync.down.b32 %r90, %r91, %r92, %r133, %r134;
	// end inline asm
	mov.b64 	%rd71, {%r85, %r90};
	mov.b64 	%fd97, %rd71;
	setp.gt.s32 	%p33, %r84, 30;
	setp.lt.f64 	%p34, %fd379, %fd97;
	selp.f64 	%fd98, %fd97, %fd379, %p34;
	selp.f64 	%fd99, %fd379, %fd98, %p33;
	mov.b64 	%rd72, %fd99;
	mov.b64 	{%r96, %r101}, %rd72;
	mov.b32 	%r102, 2;
	// begin inline asm
	shfl.sync.down.b32 %r95, %r96, %r102, %r133, %r134;
	// end inline asm
	// begin inline asm
	shfl.sync.down.b32 %r100, %r101, %r102, %r133, %r134;
	// end inline asm
	mov.b64 	%rd73, {%r95, %r100};
	mov.b64 	%fd100, %rd73;
	setp.gt.s32 	%p35, %r84, 29;
	setp.lt.f64 	%p36, %fd99, %fd100;
	selp.f64 	%fd101, %fd100, %fd99, %p36;
	selp.f64 	%fd102, %fd99, %fd101, %p35;
	mov.b64 	%rd74, %fd102;
	mov.b64 	{%r106, %r111}, %rd74;
	mov.b32 	%r112, 4;
	// begin inline asm
	shfl.sync.down.b32 %r105, %r106, %r112, %r133, %r134;
	// end inline asm
	// begin inline asm
	shfl.sync.down.b32 %r110, %r111, %r112, %r133, %r134;
	// end inline asm
	mov.b64 	%rd75, {%r105, %r110};
	mov.b64 	%fd103, %rd75;
	setp.gt.s32 	%p37, %r84, 27;
	setp.lt.f64 	%p38, %fd102, %fd103;
	selp.f64 	%fd104, %fd103, %fd102, %p38;
	selp.f64 	%fd105, %fd102, %fd104, %p37;
	mov.b64 	%rd76, %fd105;
	mov.b64 	{%r116, %r121}, %rd76;
	mov.b32 	%r122, 8;
	// begin inline asm
	shfl.sync.down.b32 %r115, %r116, %r122, %r133, %r134;
	// end inline asm
	// begin inline asm
	shfl.sync.down.b32 %r120, %r121, %r122, %r133, %r134;
	// end inline asm
	mov.b64 	%rd77, {%r115, %r120};
	mov.b64 	%fd106, %rd77;
	setp.gt.s32 	%p39, %r84, 23;
	setp.lt.f64 	%p40, %fd105, %fd106;
	selp.f64 	%fd107, %fd106, %fd105, %p40;
	selp.f64 	%fd108, %fd105, %fd107, %p39;
	mov.b64 	%rd78, %fd108;
	mov.b64 	{%r126, %r131}, %rd78;
	mov.b32 	%r132, 16;
	// begin inline asm
	shfl.sync.down.b32 %r125, %r126, %r132, %r133, %r134;
	// end inline asm
	// begin inline asm
	shfl.sync.down.b32 %r130, %r131, %r132, %r133, %r134;
	// end inline asm
	mov.b64 	%rd79, {%r125, %r130};
	mov.b64 	%fd109, %rd79;
	setp.gt.s32 	%p41, %r84, 15;
	setp.lt.f64 	%p42, %fd108, %fd109;
	selp.f64 	%fd54, %fd109, %fd108, %p42;
	selp.f64 	%fd380, %fd108, %fd54, %p41;
	setp.ne.s32 	%p43, %r84, 0;
	@%p43 bra 	$L__BB3_72;
	shr.u32 	%r135, %r47, 2;
	and.b32  	%r136, %r135, 248;
	mov.u32 	%r137, _ZZN3cub18CUB_300001_SM_10006detail6reduce28DeviceReduceSingleTileKernelINS2_10policy_hubIdjN4cuda3__47maximumIvEEE10Policy1000EPdSB_jS8_ddNS5_3std3__410__identityEEEvT0_T1_T2_T3_T4_T6_E12temp_storage;
	add.s32 	%r138, %r137, %r136;
	st.shared.f64 	[%r138+8], %fd54;
$L__BB3_72:
	bar.sync 	0;
	setp.ne.s32 	%p44, %r47, 0;
	@%p44 bra 	$L__BB3_74;
	ld.shared.f64 	%fd110, [_ZZN3cub18CUB_300001_SM_10006detail6reduce28DeviceReduceSingleTileKernelINS2_10policy_hubIdjN4cuda3__47maximumIvEEE10Policy1000EPdSB_jS8_ddNS5_3std3__410__identityEEEvT0_T1_T2_T3_T4_T6_E12temp_storage+16];
	setp.lt.f64 	%p45, %fd380, %fd110;
	selp.f64 	%fd111, %fd110, %fd380, %p45;
	ld.shared.f64 	%fd112, [_ZZN3cub18CUB_300001_SM_10006detail6reduce28DeviceReduceSingleTileKernelINS2_10policy_hubIdjN4cuda3__47maximumIvEEE10Policy1000EPdSB_jS8_ddNS5_3std3__410__identityEEEvT0_T1_T2_T3_T4_T6_E12temp_storage+24];
	setp.lt.f64 	%p46, %fd111, %fd112;
	selp.f64 	%fd113, %fd112, %fd111, %p46;
	ld.shared.f64 	%fd114, [_ZZN3cub18CUB_300001_SM_10006detail6reduce28DeviceReduceSingleTileKernelINS2_10policy_hubIdjN4cuda3__47maximumIvEEE10Policy1000EPdSB_jS8_ddNS5_3std3__410__identityEEEvT0_T1_T2_T3_T4_T6_E12temp_storage+32];
	setp.lt.f64 	%p47, %fd113, %fd114;
	selp.f64 	%fd115, %fd114, %fd113, %p47;
	ld.shared.f64 	%fd116, [_ZZN3cub18CUB_300001_SM_10006detail6reduce28DeviceReduceSingleTileKernelINS2_10policy_hubIdjN4cuda3__47maximumIvEEE10Policy1000EPdSB_jS8_ddNS5_3std3__410__identityEEEvT0_T1_T2_T3_T4_T6_E12temp_storage+40];
	setp.lt.f64 	%p48, %fd115, %fd116;
	selp.f64 	%fd117, %fd116, %fd115, %p48;
	ld.shared.f64 	%fd118, [_ZZN3cub18CUB_300001_SM_10006detail6reduce28DeviceReduceSingleTileKernelINS2_10policy_hubIdjN4cuda3__47maximumIvEEE10Policy1000EPdSB_jS8_ddNS5_3std3__410__identityEEEvT0_T1_T2_T3_T4_T6_E12temp_storage+48];
	setp.lt.f64 	%p49, %fd117, %fd118;
	selp.f64 	%fd119, %fd118, %fd117, %p49;
	ld.shared.f64 	%fd120, [_ZZN3cub18CUB_300001_SM_10006detail6reduce28DeviceReduceSingleTileKernelINS2_10policy_hubIdjN4cuda3__47maximumIvEEE10Policy1000EPdSB_jS8_ddNS5_3std3__410__identityEEEvT0_T1_T2_T3_T4_T6_E12temp_storage+56];
	setp.lt.f64 	%p50, %fd119, %fd120;
	selp.f64 	%fd121, %fd120, %fd119, %p50;
	ld.shared.f64 	%fd122, [_ZZN3cub18CUB_300001_SM_10006detail6reduce28DeviceReduceSingleTileKernelINS2_10policy_hubIdjN4cuda3__47maximumIvEEE10Policy1000EPdSB_jS8_ddNS5_3std3__410__identityEEEvT0_T1_T2_T3_T4_T6_E12temp_storage+64];
	setp.lt.f64 	%p51, %fd121, %fd122;
	selp.f64 	%fd380, %fd122, %fd121, %p51;
$L__BB3_74:
	mov.u32 	%r454, %tid.x;
	setp.ne.s32 	%p217, %r454, 0;
	@%p217 bra 	$L__BB3_76;
	setp.lt.f64 	%p218, %fd58, %fd380;
	selp.f64 	%fd353, %fd380, %fd58, %p218;
	st.global.f64 	[%rd1], %fd353;
$L__BB3_76:
	ret;

}
	// .globl	_ZN3cub18CUB_300001_SM_10006detail6reduce18DeviceReduceKernelINS2_10policy_hubIdjN4cuda3__47maximumIvEEE10Policy1000EPdjS8_dNS5_3std3__410__identityEEEvT0_PT3_T1_NS0_13GridEvenShareISI_EET2_T4_
.visible .entry _ZN3cub18CUB_300001_SM_10006detail6reduce18DeviceReduceKernelINS2_10policy_hubIdjN4cuda3__47maximumIvEEE10Policy1000EPdjS8_dNS5_3std3__410__identityEEEvT0_PT3_T1_NS0_13GridEvenShareISI_EET2_T4_(
	.param .u64 .ptr .align 1 _ZN3cub18CUB_300001_SM_10006detail6reduce18DeviceReduceKernelINS2_10policy_hubIdjN4cuda3__47maximumIvEEE10Policy1000EPdjS8_dNS5_3std3__410__identityEEEvT0_PT3_T1_NS0_13GridEvenShareISI_EET2_T4__param_0,
	.param .u64 .ptr .align 1 _ZN3cub18CUB_300001_SM_10006detail6reduce18DeviceReduceKernelINS2_10policy_hubIdjN4cuda3__47maximumIvEEE10Policy1000EPdjS8_dNS5_3std3__410__identityEEEvT0_PT3_T1_NS0_13GridEvenShareISI_EET2_T4__param_1,
	.param .u32 _ZN3cub18CUB_300001_SM_10006detail6reduce18DeviceReduceKernelINS2_10policy_hubIdjN4cuda3__47maximumIvEEE10Policy1000EPdjS8_dNS5_3std3__410__identityEEEvT0_PT3_T1_NS0_13GridEvenShareISI_EET2_T4__param_2,
	.param .align 4 .b8 _ZN3cub18CUB_300001_SM_10006detail6reduce18DeviceReduceKernelINS2_10policy_hubIdjN4cuda3__47maximumIvEEE10Policy1000EPdjS8_dNS5_3std3__410__identityEEEvT0_PT3_T1_NS0_13GridEvenShareISI_EET2_T4__param_3[40],
	.param .align 1 .b8 _ZN3cub18CUB_300001_SM_10006detail6reduce18DeviceReduceKernelINS2_10policy_hubIdjN4cuda3__47maximumIvEEE10Policy1000EPdjS8_dNS5_3std3__410__identityEEEvT0_PT3_T1_NS0_13GridEvenShareISI_EET2_T4__param_4[1],
	.param .align 1 .b8 _ZN3cub18CUB_300001_SM_10006detail6reduce18DeviceReduceKernelINS2_10policy_hubIdjN4cuda3__47maximumIvEEE10Policy1000EPdjS8_dNS5_3std3__410__identityEEEvT0_PT3_T1_NS0_13GridEvenShareISI_EET2_T4__param_5[1]
)
.maxntid 256
{
	.reg .pred 	%p<217>;
	.reg .b32 	%r<542>;
	.reg .b64 	%rd<197>;
	.reg .b64 	%fd<375>;
	// demoted variable
	.shared .align 8 .b8 _ZZN3cub18CUB_300001_SM_10006detail6reduce18DeviceReduceKernelINS2_10policy_hubIdjN4cuda3__47maximumIvEEE10Policy1000EPdjS8_dNS5_3std3__410__identityEEEvT0_PT3_T1_NS0_13GridEvenShareISI_EET2_T4_E12temp_storage[80];
	ld.param.u32 	%r1, [_ZN3cub18CUB_300001_SM_10006detail6reduce18DeviceReduceKernelINS2_10policy_hubIdjN4cuda3__47maximumIvEEE10Policy1000EPdjS8_dNS5_3std3__410__identityEEEvT0_PT3_T1_NS0_13GridEvenShareISI_EET2_T4__param_3+20];
	ld.param.u64 	%rd1, [_ZN3cub18CUB_300001_SM_10006detail6reduce18DeviceReduceKernelINS2_10policy_hubIdjN4cuda3__47maximumIvEEE10Policy1000EPdjS8_dNS5_3std3__410__identityEEEvT0_PT3_T1_NS0_13GridEvenShareISI_EET2_T4__param_0];
	ld.param.u32 	%r2, [_ZN3cub18CUB_300001_SM_10006detail6reduce18DeviceReduceKernelINS2_10policy_hubIdjN4cuda3__47maximumIvEEE10Policy1000EPdjS8_dNS5_3std3__410__identityEEEvT0_PT3_T1_NS0_13GridEvenShareISI_EET2_T4__param_3+24];
	mov.u32 	%r3, %ctaid.x;
	shl.b32 	%r4, %r2, 11;
	shl.b32 	%r5, %r3, 11;
	and.b64  	%rd3, %rd1, 31;
	setp.ne.s64 	%p1, %rd3, 0;
	@%p1 bra 	$L__BB4_36;
	sub.s32 	%r6, %r1, %r5;
	setp.gt.u32 	%p109, %r6, 2047;
	@%p109 bra 	$L__BB4_20;
	mov.u32 	%r7, %tid.x;
	setp.ge.u32 	%p158, %r7, %r6;
	mov.f64 	%fd355, 0d0000000000000000;
	mov.u32 	%r512, %r7;
	@%p158 bra 	$L__BB4_4;
	add.s32 	%r378, %r5, %r7;
	mul.wide.u32 	%rd157, %r378, 8;
	add.s64 	%rd156, %rd1, %rd157;
	// begin inline asm
	ld.global.nc.u64 %rd155, [%rd156];
	// end inline asm
	mov.b64 	%fd355, %rd155;
	add.s32 	%r512, %r7, 256;
$L__BB4_4:
	setp.ge.u32 	%p159, %r512, %r6;
	@%p159 bra 	$L__BB4_11;
	not.b32 	%r379, %r512;
	add.s32 	%r10, %r1, %r379;
	and.b32  	%r380, %r10, 768;
	setp.eq.s32 	%p160, %r380, 768;
	@%p160 bra 	$L__BB4_8;
	add.s32 	%r510, %r512, %r5;
	shr.u32 	%r381, %r10, 8;
	add.s32 	%r382, %r381, 1;
	and.b32  	%r383, %r382, 3;
	neg.s32 	%r509, %r383;
$L__BB4_7:
	.pragma "nounroll";
	mul.wide.u32 	%rd160, %r510, 8;
	add.s64 	%rd159, %rd1, %rd160;
	// begin inline asm
	ld.global.nc.u64 %rd158, [%rd159];
	// end inline asm
	mov.b64 	%fd269, %rd158;
	setp.lt.f64 	%p161, %fd355, %fd269;
	selp.f64 	%fd355, %fd269, %fd355, %p161;
	add.s32 	%r512, %r512, 256;
	add.s32 	%r510, %r510, 256;
	add.s32 	%r509, %r509, 1;
	setp.ne.s32 	%p162, %r509, 0;
	@%p162 bra 	$L__BB4_7;
$L__BB4_8:
	sub.s32 	%r384, %r10, %r5;
	setp.lt.u32 	%p163, %r384, 768;
	@%p163 bra 	$L__BB4_11;
	add.s32 	%r514, %r512, 512;
	add.s32 	%r513, %r512, %r5;
$L__BB4_10:
	mul.wide.u32 	%rd169, %r513, 8;
	add.s64 	%rd162, %rd1, %rd169;
	// begin inline asm
	ld.global.nc.u64 %rd161, [%rd162];
	// end inline asm
	mov.b64 	%fd270, %rd161;
	setp.lt.f64 	%p164, %fd355, %fd270;
	selp.f64 	%fd271, %fd270, %fd355, %p164;
	add.s32 	%r385, %r513, 256;
	mul.wide.u32 	%rd170, %r385, 8;
	add.s64 	%rd164, %rd1, %rd170;
	// begin inline asm
	ld.global.nc.u64 %rd163, [%rd164];
	// end inline asm
	mov.b64 	%fd272, %rd163;
	setp.lt.f64 	%p165, %fd271, %fd272;
	selp.f64 	%fd273, %fd272, %fd271, %p165;
	add.s32 	%r386, %r513, 512;
	mul.wide.u32 	%rd171, %r386, 8;
	add.s64 	%rd166, %rd1, %rd171;
	// begin inline asm
	ld.global.nc.u64 %rd165, [%rd166];
	// end inline asm
	mov.b64 	%fd274, %rd165;
	setp.lt.f64 	%p166, %fd273, %fd274;
	selp.f64 	%fd275, %fd274, %fd273, %p166;
	add.s32 	%r387, %r513, 768;
	mul.wide.u32 	%rd172, %r387, 8;
	add.s64 	%rd168, %rd1, %rd172;
	// begin inline asm
	ld.global.nc.u64 %rd167, [%rd168];
	// end inline asm
	mov.b64 	%fd276, %rd167;
	setp.lt.f64 	%p167, %fd275, %fd276;
	selp.f64 	%fd355, %fd276, %fd275, %p167;
	add.s32 	%r24, %r514, 1024;
	add.s32 	%r388, %r514, 512;
	add.s32 	%r513, %r513, 1024;
	setp.lt.s32 	%p168, %r388, %r6;
	mov.u32 	%r514, %r24;
	@%p168 bra 	$L__BB4_10;
$L__BB4_11:
	setp.lt.u32 	%p169, %r6, 256;
	@%p169 bra 	$L__BB4_16;
	// begin inline asm
	mov.u32 %r452, %laneid;
	// end inline asm
	mov.b64 	%rd183, %fd355;
	mov.b64 	{%r454, %r459}, %rd183;
	mov.b32 	%r460, 1;
	mov.b32 	%r501, 31;
	mov.b32 	%r502, -1;
	// begin inline asm
	shfl.sync.down.b32 %r453, %r454, %r460, %r501, %r502;
	// end inline asm
	// begin inline asm
	shfl.sync.down.b32 %r458, %r459, %r460, %r501, %r502;
	// end inline asm
	mov.b64 	%rd184, {%r453, %r458};
	mov.b64 	%fd324, %rd184;
	setp.gt.s32 	%p197, %r452, 30;
	setp.lt.f64 	%p198, %fd355, %fd324;
	selp.f64 	%fd325, %fd324, %fd355, %p198;
	selp.f64 	%fd326, %fd355, %fd325, %p197;
	mov.b64 	%rd185, %fd326;
	mov.b64 	{%r464, %r469}, %rd185;
	mov.b32 	%r470, 2;
	// begin inline asm
	shfl.sync.down.b32 %r463, %r464, %r470, %r501, %r502;
	// end inline asm
	// begin inline asm
	shfl.sync.down.b32 %r468, %r469, %r470, %r501, %r502;
	// end inline asm
	mov.b64 	%rd186, {%r463, %r468};
	mov.b64 	%fd327, %rd186;
	setp.gt.s32 	%p199, %r452, 29;
	setp.lt.f64 	%p200, %fd326, %fd327;
	selp.f64 	%fd328, %fd327, %fd326, %p200;
	selp.f64 	%fd329, %fd326, %fd328, %p199;
	mov.b64 	%rd187, %fd329;
	mov.b64 	{%r474, %r479}, %rd187;
	mov.b32 	%r480, 4;
	// begin inline asm
	shfl.sync.down.b32 %r473, %r474, %r480, %r501, %r502;
	// end inline asm
	// begin inline asm
	shfl.sync.down.b32 %r478, %r479, %r480, %r501, %r502;
	// end inline asm
	mov.b64 	%rd188, {%r473, %r478};
	mov.b64 	%fd330, %rd188;
	setp.gt.s32 	%p201, %r452, 27;
	setp.lt.f64 	%p202, %fd329, %fd330;
	selp.f64 	%fd331, %fd330, %fd329, %p202;
	selp.f64 	%fd332, %fd329, %fd331, %p201;
	mov.b64 	%rd189, %fd332;
	mov.b64 	{%r484, %r489}, %rd189;
	mov.b32 	%r490, 8;
	// begin inline asm
	shfl.sync.down.b32 %r483, %r484, %r490, %r501, %r502;
	// end inline asm
	// begin inline asm
	shfl.sync.down.b32 %r488, %r489, %r490, %r501, %r502;
	// end inline asm
	mov.b64 	%rd190, {%r483, %r488};
	mov.b64 	%fd333, %rd190;
	setp.gt.s32 	%p203, %r452, 23;
	setp.lt.f64 	%p204, %fd332, %fd333;
	selp.f64 	%fd334, %fd333, %fd332, %p204;
	selp.f64 	%fd335, %fd332, %fd334, %p203;
	mov.b64 	%rd191, %fd335;
	mov.b64 	{%r494, %r499}, %rd191;
	mov.b32 	%r500, 16;
	// begin inline asm
	shfl.sync.down.b32 %r493, %r494, %r500, %r501, %r502;
	// end inline asm
	// begin inline asm
	shfl.sync.down.b32 %r498, %r499, %r500, %r501, %r502;
	// end inline asm
	mov.b64 	%rd192, {%r493, %r498};
	mov.b64 	%fd336, %rd192;
	setp.gt.s32 	%p205, %r452, 15;
	setp.lt.f64 	%p206, %fd335, %fd336;
	selp.f64 	%fd10, %fd336, %fd335, %p206;
	selp.f64 	%fd374, %fd335, %fd10, %p205;
	setp.ne.s32 	%p207, %r452, 0;
	@%p207 bra 	$L__BB4_14;
	shr.u32 	%r503, %r7, 2;
	and.b32  	%r504, %r503, 248;
	mov.u32 	%r505, _ZZN3cub18CUB_300001_SM_10006detail6reduce18DeviceReduceKernelINS2_10policy_hubIdjN4cuda3__47maximumIvEEE10Policy1000EPdjS8_dNS5_3std3__410__identityEEEvT0_PT3_T1_NS0_13GridEvenShareISI_EET2_T4_E12temp_storage;
	add.s32 	%r506, %r505, %r504;
	st.shared.f64 	[%r506+8], %fd10;
$L__BB4_14:
	bar.sync 	0;
	setp.ne.s32 	%p208, %r7, 0;
	@%p208 bra 	$L__BB4_71;
	ld.shared.f64 	%fd337, [_ZZN3cub18CUB_300001_SM_10006detail6reduce18DeviceReduceKernelINS2_10policy_hubIdjN4cuda3__47maximumIvEEE10Policy1000EPdjS8_dNS5_3std3__410__identityEEEvT0_PT3_T1_NS0_13GridEvenShareISI_EET2_T4_E12temp_storage+16];
	setp.lt.f64 	%p209, %fd374, %fd337;
	selp.f64 	%fd338, %fd337, %fd374, %p209;
	ld.shared.f64 	%fd339, [_ZZN3cub18CUB_300001_SM_10006detail6reduce18DeviceReduceKernelINS2_10policy_hubIdjN4cuda3__47maximumIvEEE10Policy1000EPdjS8_dNS5_3std3__410__identityEEEvT0_PT3_T1_NS0_13GridEvenShareISI_EET2_T4_E12temp_storage+24];
	setp.lt.f64 	%p210, %fd338, %fd339;
	selp.f64 	%fd340, %fd339, %fd338, %p210;
	ld.shared.f64 	%fd341, [_ZZN3cub18CUB_300001_SM_10006detail6reduce18DeviceReduceKernelINS2_10policy_hubIdjN4cuda3__47maximumIvEEE10Policy1000EPdjS8_dNS5_3std3__410__identityEEEvT0_PT3_T1_NS0_13GridEvenShareISI_EET2_T4_E12temp_storage+32];
	setp.lt.f64 	%p211, %fd340, %fd341;
	selp.f64 	%fd342, %fd341, %fd340, %p211;
	ld.shared.f64 	%fd343, [_ZZN3cub18CUB_300001_SM_10006detail6reduce18DeviceReduceKernelINS2_10policy_hubIdjN4cuda3__47maximumIvEEE10Policy1000EPdjS8_dNS5_3std3__410__identityEEEvT0_PT3_T1_NS0_13GridEvenShareISI_EET2_T4_E12temp_storage+40];
	setp.lt.f64 	%p212, %fd342, %fd343;
	selp.f64 	%fd344, %fd343, %fd342, %p212;
	ld.shared.f64 	%fd345, [_ZZN3cub18CUB_300001_SM_10006detail6reduce18DeviceReduceKernelINS2_10policy_hubIdjN4cuda3__47maximumIvEEE10Policy1000EPdjS8_dNS5_3std3__410__identityEEEvT0_PT3_T1_NS0_13GridEvenShareISI_EET2_T4_E12temp_storage+48];
	setp.lt.f64 	%p213, %fd344, %fd345;
	selp.f64 	%fd346, %fd345, %fd344, %p213;
	ld.shared.f64 	%fd347, [_ZZN3cub18CUB_300001_SM_10006detail6reduce18DeviceReduceKernelINS2_10policy_hubIdjN4cuda3__47maximumIvEEE10Policy1000EPdjS8_dNS5_3std3__410__identityEEEvT0_PT3_T1_NS0_13GridEvenShareISI_EET2_T4_E12temp_storage+56];
	setp.lt.f64 	%p214, %fd346, %fd347;
	selp.f64 	%fd348, %fd347, %fd346, %p214;
	ld.shared.f64 	%fd349, [_ZZN3cub18CUB_300001_SM_10006detail6reduce18DeviceReduceKernelINS2_10policy_hubIdjN4cuda3__47maximumIvEEE10Policy1000EPdjS8_dNS5_3std3__410__identityEEEvT0_PT3_T1_NS0_13GridEvenShareISI_EET2_T4_E12temp_storage+64];
	setp.lt.f64 	%p215, %fd348, %fd349;
	selp.f64 	%fd374, %fd349, %fd348, %p215;
	bra.uni 	$L__BB4_71;
$L__BB4_16:
	// begin inline asm
	mov.u32 %r389, %laneid;
	// end inline asm
	and.b32  	%r440, %r7, 992;
	add.s32 	%r441, %r440, 32;
	setp.gt.u32 	%p170, %r441, %r6;
	not.b32 	%r442, %r440;
	add.s32 	%r443, %r6, %r442;
	selp.b32 	%r438, %r443, 31, %p170;
	mov.b64 	%rd173, %fd355;
	mov.b64 	{%r391, %r396}, %rd173;
	mov.b32 	%r397, 1;
	mov.b32 	%r439, -1;
	// begin inline asm
	shfl.sync.down.b32 %r390, %r391, %r397, %r438, %r439;
	// end inline asm
	// begin inline asm
	shfl.sync.down.b32 %r395, %r396, %r397, %r438, %r439;
	// end inline asm
	mov.b64 	%rd174, {%r390, %r395};
	mov.b64 	%fd277, %rd174;
	setp.lt.s32 	%p171, %r389, %r438;
	setp.lt.f64 	%p172, %fd355, %fd277;
	selp.f64 	%fd278, %fd277, %fd355, %p172;
	selp.f64 	%fd279, %fd278, %fd355, %p171;
	mov.b64 	%rd175, %fd279;
	mov.b64 	{%r401, %r406}, %rd175;
	mov.b32 	%r407, 2;
	// begin inline asm
	shfl.sync.down.b32 %r400, %r401, %r407, %r438, %r439;
	// end inline asm
	// begin inline asm
	shfl.sync.down.b32 %r405, %r406, %r407, %r438, %r439;
	// end inline asm
	mov.b64 	%rd176, {%r400, %r405};
	mov.b64 	%fd280, %rd176;
	add.s32 	%r444, %r389, 2;
	setp.gt.s32 	%p173, %r444, %r438;
	setp.lt.f64 	%p174, %fd279, %fd280;
	selp.f64 	%fd281, %fd280, %fd279, %p174;
	selp.f64 	%fd282, %fd279, %fd281, %p173;
	mov.b64 	%rd177, %fd282;
	mov.b64 	{%r411, %r416}, %rd177;
	mov.b32 	%r417, 4;
	// begin inline asm
	shfl.sync.down.b32 %r410, %r411, %r417, %r438, %r439;
	// end inline asm
	// begin inline asm
	shfl.sync.down.b32 %r415, %r416, %r417, %r438, %r439;
	// end inline asm
	mov.b64 	%rd178, {%r410, %r415};
	mov.b64 	%fd283, %rd178;
	add.s32 	%r445, %r389, 4;
	setp.gt.s32 	%p175, %r445, %r438;
	setp.lt.f64 	%p176, %fd282, %fd283;
	selp.f64 	%fd284, %fd283, %fd282, %p176;
	selp.f64 	%fd285, %fd282, %fd284, %p175;
	mov.b64 	%rd179, %fd285;
	mov.b64 	{%r421, %r426}, %rd179;
	mov.b32 	%r427, 8;
	// begin inline asm
	shfl.sync.down.b32 %r420, %r421, %r427, %r438, %r439;
	// end inline asm
	// begin inline asm
	shfl.sync.down.b32 %r425, %r426, %r427, %r438, %r439;
	// end inline asm
	mov.b64 	%rd180, {%r420, %r425};
	mov.b64 	%fd286, %rd180;
	add.s32 	%r446, %r389, 8;
	setp.gt.s32 	%p177, %r446, %r438;
	setp.lt.f64 	%p178, %fd285, %fd286;
	selp.f64 	%fd287, %fd286, %fd285, %p178;
	selp.f64 	%fd288, %fd285, %fd287, %p177;
	mov.b64 	%rd181, %fd288;
	mov.b64 	{%r431, %r436}, %rd181;
	mov.b32 	%r437, 16;
	// begin inline asm
	shfl.sync.down.b32 %r430, %r431, %r437, %r438, %r439;
	// end inline asm
	// begin inline asm
	shfl.sync.down.b32 %r435, %r436, %r437, %r438, %r439;
	// end inline asm
	mov.b64 	%rd182, {%r430, %r435};
	mov.b64 	%fd289, %rd182;
	add.s32 	%r447, %r389, 16;
	setp.gt.s32 	%p179, %r447, %r438;
	setp.lt.f64 	%p180, %fd288, %fd289;
	selp.f64 	%fd290, %fd289, %fd288, %p180;
	selp.f64 	%fd374, %fd288, %fd290, %p179;
	setp.ne.s32 	%p181, %r389, 0;
	@%p181 bra 	$L__BB4_18;
	shr.u32 	%r448, %r7, 2;
	and.b32  	%r449, %r448, 248;
	mov.u32 	%r450, _ZZN3cub18CUB_300001_SM_10006detail6reduce18DeviceReduceKernelINS2_10policy_hubIdjN4cuda3__47maximumIvEEE10Policy1000EPdjS8_dNS5_3std3__410__identityEEEvT0_PT3_T1_NS0_13GridEvenShareISI_EET2_T4_E12temp_storage;
	add.s32 	%r451, %r450, %r449;
	st.shared.f64 	[%r451+8], %fd374;
$L__BB4_18:
	bar.sync 	0;
	setp.ne.s32 	%p182, %r7, 0;
	@%p182 bra 	$L__BB4_71;
	setp.gt.u32 	%p183, %r6, 32;
	ld.shared.f64 	%fd291, [_ZZN3cub18CUB_300001_SM_10006detail6reduce18DeviceReduceKernelINS2_10policy_hubIdjN4cuda3__47maximumIvEEE10Policy1000EPdjS8_dNS5_3std3__410__identityEEEvT0_PT3_T1_NS0_13GridEvenShareISI_EET2_T4_E12temp_storage+16];
	setp.lt.f64 	%p184, %fd374, %fd291;
	selp.f64 	%fd293, %fd291, %fd374, %p184;
	selp.f64 	%fd294, %fd293, %fd374, %p183;
	setp.gt.u32 	%p185, %r6, 64;
	ld.shared.f64 	%fd296, [_ZZN3cub18CUB_300001_SM_10006detail6reduce18DeviceReduceKernelINS2_10policy_hubIdjN4cuda3__47maximumIvEEE10Policy1000EPdjS8_dNS5_3std3__410__identityEEEvT0_PT3_T1_NS0_13GridEvenShareISI_EET2_T4_E12temp_storage+24];
	setp.lt.f64 	%p186, %fd294, %fd296;
	selp.f64 	%fd298, %fd296, %fd294, %p186;
	selp.f64 	%fd299, %fd298, %fd294, %p185;
	setp.gt.u32 	%p187, %r6, 96;
	ld.shared.f64 	%fd301, [_ZZN3cub18CUB_300001_SM_10006detail6reduce18DeviceReduceKernelINS2_10policy_hubIdjN4cuda3__47maximumIvEEE10Policy1000EPdjS8_dNS5_3std3__410__identityEEEvT0_PT3_T1_NS0_13GridEvenShareISI_EET2_T4_E12temp_storage+32];
	setp.lt.f64 	%p188, %fd299, %fd301;
	selp.f64 	%fd303, %fd301, %fd299, %p188;
	selp.f64 	%fd304, %fd303, %fd299, %p187;
	setp.gt.u32 	%p189, %r6, 128;
	ld.shared.f64 	%fd306, [_ZZN3cub18CUB_300001_SM_10006detail6reduce18DeviceReduceKernelINS2_10policy_hubIdjN4cuda3__47maximumIvEEE10Policy1000EPdjS8_dNS5_3std3__410__identityEEEvT0_PT3_T1_NS0_13GridEvenShareISI_EET2_T4_E12temp_storage+40];
	setp.lt.f64 	%p190, %fd304, %fd306;
	selp.f64 	%fd308, %fd306, %fd304, %p190;
	selp.f64 	%fd309, %fd308, %fd304, %p189;
	setp.gt.u32 	%p191, %r6, 160;
	ld.shared.f64 	%fd311, [_ZZN3cub18CUB_300001_SM_10006detail6reduce18DeviceReduceKernelINS2_10policy_hubIdjN4cuda3__47maximumIvEEE10Policy1000EPdjS8_dNS5_3std3__410__identityEEEvT0_PT3_T1_NS0_13GridEvenShareISI_EET2_T4_E12temp_storage+48];
	setp.lt.f64 	%p192, %fd309, %fd311;
	selp.f64 	%fd313, %fd311, %fd309, %p192;
	selp.f64 	%fd314, %fd313, %fd309, %p191;
	setp.gt.u32 	%p193, %r6, 192;
	ld.shared.f64 	%fd316, [_ZZN3cub18CUB_300001_SM_10006detail6reduce18DeviceReduceKernelINS2_10policy_hubIdjN4cuda3__47maximumIvEEE10Policy1000EPdjS8_dNS5_3std3__410__identityEEEvT0_PT3_T1_NS0_13GridEvenShareISI_EET2_T4_E12temp_storage+56];
	setp.lt.f64 	%p194, %fd314, %fd316;
	selp.f64 	%fd318, %fd316, %fd314, %p194;
	selp.f64 	%fd319, %fd318, %fd314, %p193;
	setp.gt.u32 	%p195, %r6, 224;
	ld.shared.f64 	%fd321, [_ZZN3cub18CUB_300001_SM_10006detail6reduce18DeviceReduceKernelINS2_10policy_hubIdjN4cuda3__47maximumIvEEE10Policy1000EPdjS8_dNS5_3std3__410__identityEEEvT0_PT3_T1_NS0_13GridEvenShareISI_EET2_T4_E12temp_storage+64];
	setp.lt.f64 	%p196, %fd319, %fd321;
	selp.f64 	%fd323, %fd321, %fd319, %p196;
	selp.f64 	%fd374, %fd323, %fd319, %p195;
	bra.uni 	$L__BB4_71;
$L__BB4_20:
	mov.u32 	%r26, %tid.x;
	shl.b32 	%r305, %r26, 2;
	add.s32 	%r306, %r5, %r305;
	mul.wide.u32 	%rd113, %r306, 8;
	add.s64 	%rd103, %rd1, %rd113;
	// begin inline asm
	ld.global.nc.v2.u64 {%rd101, %rd102}, [%rd103];
	// end inline asm
	add.s64 	%rd106, %rd103, 16;
	// begin inline asm
	ld.global.nc.v2.u64 {%rd104, %rd105}, [%rd106];
	// end inline asm
	mov.b64 	%fd203, %rd101;
	mov.b64 	%fd204, %rd102;
	mov.b64 	%fd205, %rd104;
	mov.b64 	%fd206, %rd105;
	add.s64 	%rd109, %rd103, 8192;
	// begin inline asm
	ld.global.nc.v2.u64 {%rd107, %rd108}, [%rd109];
	// end inline asm
	add.s64 	%rd112, %rd103, 8208;
	// begin inline asm
	ld.global.nc.v2.u64 {%rd110, %rd111}, [%rd112];
	// end inline asm
	mov.b64 	%fd207, %rd107;
	mov.b64 	%fd208, %rd108;
	mov.b64 	%fd209, %rd110;
	mov.b64 	%fd210, %rd111;
	setp.lt.f64 	%p110, %fd203, %fd204;
	selp.f64 	%fd211, %fd204, %fd203, %p110;
	setp.lt.f64 	%p111, %fd211, %fd205;
	selp.f64 	%fd212, %fd205, %fd211, %p111;
	setp.lt.f64 	%p112, %fd212, %fd206;
	selp.f64 	%fd213, %fd206, %fd212, %p112;
	setp.lt.f64 	%p113, %fd213, %fd207;
	selp.f64 	%fd214, %fd207, %fd213, %p113;
	setp.lt.f64 	%p114, %fd214, %fd208;
	selp.f64 	%fd215, %fd208, %fd214, %p114;
	setp.lt.f64 	%p115, %fd215, %fd209;
	selp.f64 	%fd216, %fd209, %fd215, %p115;
	setp.lt.f64 	%p116, %fd216, %fd210;
	selp.f64 	%fd361, %fd210, %fd216, %p116;
	setp.lt.u32 	%p117, %r6, %r4;
	@%p117 bra 	$L__BB4_32;
	add.s32 	%r27, %r4, %r5;
	add.s32 	%r516, %r27, 256;
	add.s32 	%r515, %r27, %r26;
	mov.b32 	%r517, 0;
$L__BB4_22:
	add.s32 	%r5, %r5, %r4;
	add.s32 	%r308, %r1, -2048;
	setp.gt.u32 	%p118, %r5, %r308;
	@%p118 bra 	$L__BB4_24;
	cvt.u64.u32 	%rd126, %r5;
	cvt.u64.u32 	%rd127, %r305;
	add.s64 	%rd128, %rd126, %rd127;
	shl.b64 	%rd129, %rd128, 3;
	add.s64 	%rd116, %rd1, %rd129;
	// begin inline asm
	ld.global.nc.v2.u64 {%rd114, %rd115}, [%rd116];
	// end inline asm
	add.s64 	%rd119, %rd116, 16;
	// begin inline asm
	ld.global.nc.v2.u64 {%rd117, %rd118}, [%rd119];
	// end inline asm
	mov.b64 	%fd217, %rd114;
	mov.b64 	%fd218, %rd115;
	mov.b64 	%fd219, %rd117;
	mov.b64 	%fd220, %rd118;
	add.s64 	%rd122, %rd116, 8192;
	// begin inline asm
	ld.global.nc.v2.u64 {%rd120, %rd121}, [%rd122];
	// end inline asm
	add.s64 	%rd125, %rd116, 8208;
	// begin inline asm
	ld.global.nc.v2.u64 {%rd123, %rd124}, [%rd125];
	// end inline asm
	mov.b64 	%fd221, %rd120;
	mov.b64 	%fd222, %rd121;
	mov.b64 	%fd223, %rd123;
	mov.b64 	%fd224, %rd124;
	setp.lt.f64 	%p119, %fd361, %fd217;
	selp.f64 	%fd225, %fd217, %fd361, %p119;
	setp.lt.f64 	%p120, %fd225, %fd218;
	selp.f64 	%fd226, %fd218, %fd225, %p120;
	setp.lt.f64 	%p121, %fd226, %fd219;
	selp.f64 	%fd227, %fd219, %fd226, %p121;
	setp.lt.f64 	%p122, %fd227, %fd220;
	selp.f64 	%fd228, %fd220, %fd227, %p122;
	setp.lt.f64 	%p123, %fd228, %fd221;
	selp.f64 	%fd229, %fd221, %fd228, %p123;
	setp.lt.f64 	%p124, %fd229, %fd222;
	selp.f64 	%fd230, %fd222, %fd229, %p124;
	setp.lt.f64 	%p125, %fd230, %fd223;
	selp.f64 	%fd231, %fd223, %fd230, %p125;
	setp.lt.f64 	%p126, %fd231, %fd224;
	selp.f64 	%fd361, %fd224, %fd231, %p126;
	sub.s32 	%r310, %r1, %r5;
	setp.lt.u32 	%p127, %r310, %r4;
	add.s32 	%r517, %r517, 1;
	add.s32 	%r516, %r516, %r4;
	add.s32 	%r515, %r515, %r4;
	@%p127 bra 	$L__BB4_32;
	bra.uni 	$L__BB4_22;
$L__BB4_24:
	setp.le.u32 	%p128, %r1, %r5;
	@%p128 bra 	$L__BB4_32;
	sub.s32 	%r38, %r1, %r5;
	setp.ge.s32 	%p129, %r26, %r38;
	@%p129 bra 	$L__BB4_32;
	not.b32 	%r311, %r26;
	add.s32 	%r312, %r1, %r311;
	sub.s32 	%r313, %r312, %r27;
	mul.lo.s32 	%r314, %r2, %r517;
	shl.b32 	%r315, %r314, 11;
	sub.s32 	%r39, %r313, %r315;
	shr.u32 	%r316, %r312, 8;
	add.s32 	%r40, %r316, 1;
	and.b32  	%r317, %r312, 768;
	setp.eq.s32 	%p130, %r317, 768;
	mov.u32 	%r522, %r26;
	@%p130 bra 	$L__BB4_29;
	and.b32  	%r318, %r40, 3;
	neg.s32 	%r519, %r318;
	mov.u32 	%r522, %r26;
$L__BB4_28:
	.pragma "nounroll";
	mul.wide.u32 	%rd132, %r515, 8;
	add.s64 	%rd131, %rd1, %rd132;
	// begin inline asm
	ld.global.nc.u64 %rd130, [%rd131];
	// end inline asm
	mov.b64 	%fd233, %rd130;
	setp.lt.f64 	%p131, %fd361, %fd233;
	selp.f64 	%fd361, %fd233, %fd361, %p131;
	add.s32 	%r522, %r522, 256;
	add.s32 	%r515, %r515, 256;
	add.s32 	%r519, %r519, 1;
	setp.ne.s32 	%p132, %r519, 0;
	@%p132 bra 	$L__BB4_28;
$L__BB4_29:
	setp.lt.u32 	%p133, %r39, 768;
	@%p133 bra 	$L__BB4_32;
	add.s32 	%r524, %r522, 512;
	add.s32 	%r523, %r522, %r516;
$L__BB4_31:
	add.s32 	%r319, %r523, -256;
	mul.wide.u32 	%rd141, %r319, 8;
	add.s64 	%rd134, %rd1, %rd141;
	// begin inline asm
	ld.global.nc.u64 %rd133, [%rd134];
	// end inline asm
	mov.b64 	%fd234, %rd133;
	setp.lt.f64 	%p134, %fd361, %fd234;
	selp.f64 	%fd235, %fd234, %fd361, %p134;
	mul.wide.u32 	%rd142, %r523, 8;
	add.s64 	%rd136, %rd1, %rd142;
	// begin inline asm
	ld.global.nc.u64 %rd135, [%rd136];
	// end inline asm
	mov.b64 	%fd236, %rd135;
	setp.lt.f64 	%p135, %fd235, %fd236;
	selp.f64 	%fd237, %fd236, %fd235, %p135;
	add.s32 	%r320, %r523, 256;
	mul.wide.u32 	%rd143, %r320, 8;
	add.s64 	%rd138, %rd1, %rd143;
	// begin inline asm
	ld.global.nc.u64 %rd137, [%rd138];
	// end inline asm
	mov.b64 	%fd238, %rd137;
	setp.lt.f64 	%p136, %fd237, %fd238;
	selp.f64 	%fd239, %fd238, %fd237, %p136;
	add.s32 	%r321, %r523, 512;
	mul.wide.u32 	%rd144, %r321, 8;
	add.s64 	%rd140, %rd1, %rd144;
	// begin inline asm
	ld.global.nc.u64 %rd139, [%rd140];
	// end inline asm
	mov.b64 	%fd240, %rd139;
	setp.lt.f64 	%p137, %fd239, %fd240;
	selp.f64 	%fd361, %fd240, %fd239, %p137;
	add.s32 	%r53, %r524, 1024;
	add.s32 	%r322, %r524, 512;
	add.s32 	%r523, %r523, 1024;
	setp.lt.s32 	%p138, %r322, %r38;
	mov.u32 	%r524, %r53;
	@%p138 bra 	$L__BB4_31;
$L__BB4_32:
	// begin inline asm
	mov.u32 %r323, %laneid;
	// end inline asm
	mov.b64 	%rd145, %fd361;
	mov.b64 	{%r325, %r330}, %rd145;
	mov.b32 	%r331, 1;
	mov.b32 	%r372, 31;
	mov.b32 	%r373, -1;
	// begin inline asm
	shfl.sync.down.b32 %r324, %r325, %r331, %r372, %r373;
	// end inline asm
	// begin inline asm
	shfl.sync.down.b32 %r329, %r330, %r331, %r372, %r373;
	// end inline asm
	mov.b64 	%rd146, {%r324, %r329};
	mov.b64 	%fd241, %rd146;
	setp.gt.s32 	%p139, %r323, 30;
	setp.lt.f64 	%p140, %fd361, %fd241;
	selp.f64 	%fd242, %fd241, %fd361, %p140;
	selp.f64 	%fd243, %fd361, %fd242, %p139;
	mov.b64 	%rd147, %fd243;
	mov.b64 	{%r335, %r340}, %rd147;
	mov.b32 	%r341, 2;
	// begin inline asm
	shfl.sync.down.b32 %r334, %r335, %r341, %r372, %r373;
	// end inline asm
	// begin inline asm
	shfl.sync.down.b32 %r339, %r340, %r341, %r372, %r373;
	// end inline asm
	mov.b64 	%rd148, {%r334, %r339};
	mov.b64 	%fd244, %rd148;
	setp.gt.s32 	%p141, %r323, 29;
	setp.lt.f64 	%p142, %fd243, %fd244;
	selp.f64 	%fd245, %fd244, %fd243, %p142;
	selp.f64 	%fd246, %fd243, %fd245, %p141;
	mov.b64 	%rd149, %fd246;
	mov.b64 	{%r345, %r350}, %rd149;
	mov.b32 	%r351, 4;
	// begin inline asm
	shfl.sync.down.b32 %r344, %r345, %r351, %r372, %r373;
	// end inline asm
	// begin inline asm
	shfl.sync.down.b32 %r349, %r350, %r351, %r372, %r373;
	// end inline asm
	mov.b64 	%rd150, {%r344, %r349};
	mov.b64 	%fd247, %rd150;
	setp.gt.s32 	%p143, %r323, 27;
	setp.lt.f64 	%p144, %fd246, %fd247;
	selp.f64 	%fd248, %fd247, %fd246, %p144;
	selp.f64 	%fd249, %fd246, %fd248, %p143;
	mov.b64 	%rd151, %fd249;
	mov.b64 	{%r355, %r360}, %rd151;
	mov.b32 	%r361, 8;
	// begin inline asm
	shfl.sync.down.b32 %r354, %r355, %r361, %r372, %r373;
	// end inline asm
	// begin inline asm
	shfl.sync.down.b32 %r359, %r360, %r361, %r372, %r373;
	// end inline asm
	mov.b64 	%rd152, {%r354, %r359};
	mov.b64 	%fd250, %rd152;
	setp.gt.s32 	%p145, %r323, 23;
	setp.lt.f64 	%p146, %fd249, %fd250;
	selp.f64 	%fd251, %fd250, %fd249, %p146;
	selp.f64 	%fd252, %fd249, %fd251, %p145;
	mov.b64 	%rd153, %fd252;
	mov.b64 	{%r365, %r370}, %rd153;
	mov.b32 	%r371, 16;
	// begin inline asm
	shfl.sync.down.b32 %r364, %r365, %r371, %r372, %r373;
	// end inline asm
	// begin inline asm
	shfl.sync.down.b32 %r369, %r370, %r371, %r372, %r373;
	// end inline asm
	mov.b64 	%rd154, {%r364, %r369};
	mov.b64 	%fd253, %rd154;
	setp.gt.s32 	%p147, %r323, 15;
	setp.lt.f64 	%p148, %fd252, %fd253;
	selp.f64 	%fd25, %fd253, %fd252, %p148;
	selp.f64 	%fd374, %fd252, %fd25, %p147;
	setp.ne.s32 	%p149, %r323, 0;
	@%p149 bra 	$L__BB4_34;
	shr.u32 	%r374, %r26, 2;
	and.b32  	%r375, %r374, 248;
	mov.u32 	%r376, _ZZN3cub18CUB_300001_SM_10006detail6reduce18DeviceReduceKernelINS2_10policy_hubIdjN4cuda3__47maximumIvEEE10Policy1000EPdjS8_dNS5_3std3__410__identityEEEvT0_PT3_T1_NS0_13GridEvenShareISI_EET2_T4_E12temp_storage;
	add.s32 	%r377, %r376, %r375;
	st.shared.f64 	[%r377+8], %fd25;
$L__BB4_34:
	bar.sync 	0;
	setp.ne.s32 	%p150, %r26, 0;
	@%p150 bra 	$L__BB4_71;
	ld.shared.f64 	%fd254, [_ZZN3cub18CUB_300001_SM_10006detail6reduce18DeviceReduceKernelINS2_10policy_hubIdjN4cuda3__47maximumIvEEE10Policy1000EPdjS8_dNS5_3std3__410__identityEEEvT0_PT3_T1_NS0_13GridEvenShareISI_EET2_T4_E12temp_storage+16];
	setp.lt.f64 	%p151, %fd374, %fd254;
	selp.f64 	%fd255, %fd254, %fd374, %p151;
	ld.shared.f64 	%fd256, [_ZZN3cub18CUB_300001_SM_10006detail6reduce18DeviceReduceKernelINS2_10policy_hubIdjN4cuda3__47maximumIvEEE10Policy1000EPdjS8_dNS5_3std3__410__identityEEEvT0_PT3_T1_NS0_13GridEvenShareISI_EET2_T4_E12temp_storage+24];
	setp.lt.f64 	%p152, %fd255, %fd256;
	selp.f64 	%fd257, %fd256, %fd255, %p152;
	ld.shared.f64 	%fd258, [_ZZN3cub18CUB_300001_SM_10006detail6reduce18DeviceReduceKernelINS2_10policy_hubIdjN4cuda3__47maximumIvEEE10Policy1000EPdjS8_dNS5_3std3__410__identityEEEvT0_PT3_T1_NS0_13GridEvenShareISI_EET2_T4_E12temp_storage+32];
	setp.lt.f64 	%p153, %fd257, %fd258;
	selp.f64 	%fd259, %fd258, %fd257, %p153;
	ld.shared.f64 	%fd260, [_ZZN3cub18CUB_300001_SM_10006detail6reduce18DeviceReduceKernelINS2_10policy_hubIdjN4cuda3__47maximumIvEEE10Policy1000EPdjS8_dNS5_3std3__410__identityEEEvT0_PT3_T1_NS0_13GridEvenShareISI_EET2_T4_E12temp_storage+40];
	setp.lt.f64 	%p154, %fd259, %fd260;
	selp.f64 	%fd261, %fd260, %fd259, %p154;
	ld.shared.f64 	%fd262, [_ZZN3cub18CUB_300001_SM_10006detail6reduce18DeviceReduceKernelINS2_10policy_hubIdjN4cuda3__47maximumIvEEE10Policy1000EPdjS8_dNS5_3std3__410__identityEEEvT0_PT3_T1_NS0_13GridEvenShareISI_EET2_T4_E12temp_storage+48];
	setp.lt.f64 	%p155, %fd261, %fd262;
	selp.f64 	%fd263, %fd262, %fd261, %p155;
	ld.shared.f64 	%fd264, [_ZZN3cub18CUB_300001_SM_10006detail6reduce18DeviceReduceKernelINS2_10policy_hubIdjN4cuda3__47maximumIvEEE10Policy1000EPdjS8_dNS5_3std3__410__identityEEEvT0_PT3_T1_NS0_13GridEvenShareISI_EET2_T4_E12temp_storage+56];
	setp.lt.f64 	%p156, %fd263, %fd264;
	selp.f64 	%fd265, %fd264, %fd263, %p156;
	ld.shared.f64 	%fd266, [_ZZN3cub18CUB_300001_SM_10006detail6reduce18DeviceReduceKernelINS2_10policy_hubIdjN4cuda3__47maximumIvEEE10Policy1000EPdjS8_dNS5_3std3__410__identityEEEvT0_PT3_T1_NS0_13GridEvenShareISI_EET2_T4_E12temp_storage+64];
	setp.lt.f64 	%p157, %fd265, %fd266;
	selp.f64 	%fd374, %fd266, %fd265, %p157;
	bra.uni 	$L__BB4_71;
$L__BB4_36:
	sub.s32 	%r55, %r1, %r5;
	setp.gt.u32 	%p2, %r55, 2047;
	@%p2 bra 	$L__BB4_55;
	mov.u32 	%r56, %tid.x;
	setp.ge.u32 	%p51, %r56, %r55;
	mov.f64 	%fd367, 0d0000000000000000;
	mov.u32 	%r529, %r56;
	@%p51 bra 	$L__BB4_39;
	add.s32 	%r176, %r5, %r56;
	mul.wide.u32 	%rd65, %r176, 8;
	add.s64 	%rd64, %rd1, %rd65;
	// begin inline asm
	ld.global.nc.u64 %rd63, [%rd64];
	// end inline asm
	mov.b64 	%fd367, %rd63;
	add.s32 	%r529, %r56, 256;
$L__BB4_39:
	setp.ge.u32 	%p52, %r529, %r55;
	@%p52 bra 	$L__BB4_46;
	not.b32 	%r177, %r529;
	add.s32 	%r59, %r1, %r177;
	and.b32  	%r178, %r59, 768;
	setp.eq.s32 	%p53, %r178, 768;
	@%p53 bra 	$L__BB4_43;
	add.s32 	%r527, %r529, %r5;
	shr.u32 	%r179, %r59, 8;
	add.s32 	%r180, %r179, 1;
	and.b32  	%r181, %r180, 3;
	neg.s32 	%r526, %r181;
$L__BB4_42:
	.pragma "nounroll";
	mul.wide.u32 	%rd68, %r527, 8;
	add.s64 	%rd67, %rd1, %rd68;
	// begin inline asm
	ld.global.nc.u64 %rd66, [%rd67];
	// end inline asm
	mov.b64 	%fd122, %rd66;
	setp.lt.f64 	%p54, %fd367, %fd122;
	selp.f64 	%fd367, %fd122, %fd367, %p54;
	add.s32 	%r529, %r529, 256;
	add.s32 	%r527, %r527, 256;
	add.s32 	%r526, %r526, 1;
	setp.ne.s32 	%p55, %r526, 0;
	@%p55 bra 	$L__BB4_42;
$L__BB4_43:
	sub.s32 	%r182, %r59, %r5;
	setp.lt.u32 	%p56, %r182, 768;
	@%p56 bra 	$L__BB4_46;
	add.s32 	%r531, %r529, 512;
	add.s32 	%r530, %r529, %r5;
$L__BB4_45:
	mul.wide.u32 	%rd77, %r530, 8;
	add.s64 	%rd70, %rd1, %rd77;
	// begin inline asm
	ld.global.nc.u64 %rd69, [%rd70];
	// end inline asm
	mov.b64 	%fd123, %rd69;
	setp.lt.f64 	%p57, %fd367, %fd123;
	selp.f64 	%fd124, %fd123, %fd367, %p57;
	add.s32 	%r183, %r530, 256;
	mul.wide.u32 	%rd78, %r183, 8;
	add.s64 	%rd72, %rd1, %rd78;
	// begin inline asm
	ld.global.nc.u64 %rd71, [%rd72];
	// end inline asm
	mov.b64 	%fd125, %rd71;
	setp.lt.f64 	%p58, %fd124, %fd125;
	selp.f64 	%fd126, %fd125, %fd124, %p58;
	add.s32 	%r184, %r530, 512;
	mul.wide.u32 	%rd79, %r184, 8;
	add.s64 	%rd74, %rd1, %rd79;
	// begin inline asm
	ld.global.nc.u64 %rd73, [%rd74];
	// end inline asm
	mov.b64 	%fd127, %rd73;
	setp.lt.f64 	%p59, %fd126, %fd127;
	selp.f64 	%fd128, %fd127, %fd126, %p59;
	add.s32 	%r185, %r530, 768;
	mul.wide.u32 	%rd80, %r185, 8;
	add.s64 	%rd76, %rd1, %rd80;
	// begin inline asm
	ld.global.nc.u64 %rd75, [%rd76];
	// end inline asm
	mov.b64 	%fd129, %rd75;
	setp.lt.f64 	%p60, %fd128, %fd129;
	selp.f64 	%fd367, %fd129, %fd128, %p60;
	add.s32 	%r73, %r531, 1024;
	add.s32 	%r186, %r531, 512;
	add.s32 	%r530, %r530, 1024;
	setp.lt.s32 	%p61, %r186, %r55;
	mov.u32 	%r531, %r73;
	@%p61 bra 	$L__BB4_45;
$L__BB4_46:
	setp.lt.u32 	%p62, %r55, 256;
	@%p62 bra 	$L__BB4_51;
	// begin inline asm
	mov.u32 %r250, %laneid;
	// end inline asm
	mov.b64 	%rd91, %fd367;
	mov.b64 	{%r252, %r257}, %rd91;
	mov.b32 	%r258, 1;
	mov.b32 	%r299, 31;
	mov.b32 	%r300, -1;
	// begin inline asm
	shfl.sync.down.b32 %r251, %r252, %r258, %r299, %r300;
	// end inline asm
	// begin inline asm
	shfl.sync.down.b32 %r256, %r257, %r258, %r299, %r300;
	// end inline asm
	mov.b64 	%rd92, {%r251, %r256};
	mov.b64 	%fd177, %rd92;
	setp.gt.s32 	%p90, %r250, 30;
	setp.lt.f64 	%p91, %fd367, %fd177;
	selp.f64 	%fd178, %fd177, %fd367, %p91;
	selp.f64 	%fd179, %fd367, %fd178, %p90;
	mov.b64 	%rd93, %fd179;
	mov.b64 	{%r262, %r267}, %rd93;
	mov.b32 	%r268, 2;
	// begin inline asm
	shfl.sync.down.b32 %r261, %r262, %r268, %r299, %r300;
	// end inline asm
	// begin inline asm
	shfl.sync.down.b32 %r266, %r267, %r268, %r299, %r300;
	// end inline asm
	mov.b64 	%rd94, {%r261, %r266};
	mov.b64 	%fd180, %rd94;
	setp.gt.s32 	%p92, %r250, 29;
	setp.lt.f64 	%p93, %fd179, %fd180;
	selp.f64 	%fd181, %fd180, %fd179, %p93;
	selp.f64 	%fd182, %fd179, %fd181, %p92;
	mov.b64 	%rd95, %fd182;
	mov.b64 	{%r272, %r277}, %rd95;
	mov.b32 	%r278, 4;
	// begin inline asm
	shfl.sync.down.b32 %r271, %r272, %r278, %r299, %r300;
	// end inline asm
	// begin inline asm
	shfl.sync.down.b32 %r276, %r277, %r278, %r299, %r300;
	// end inline asm
	mov.b64 	%rd96, {%r271, %r276};
	mov.b64 	%fd183, %rd96;
	setp.gt.s32 	%p94, %r250, 27;
	setp.lt.f64 	%p95, %fd182, %fd183;
	selp.f64 	%fd184, %fd183, %fd182, %p95;
	selp.f64 	%fd185, %fd182, %fd184, %p94;
	mov.b64 	%rd97, %fd185;
	mov.b64 	{%r282, %r287}, %rd97;
	mov.b32 	%r288, 8;
	// begin inline asm
	shfl.sync.down.b32 %r281, %r282, %r288, %r299, %r300;
	// end inline asm
	// begin inline asm
	shfl.sync.down.b32 %r286, %r287, %r288, %r299, %r300;
	// end inline asm
	mov.b64 	%rd98, {%r281, %r286};
	mov.b64 	%fd186, %rd98;
	setp.gt.s32 	%p96, %r250, 23;
	setp.lt.f64 	%p97, %fd185, %fd186;
	selp.f64 	%fd187, %fd186, %fd185, %p97;
	selp.f64 	%fd188, %fd185, %fd187, %p96;
	mov.b64 	%rd99, %fd188;
	mov.b64 	{%r292, %r297}, %rd99;
	mov.b32 	%r298, 16;
	// begin inline asm
	shfl.sync.down.b32 %r291, %r292, %r298, %r299, %r300;
	// end inline asm
	// begin inline asm
	shfl.sync.down.b32 %r296, %r297, %r298, %r299, %r300;
	// end inline asm
	mov.b64 	%rd100, {%r291, %r296};
	mov.b64 	%fd189, %rd100;
	setp.gt.s32 	%p98, %r250, 15;
	setp.lt.f64 	%p99, %fd188, %fd189;
	selp.f64 	%fd37, %fd189, %fd188, %p99;
	selp.f64 	%fd374, %fd188, %fd37, %p98;
	setp.ne.s32 	%p100, %r250, 0;
	@%p100 bra 	$L__BB4_49;
	shr.u32 	%r301, %r56, 2;
	and.b32  	%r302, %r301, 248;
	mov.u32 	%r303, _ZZN3cub18CUB_300001_SM_10006detail6reduce18DeviceReduceKernelINS2_10policy_hubIdjN4cuda3__47maximumIvEEE10Policy1000EPdjS8_dNS5_3std3__410__identityEEEvT0_PT3_T1_NS0_13GridEvenShareISI_EET2_T4_E12temp_storage;
	add.s32 	%r304, %r303, %r302;
	st.shared.f64 	[%r304+8], %fd37;
$L__BB4_49:
	bar.sync 	0;
	setp.ne.s32 	%p101, %r56, 0;
	@%p101 bra 	$L__BB4_71;
	ld.shared.f64 	%fd190, [_ZZN3cub18CUB_300001_SM_10006detail6reduce18DeviceReduceKernelINS2_10policy_hubIdjN4cuda3__47maximumIvEEE10Policy1000EPdjS8_dNS5_3std3__410__identityEEEvT0_PT3_T1_NS0_13GridEvenShareISI_EET2_T4_E12temp_storage+16];
	setp.lt.f64 	%p102, %fd374, %fd190;
	selp.f64 	%fd191, %fd190, %fd374, %p102;
	ld.shared.f64 	%fd192, [_ZZN3cub18CUB_300001_SM_10006detail6reduce18DeviceReduceKernelINS2_10policy_hubIdjN4cuda3__47maximumIvEEE10Policy1000EPdjS8_dNS5_3std3__410__identityEEEvT0_PT3_T1_NS0_13GridEvenShareISI_EET2_T4_E12temp_storage+24];
	setp.lt.f64 	%p103, %fd191, %fd192;
	selp.f64 	%fd193, %fd192, %fd191, %p103;
	ld.shared.f64 	%fd194, [_ZZN3cub18CUB_300001_SM_10006detail6reduce18DeviceReduceKernelINS2_10policy_hubIdjN4cuda3__47maximumIvEEE10Policy1000EPdjS8_dNS5_3std3__410__identityEEEvT0_PT3_T1_NS0_13GridEvenShareISI_EET2_T4_E12temp_storage+32];
	setp.lt.f64 	%p104, %fd193, %fd194;
	selp.f64 	%fd195, %fd194, %fd193, %p104;
	ld.shared.f64 	%fd196, [_ZZN3cub18CUB_300001_SM_10006detail6reduce18DeviceReduceKernelINS2_10policy_hubIdjN4cuda3__47maximumIvEEE10Policy1000EPdjS8_dNS5_3std3__410__identityEEEvT0_PT3_T1_NS0_13GridEvenShareISI_EET2_T4_E12temp_storage+40];
	setp.lt.f64 	%p105, %fd195, %fd196;
	selp.f64 	%fd197, %fd196, %fd195, %p105;
	ld.shared.f64 	%fd198, [_ZZN3cub18CUB_300001_SM_10006detail6reduce18DeviceReduceKernelINS2_10policy_hubIdjN4cuda3__47maximumIvEEE10Policy1000EPdjS8_dNS5_3std3__410__identityEEEvT0_PT3_T1_NS0_13GridEvenShareISI_EET2_T4_E12temp_storage+48];
	setp.lt.f64 	%p106, %fd197, %fd198;
	selp.f64 	%fd199, %fd198, %fd197, %p106;
	ld.shared.f64 	%fd200, [_ZZN3cub18CUB_300001_SM_10006detail6reduce18DeviceReduceKernelINS2_10policy_hubIdjN4cuda3__47maximumIvEEE10Policy1000EPdjS8_dNS5_3std3__410__identityEEEvT0_PT3_T1_NS0_13GridEvenShareISI_EET2_T4_E12temp_storage+56];
	setp.lt.f64 	%p107, %fd199, %fd200;
	selp.f64 	%fd201, %fd200, %fd199, %p107;
	ld.shared.f64 	%fd202, [_ZZN3cub18CUB_300001_SM_10006detail6reduce18DeviceReduceKernelINS2_10policy_hubIdjN4cuda3__47maximumIvEEE10Policy1000EPdjS8_dNS5_3std3__410__identityEEEvT0_PT3_T1_NS0_13GridEvenShareISI_EET2_T4_E12temp_storage+64];
	setp.lt.f64 	%p108, %fd201, %fd202;
	selp.f64 	%fd374, %fd202, %fd201, %p108;
	bra.uni 	$L__BB4_71;
$L__BB4_51:
	// begin inline asm
	mov.u32 %r187, %laneid;
	// end inline asm
	and.b32  	%r238, %r56, 992;
	add.s32 	%r239, %r238, 32;
	setp.gt.u32 	%p63, %r239, %r55;
	not.b32 	%r240, %r238;
	add.s32 	%r241, %r55, %r240;
	selp.b32 	%r236, %r241, 31, %p63;
	mov.b64 	%rd81, %fd367;
	mov.b64 	{%r189, %r194}, %rd81;
	mov.b32 	%r195, 1;
	mov.b32 	%r237, -1;
	// begin inline asm
	shfl.sync.down.b32 %r188, %r189, %r195, %r236, %r237;
	// end inline asm
	// begin inline asm
	shfl.sync.down.b32 %r193, %r194, %r195, %r236, %r237;
	// end inline asm
	mov.b64 	%rd82, {%r188, %r193};
	mov.b64 	%fd130, %rd82;
	setp.lt.s32 	%p64, %r187, %r236;
	setp.lt.f64 	%p65, %fd367, %fd130;
	selp.f64 	%fd131, %fd130, %fd367, %p65;
	selp.f64 	%fd132, %fd131, %fd367, %p64;
	mov.b64 	%rd83, %fd132;
	mov.b64 	{%r199, %r204}, %rd83;
	mov.b32 	%r205, 2;
	// begin inline asm
	shfl.sync.down.b32 %r198, %r199, %r205, %r236, %r237;
	// end inline asm
	// begin inline asm
	shfl.sync.down.b32 %r203, %r204, %r205, %r236, %r237;
	// end inline asm
	mov.b64 	%rd84, {%r198, %r203};
	mov.b64 	%fd133, %rd84;
	add.s32 	%r242, %r187, 2;
	setp.gt.s32 	%p66, %r242, %r236;
	setp.lt.f64 	%p67, %fd132, %fd133;
	selp.f64 	%fd134, %fd133, %fd132, %p67;
	selp.f64 	%fd135, %fd132, %fd134, %p66;
	mov.b64 	%rd85, %fd135;
	mov.b64 	{%r209, %r214}, %rd85;
	mov.b32 	%r215, 4;
	// begin inline asm
	shfl.sync.down.b32 %r208, %r209, %r215, %r236, %r237;
	// end inline asm
	// begin inline asm
	shfl.sync.down.b32 %r213, %r214, %r215, %r236, %r237;
	// end inline asm
	mov.b64 	%rd86, {%r208, %r213};
	mov.b64 	%fd136, %rd86;
	add.s32 	%r243, %r187, 4;
	setp.gt.s32 	%p68, %r243, %r236;
	setp.lt.f64 	%p69, %fd135, %fd136;
	selp.f64 	%fd137, %fd136, %fd135, %p69;
	selp.f64 	%fd138, %fd135, %fd137, %p68;
	mov.b64 	%rd87, %fd138;
	mov.b64 	{%r219, %r224}, %rd87;
	mov.b32 	%r225, 8;
	// begin inline asm
	shfl.sync.down.b32 %r218, %r219, %r225, %r236, %r237;
	// end inline asm
	// begin inline asm
	shfl.sync.down.b32 %r223, %r224, %r225, %r236, %r237;
	// end inline asm
	mov.b64 	%rd88, {%r218, %r223};
	mov.b64 	%fd139, %rd88;
	add.s32 	%r244, %r187, 8;
	setp.gt.s32 	%p70, %r244, %r236;
	setp.lt.f64 	%p71, %fd138, %fd139;
	selp.f64 	%fd140, %fd139, %fd138, %p71;
	selp.f64 	%fd141, %fd138, %fd140, %p70;
	mov.b64 	%rd89, %fd141;
	mov.b64 	{%r229, %r234}, %rd89;
	mov.b32 	%r235, 16;
	// begin inline asm
	shfl.sync.down.b32 %r228, %r229, %r235, %r236, %r237;
	// end inline asm
	// begin inline asm
	shfl.sync.down.b32 %r233, %r234, %r235, %r236, %r237;
	// end inline asm
	mov.b64 	%rd90, {%r228, %r233};
	mov.b64 	%fd142, %rd90;
	add.s32 	%r245, %r187, 16;
	setp.gt.s32 	%p72, %r245, %r236;
	setp.lt.f64 	%p73, %fd141, %fd142;
	selp.f64 	%fd143, %fd142, %fd141, %p73;
	selp.f64 	%fd374, %fd141, %fd143, %p72;
	setp.ne.s32 	%p74, %r187, 0;
	@%p74 bra 	$L__BB4_53;
	shr.u32 	%r246, %r56, 2;
	and.b32  	%r247, %r246, 248;
	mov.u32 	%r248, _ZZN3cub18CUB_300001_SM_10006detail6reduce18DeviceReduceKernelINS2_10policy_hubIdjN4cuda3__47maximumIvEEE10Policy1000EPdjS8_dNS5_3std3__410__identityEEEvT0_PT3_T1_NS0_13GridEvenShareISI_EET2_T4_E12temp_storage;
	add.s32 	%r249, %r248, %r247;
	st.shared.f64 	[%r249+8], %fd374;
$L__BB4_53:
	bar.sync 	0;
	setp.ne.s32 	%p75, %r56, 0;
	@%p75 bra 	$L__BB4_71;
	setp.gt.u32 	%p76, %r55, 32;
	ld.shared.f64 	%fd144, [_ZZN3cub18CUB_300001_SM_10006detail6reduce18DeviceReduceKernelINS2_10policy_hubIdjN4cuda3__47maximumIvEEE10Policy1000EPdjS8_dNS5_3std3__410__identityEEEvT0_PT3_T1_NS0_13GridEvenShareISI_EET2_T4_E12temp_storage+16];
	setp.lt.f64 	%p77, %fd374, %fd144;
	selp.f64 	%fd146, %fd144, %fd374, %p77;
	selp.f64 	%fd147, %fd146, %fd374, %p76;
	setp.gt.u32 	%p78, %r55, 64;
	ld.shared.f64 	%fd149, [_ZZN3cub18CUB_300001_SM_10006detail6reduce18DeviceReduceKernelINS2_10policy_hubIdjN4cuda3__47maximumIvEEE10Policy1000EPdjS8_dNS5_3std3__410__identityEEEvT0_PT3_T1_NS0_13GridEvenShareISI_EET2_T4_E12temp_storage+24];
	setp.lt.f64 	%p79, %fd147, %fd149;
	selp.f64 	%fd151, %fd149, %fd147, %p79;
	selp.f64 	%fd152, %fd151, %fd147, %p78;
	setp.gt.u32 	%p80, %r55, 96;
	ld.shared.f64 	%fd154, [_ZZN3cub18CUB_300001_SM_10006detail6reduce18DeviceReduceKernelINS2_10policy_hubIdjN4cuda3__47maximumIvEEE10Policy1000EPdjS8_dNS5_3std3__410__identityEEEvT0_PT3_T1_NS0_13GridEvenShareISI_EET2_T4_E12temp_storage+32];
	setp.lt.f64 	%p81, %fd152, %fd154;
	selp.f64 	%fd156, %fd154, %fd152, %p81;
	selp.f64 	%fd157, %fd156, %fd152, %p80;
	setp.gt.u32 	%p82, %r55, 128;
	ld.shared.f64 	%fd159, [_ZZN3cub18CUB_300001_SM_10006detail6reduce18DeviceReduceKernelINS2_10policy_hubIdjN4cuda3__47maximumIvEEE10Policy1000EPdjS8_dNS5_3std3__410__identityEEEvT0_PT3_T1_NS0_13GridEvenShareISI_EET2_T4_E12temp_storage+40];
	setp.lt.f64 	%p83, %fd157, %fd159;
	selp.f64 	%fd161, %fd159, %fd157, %p83;
	selp.f64 	%fd162, %fd161, %fd157, %p82;
	setp.gt.u32 	%p84, %r55, 160;
	ld.shared.f64 	%fd164, [_ZZN3cub18CUB_300001_SM_10006detail6reduce18DeviceReduceKernelINS2_10policy_hubIdjN4cuda3__47maximumIvEEE10Policy1000EPdjS8_dNS5_3std3__410__identityEEEvT0_PT3_T1_NS0_13GridEvenShareISI_EET2_T4_E12temp_storage+48];
	setp.lt.f64 	%p85, %fd162, %fd164;
	selp.f64 	%fd166, %fd164, %fd162, %p85;
	selp.f64 	%fd167, %fd166, %fd162, %p84;
	setp.gt.u32 	%p86, %r55, 192;
	ld.shared.f64 	%fd169, [_ZZN3cub18CUB_300001_SM_10006detail6reduce18DeviceReduceKernelINS2_10policy_hubIdjN4cuda3__47maximumIvEEE10Policy1000EPdjS8_dNS5_3std3__410__identityEEEvT0_PT3_T1_NS0_13GridEvenShareISI_EET2_T4_E12temp_storage+56];
	setp.lt.f64 	%p87, %fd167, %fd169;
	selp.f64 	%fd171, %fd169, %fd167, %p87;
	selp.f64 	%fd172, %fd171, %fd167, %p86;
	setp.gt.u32 	%p88, %r55, 224;
	ld.shared.f64 	%fd174, [_ZZN3cub18CUB_300001_SM_10006detail6reduce18DeviceReduceKernelINS2_10policy_hubIdjN4cuda3__47maximumIvEEE10Policy1000EPdjS8_dNS5_3std3__410__identityEEEvT0_PT3_T1_NS0_13GridEvenShareISI_EET2_T4_E12temp_storage+64];
	setp.lt.f64 	%p89, %fd172, %fd174;
	selp.f64 	%fd176, %fd174, %fd172, %p89;
	selp.f64 	%fd374, %fd176, %fd172, %p88;
	bra.uni 	$L__BB4_71;
$L__BB4_55:
	mov.u32 	%r75, %tid.x;
	add.s32 	%r104, %r75, %r5;
	mul.wide.u32 	%rd20, %r104, 8;
	add.s64 	%rd5, %rd1, %rd20;
	// begin inline asm
	ld.global.nc.u64 %rd4, [%rd5];
	// end inline asm
	mov.b64 	%fd56, %rd4;
	add.s64 	%rd7, %rd5, 2048;
	// begin inline asm
	ld.global.nc.u64 %rd6, [%rd7];
	// end inline asm
	mov.b64 	%fd57, %rd6;
	add.s64 	%rd9, %rd5, 4096;
	// begin inline asm
	ld.global.nc.u64 %rd8, [%rd9];
	// end inline asm
	mov.b64 	%fd58, %rd8;
	add.s64 	%rd11, %rd5, 6144;
	// begin inline asm
	ld.global.nc.u64 %rd10, [%rd11];
	// end inline asm
	mov.b64 	%fd59, %rd10;
	add.s64 	%rd13, %rd5, 8192;
	// begin inline asm
	ld.global.nc.u64 %rd12, [%rd13];
	// end inline asm
	mov.b64 	%fd60, %rd12;
	add.s64 	%rd15, %rd5, 10240;
	// begin inline asm
	ld.global.nc.u64 %rd14, [%rd15];
	// end inline asm
	mov.b64 	%fd61, %rd14;
	add.s64 	%rd17, %rd5, 12288;
	// begin inline asm
	ld.global.nc.u64 %rd16, [%rd17];
	// end inline asm
	mov.b64 	%fd62, %rd16;
	add.s64 	%rd19, %rd5, 14336;
	// begin inline asm
	ld.global.nc.u64 %rd18, [%rd19];
	// end inline asm
	mov.b64 	%fd63, %rd18;
	setp.lt.f64 	%p3, %fd56, %fd57;
	selp.f64 	%fd64, %fd57, %fd56, %p3;
	setp.lt.f64 	%p4, %fd64, %fd58;
	selp.f64 	%fd65, %fd58, %fd64, %p4;
	setp.lt.f64 	%p5, %fd65, %fd59;
	selp.f64 	%fd66, %fd59, %fd65, %p5;
	setp.lt.f64 	%p6, %fd66, %fd60;
	selp.f64 	%fd67, %fd60, %fd66, %p6;
	setp.lt.f64 	%p7, %fd67, %fd61;
	selp.f64 	%fd68, %fd61, %fd67, %p7;
	setp.lt.f64 	%p8, %fd68, %fd62;
	selp.f64 	%fd69, %fd62, %fd68, %p8;
	setp.lt.f64 	%p9, %fd69, %fd63;
	selp.f64 	%fd373, %fd63, %fd69, %p9;
	setp.lt.u32 	%p10, %r55, %r4;
	@%p10 bra 	$L__BB4_67;
	add.s32 	%r76, %r4, %r5;
	add.s32 	%r533, %r76, 256;
	add.s32 	%r532, %r76, %r75;
	mov.b32 	%r534, 0;
$L__BB4_57:
	add.s32 	%r5, %r5, %r4;
	add.s32 	%r106, %r1, -2048;
	setp.gt.u32 	%p11, %r5, %r106;
	@%p11 bra 	$L__BB4_59;
	add.s32 	%r107, %r75, %r5;
	mul.wide.u32 	%rd37, %r107, 8;
	add.s64 	%rd22, %rd1, %rd37;
	// begin inline asm
	ld.global.nc.u64 %rd21, [%rd22];
	// end inline asm
	mov.b64 	%fd70, %rd21;
	add.s64 	%rd24, %rd22, 2048;
	// begin inline asm
	ld.global.nc.u64 %rd23, [%rd24];
	// end inline asm
	mov.b64 	%fd71, %rd23;
	add.s64 	%rd26, %rd22, 4096;
	// begin inline asm
	ld.global.nc.u64 %rd25, [%rd26];
	// end inline asm
	mov.b64 	%fd72, %rd25;
	add.s64 	%rd28, %rd22, 6144;
	// begin inline asm
	ld.global.nc.u64 %rd27, [%rd28];
	// end inline asm
	mov.b64 	%fd73, %rd27;
	add.s64 	%rd30, %rd22, 8192;
	// begin inline asm
	ld.global.nc.u64 %rd29, [%rd30];
	// end inline asm
	mov.b64 	%fd74, %rd29;
	add.s64 	%rd32, %rd22, 10240;
	// begin inline asm
	ld.global.nc.u64 %rd31, [%rd32];
	// end inline asm
	mov.b64 	%fd75, %rd31;
	add.s64 	%rd34, %rd22, 12288;
	// begin inline asm
	ld.global.nc.u64 %rd33, [%rd34];
	// end inline asm
	mov.b64 	%fd76, %rd33;
	add.s64 	%rd36, %rd22, 14336;
	// begin inline asm
	ld.global.nc.u64 %rd35, [%rd36];
	// end inline asm
	mov.b64 	%fd77, %rd35;
	setp.lt.f64 	%p12, %fd373, %fd70;
	selp.f64 	%fd78, %fd70, %fd373, %p12;
	setp.lt.f64 	%p13, %fd78, %fd71;
	selp.f64 	%fd79, %fd71, %fd78, %p13;
	setp.lt.f64 	%p14, %fd79, %fd72;
	selp.f64 	%fd80, %fd72, %fd79, %p14;
	setp.lt.f64 	%p15, %fd80, %fd73;
	selp.f64 	%fd81, %fd73, %fd80, %p15;
	setp.lt.f64 	%p16, %fd81, %fd74;
	selp.f64 	%fd82, %fd74, %fd81, %p16;
	setp.lt.f64 	%p17, %fd82, %fd75;
	selp.f64 	%fd83, %fd75, %fd82, %p17;
	setp.lt.f64 	%p18, %fd83, %fd76;
	selp.f64 	%fd84, %fd76, %fd83, %p18;
	setp.lt.f64 	%p19, %fd84, %fd77;
	selp.f64 	%fd373, %fd77, %fd84, %p19;
	sub.s32 	%r108, %r1, %r5;
	setp.lt.u32 	%p20, %r108, %r4;
	add.s32 	%r534, %r534, 1;
	add.s32 	%r533, %r533, %r4;
	add.s32 	%r532, %r532, %r4;
	@%p20 bra 	$L__BB4_67;
	bra.uni 	$L__BB4_57;
$L__BB4_59:
	setp.le.u32 	%p21, %r1, %r5;
	@%p21 bra 	$L__BB4_67;
	sub.s32 	%r87, %r1, %r5;
	setp.ge.s32 	%p22, %r75, %r87;
	@%p22 bra 	$L__BB4_67;
	not.b32 	%r109, %r75;
	add.s32 	%r110, %r1, %r109;
	sub.s32 	%r111, %r110, %r76;
	mul.lo.s32 	%r112, %r2, %r534;
	shl.b32 	%r113, %r112, 11;
	sub.s32 	%r88, %r111, %r113;
	shr.u32 	%r114, %r110, 8;
	add.s32 	%r89, %r114, 1;
	and.b32  	%r115, %r110, 768;
	setp.eq.s32 	%p23, %r115, 768;
	mov.u32 	%r539, %r75;
	@%p23 bra 	$L__BB4_64;
	and.b32  	%r116, %r89, 3;
	neg.s32 	%r536, %r116;
	mov.u32 	%r539, %r75;
$L__BB4_63:
	.pragma "nounroll";
	mul.wide.u32 	%rd40, %r532, 8;
	add.s64 	%rd39, %rd1, %rd40;
	// begin inline asm
	ld.global.nc.u64 %rd38, [%rd39];
	// end inline asm
	mov.b64 	%fd86, %rd38;
	setp.lt.f64 	%p24, %fd373, %fd86;
	selp.f64 	%fd373, %fd86, %fd373, %p24;
	add.s32 	%r539, %r539, 256;
	add.s32 	%r532, %r532, 256;
	add.s32 	%r536, %r536, 1;
	setp.ne.s32 	%p25, %r536, 0;
	@%p25 bra 	$L__BB4_63;
$L__BB4_64:
	setp.lt.u32 	%p26, %r88, 768;
	@%p26 bra 	$L__BB4_67;
	add.s32 	%r541, %r539, 512;
	add.s32 	%r540, %r539, %r533;
$L__BB4_66:
	add.s32 	%r117, %r540, -256;
	mul.wide.u32 	%rd49, %r117, 8;
	add.s64 	%rd42, %rd1, %rd49;
	// begin inline asm
	ld.global.nc.u64 %rd41, [%rd42];
	// end inline asm
	mov.b64 	%fd87, %rd41;
	setp.lt.f64 	%p27, %fd373, %fd87;
	selp.f64 	%fd88, %fd87, %fd373, %p27;
	mul.wide.u32 	%rd50, %r540, 8;
	add.s64 	%rd44, %rd1, %rd50;
	// begin inline asm
	ld.global.nc.u64 %rd43, [%rd44];
	// end inline asm
	mov.b64 	%fd89, %rd43;
	setp.lt.f64 	%p28, %fd88, %fd89;
	selp.f64 	%fd90, %fd89, %fd88, %p28;
	add.s32 	%r118, %r540, 256;
	mul.wide.u32 	%rd51, %r118, 8;
	add.s64 	%rd46, %rd1, %rd51;
	// begin inline asm
	ld.global.nc.u64 %rd45, [%rd46];
	// end inline asm
	mov.b64 	%fd91, %rd45;
	setp.lt.f64 	%p29, %fd90, %fd91;
	selp.f64 	%fd92, %fd91, %fd90, %p29;
	add.s32 	%r119, %r540, 512;
	mul.wide.u32 	%rd52, %r119, 8;
	add.s64 	%rd48, %rd1, %rd52;
	// begin inline asm
	ld.global.nc.u64 %rd47, [%rd48];
	// end inline asm
	mov.b64 	%fd93, %rd47;
	setp.lt.f64 	%p30, %fd92, %fd93;
	selp.f64 	%fd373, %fd93, %fd92, %p30;
	add.s32 	%r102, %r541, 1024;
	add.s32 	%r120, %r541, 512;
	add.s32 	%r540, %r540, 1024;
	setp.lt.s32 	%p31, %r120, %r87;
	mov.u32 	%r541, %r102;
	@%p31 bra 	$L__BB4_66;
$L__BB4_67:
	// begin inline asm
	mov.u32 %r121, %laneid;
	// end inline asm
	mov.b64 	%rd53, %fd373;
	mov.b64 	{%r123, %r128}, %rd53;
	mov.b32 	%r129, 1;
	mov.b32 	%r170, 31;
	mov.b32 	%r171, -1;
	// begin inline asm
	shfl.sync.down.b32 %r122, %r123, %r129, %r170, %r171;
	// end inline asm
	// begin inline asm
	shfl.sync.down.b32 %r127, %r128, %r129, %r170, %r171;
	// end inline asm
	mov.b64 	%rd54, {%r122, %r127};
	mov.b64 	%fd94, %rd54;
	setp.gt.s32 	%p32, %r121, 30;
	setp.lt.f64 	%p33, %fd373, %fd94;
	selp.f64 	%fd95, %fd94, %fd373, %p33;
	selp.f64 	%fd96, %fd373, %fd95, %p32;
	mov.b64 	%rd55, %fd96;
	mov.b64 	{%r133, %r138}, %rd55;
	mov.b32 	%r139, 2;
	// begin inline asm
	shfl.sync.down.b32 %r132, %r133, %r139, %r170, %r171;
	// end inline asm
	// begin inline asm
	shfl.sync.down.b32 %r137, %r138, %r139, %r170, %r171;
	// end inline asm
	mov.b64 	%rd56, {%r132, %r137};
	mov.b64 	%fd97, %rd56;
	setp.gt.s32 	%p34, %r121, 29;
	setp.lt.f64 	%p35, %fd96, %fd97;
	selp.f64 	%fd98, %fd97, %fd96, %p35;
	selp.f64 	%fd99, %fd96, %fd98, %p34;
	mov.b64 	%rd57, %fd99;
	mov.b64 	{%r143, %r148}, %rd57;
	mov.b32 	%r149, 4;
	// begin inline asm
	shfl.sync.down.b32 %r142, %r143, %r149, %r170, %r171;
	// end inline asm
	// begin inline asm
	shfl.sync.down.b32 %r147, %r148, %r149, %r170, %r171;
	// end inline asm
	mov.b64 	%rd58, {%r142, %r147};
	mov.b64 	%fd100, %rd58;
	setp.gt.s32 	%p36, %r121, 27;
	setp.lt.f64 	%p37, %fd99, %fd100;
	selp.f64 	%fd101, %fd100, %fd99, %p37;
	selp.f64 	%fd102, %fd99, %fd101, %p36;
	mov.b64 	%rd59, %fd102;
	mov.b64 	{%r153, %r158}, %rd59;
	mov.b32 	%r159, 8;
	// begin inline asm
	shfl.sync.down.b32 %r152, %r153, %r159, %r170, %r171;
	// end inline asm
	// begin inline asm
	shfl.sync.down.b32 %r157, %r158, %r159, %r170, %r171;
	// end inline asm
	mov.b64 	%rd60, {%r152, %r157};
	mov.b64 	%fd103, %rd60;
	setp.gt.s32 	%p38, %r121, 23;
	setp.lt.f64 	%p39, %fd102, %fd103;
	selp.f64 	%fd104, %fd103, %fd102, %p39;
	selp.f64 	%fd105, %fd102, %fd104, %p38;
	mov.b64 	%rd61, %fd105;
	mov.b64 	{%r163, %r168}, %rd61;
	mov.b32 	%r169, 16;
	// begin inline asm
	shfl.sync.down.b32 %r162, %r163, %r169, %r170, %r171;
	// end inline asm
	// begin inline asm
	shfl.sync.down.b32 %r167, %r168, %r169, %r170, %r171;
	// end inline asm
	mov.b64 	%rd62, {%r162, %r167};
	mov.b64 	%fd106, %rd62;
	setp.gt.s32 	%p40, %r121, 15;
	setp.lt.f64 	%p41, %fd105, %fd106;
	selp.f64 	%fd52, %fd106, %fd105, %p41;
	selp.f64 	%fd374, %fd105, %fd52, %p40;
	setp.ne.s32 	%p42, %r121, 0;
	@%p42 bra 	$L__BB4_69;
	shr.u32 	%r172, %r75, 2;
	and.b32  	%r173, %r172, 248;
	mov.u32 	%r174, _ZZN3cub18CUB_300001_SM_10006detail6reduce18DeviceReduceKernelINS2_10policy_hubIdjN4cuda3__47maximumIvEEE10Policy1000EPdjS8_dNS5_3std3__410__identityEEEvT0_PT3_T1_NS0_13GridEvenShareISI_EET2_T4_E12temp_storage;
	add.s32 	%r175, %r174, %r173;
	st.shared.f64 	[%r175+8], %fd52;
$L__BB4_69:
	bar.sync 	0;
	setp.ne.s32 	%p43, %r75, 0;
	@%p43 bra 	$L__BB4_71;
	ld.shared.f64 	%fd107, [_ZZN3cub18CUB_300001_SM_10006detail6reduce18DeviceReduceKernelINS2_10policy_hubIdjN4cuda3__47maximumIvEEE10Policy1000EPdjS8_dNS5_3std3__410__identityEEEvT0_PT3_T1_NS0_13GridEvenShareISI_EET2_T4_E12temp_storage+16];
	setp.lt.f64 	%p44, %fd374, %fd107;
	selp.f64 	%fd108, %fd107, %fd374, %p44;
	ld.shared.f64 	%fd109, [_ZZN3cub18CUB_300001_SM_10006detail6reduce18DeviceReduceKernelINS2_10policy_hubIdjN4cuda3__47maximumIvEEE10Policy1000EPdjS8_dNS5_3std3__410__identityEEEvT0_PT3_T1_NS0_13GridEvenShareISI_EET2_T4_E12temp_storage+24];
	setp.lt.f64 	%p45, %fd108, %fd109;
	selp.f64 	%fd110, %fd109, %fd108, %p45;
	ld.shared.f64 	%fd111, [_ZZN3cub18CUB_300001_SM_10006detail6reduce18DeviceReduceKernelINS2_10policy_hubIdjN4cuda3__47maximumIvEEE10Policy1000EPdjS8_dNS5_3std3__410__identityEEEvT0_PT3_T1_NS0_13GridEvenShareISI_EET2_T4_E12temp_storage+32];
	setp.lt.f64 	%p46, %fd110, %fd111;
	selp.f64 	%fd112, %fd111, %fd110, %p46;
	ld.shared.f64 	%fd113, [_ZZN3cub18CUB_300001_SM_10006detail6reduce18DeviceReduceKernelINS2_10policy_hubIdjN4cuda3__47maximumIvEEE10Policy1000EPdjS8_dNS5_3std3__410__identityEEEvT0_PT3_T1_NS0_13GridEvenShareISI_EET2_T4_E12temp_storage+40];
	setp.lt.f64 	%p47, %fd112, %fd113;
	selp.f64 	%fd114, %fd113, %fd112, %p47;
	ld.shared.f64 	%fd115, [_ZZN3cub18CUB_300001_SM_10006detail6reduce18DeviceReduceKernelINS2_10policy_hubIdjN4cuda3__47maximumIvEEE10Policy1000EPdjS8_dNS5_3std3__410__identityEEEvT0_PT3_T1_NS0_13GridEvenShareISI_EET2_T4_E12temp_storage+48];
	setp.lt.f64 	%p48, %fd114, %fd115;
	selp.f64 	%fd116, %fd115, %fd114, %p48;
	ld.shared.f64 	%fd117, [_ZZN3cub18CUB_300001_SM_10006detail6reduce18DeviceReduceKernelINS2_10policy_hubIdjN4cuda3__47maximumIvEEE10Policy1000EPdjS8_dNS5_3std3__410__identityEEEvT0_PT3_T1_NS0_13GridEvenShareISI_EET2_T4_E12temp_storage+56];
	setp.lt.f64 	%p49, %fd116, %fd117;
	selp.f64 	%fd118, %fd117, %fd116, %p49;
	ld.shared.f64 	%fd119, [_ZZN3cub18CUB_300001_SM_10006detail6reduce18DeviceReduceKernelINS2_10policy_hubIdjN4cuda3__47maximumIvEEE10Policy1000EPdjS8_dNS5_3std3__410__identityEEEvT0_PT3_T1_NS0_13GridEvenShareISI_EET2_T4_E12temp_storage+64];
	setp.lt.f64 	%p50, %fd118, %fd119;
	selp.f64 	%fd374, %fd119, %fd118, %p50;
$L__BB4_71:
	mov.u32 	%r507, %tid.x;
	setp.ne.s32 	%p216, %r507, 0;
	@%p216 bra 	$L__BB4_73;
	ld.param.u64 	%rd196, [_ZN3cub18CUB_300001_SM_10006detail6reduce18DeviceReduceKernelINS2_10policy_hubIdjN4cuda3__47maximumIvEEE10Policy1000EPdjS8_dNS5_3std3__410__identityEEEvT0_PT3_T1_NS0_13GridEvenShareISI_EET2_T4__param_1];
	cvta.to.global.u64 	%rd193, %rd196;
	mul.wide.u32 	%rd194, %r3, 8;
	add.s64 	%rd195, %rd193, %rd194;
	st.global.f64 	[%rd195], %fd374;
$L__BB4_73:
	ret;

}
	// .globl	_ZN3cub18CUB_300001_SM_10006detail6reduce28DeviceReduceSingleTileKernelINS2_10policy_hubIdjN4cuda3__47maximumIvEEE10Policy1000EPdSB_iS8_ddNS5_3std3__410__identityEEEvT0_T1_T2_T3_T4_T6_
.visible .entry _ZN3cub18CUB_300001_SM_10006detail6reduce28DeviceReduceSingleTileKernelINS2_10policy_hubIdjN4cuda3__47maximumIvEEE10Policy1000EPdSB_iS8_ddNS5_3std3__410__identityEEEvT0_T1_T2_T3_T4_T6_(
	.param .u64 .ptr .align 1 _ZN3cub18CUB_300001_SM_10006detail6reduce28DeviceReduceSingleTileKernelINS2_10policy_hubIdjN4cuda3__47maximumIvEEE10Policy1000EPdSB_iS8_ddNS5_3std3__410__identityEEEvT0_T1_T2_T3_T4_T6__param_0,
	.param .u64 .ptr .align 1 _ZN3cub18CUB_300001_SM_10006detail6reduce28DeviceReduceSingleTileKernelINS2_10policy_hubIdjN4cuda3__47maximumIvEEE10Policy1000EPdSB_iS8_ddNS5_3std3__410__identityEEEvT0_T1_T2_T3_T4_T6__param_1,
	.param .u32 _ZN3cub18CUB_300001_SM_10006detail6reduce28DeviceReduceSingleTileKernelINS2_10policy_hubIdjN4cuda3__47maximumIvEEE10Policy1000EPdSB_iS8_ddNS5_3std3__410__identityEEEvT0_T1_T2_T3_T4_T6__param_2,
	.param .align 1 .b8 _ZN3cub18CUB_300001_SM_10006detail6reduce28DeviceReduceSingleTileKernelINS2_10policy_hubIdjN4cuda3__47maximumIvEEE10Policy1000EPdSB_iS8_ddNS5_3std3__410__identityEEEvT0_T1_T2_T3_T4_T6__param_3[1],
	.param .f64 _ZN3cub18CUB_300001_SM_10006detail6reduce28DeviceReduceSingleTileKernelINS2_10policy_hubIdjN4cuda3__47maximumIvEEE10Policy1000EPdSB_iS8_ddNS5_3std3__410__identityEEEvT0_T1_T2_T3_T4_T6__param_4,
	.param .align 1 .b8 _ZN3cub18CUB_300001_SM_10006detail6reduce28DeviceReduceSingleTileKernelINS2_10policy_hubIdjN4cuda3__47maximumIvEEE10Policy1000EPdSB_iS8_ddNS5_3std3__410__identityEEEvT0_T1_T2_T3_T4_T6__param_5[1]
)
.maxntid 256
.minnctapersm 1
{
	.reg .pred 	%p<220>;
	.reg .b32 	%r<472>;
	.reg .b64 	%rd<206>;
	.reg .b64 	%fd<381>;
	// demoted variable
	.shared .align 8 .b8 _ZZN3cub18CUB_300001_SM_10006detail6reduce28DeviceReduceSingleTileKernelINS2_10policy_hubIdjN4cuda3__47maximumIvEEE10Policy1000EPdSB_iS8_ddNS5_3std3__410__identityEEEvT0_T1_T2_T3_T4_T6_E12temp_storage[80];
	ld.param.u64 	%rd15, [_ZN3cub18CUB_300001_SM_10006detail6reduce28DeviceReduceSingleTileKernelINS2_10policy_hubIdjN4cuda3__47maximumIvEEE10Policy1000EPdSB_iS8_ddNS5_3std3__410__identityEEEvT0_T1_T2_T3_T4_T6__param_0];
	ld.param.u64 	%rd16, [_ZN3cub18CUB_300001_SM_10006detail6reduce28DeviceReduceSingleTileKernelINS2_10policy_hubIdjN4cuda3__47maximumIvEEE10Policy1000EPdSB_iS8_ddNS5_3std3__410__identityEEEvT0_T1_T2_T3_T4_T6__param_1];
	ld.param.u32 	%r68, [_ZN3cub18CUB_300001_SM_10006detail6reduce28DeviceReduceSingleTileKernelINS2_10policy_hubIdjN4cuda3__47maximumIvEEE10Policy1000EPdSB_iS8_ddNS5_3std3__410__identityEEEvT0_T1_T2_T3_T4_T6__param_2];
	ld.param.f64 	%fd58, [_ZN3cub18CUB_300001_SM_10006detail6reduce28DeviceReduceSingleTileKernelINS2_10policy_hubIdjN4cuda3__47maximumIvEEE10Policy1000EPdSB_iS8_ddNS5_3std3__410__identityEEEvT0_T1_T2_T3_T4_T6__param_4];
	cvta.to.global.u64 	%rd1, %rd16;
	setp.ne.s32 	%p1, %r68, 0;
	@%p1 bra 	$L__BB5_3;
	mov.u32 	%r445, %tid.x;
	setp.ne.s32 	%p219, %r445, 0;
	@%p219 bra 	$L__BB5_74;
	st.global.f64 	[%rd1], %fd58;
	bra.uni 	$L__BB5_74;
$L__BB5_3:
	and.b64  	%rd17, %rd15, 31;
	setp.ne.s64 	%p2, %rd17, 0;
	@%p2 bra 	$L__BB5_38;
	setp.gt.s32 	%p110, %r68, 2047;
	@%p110 bra 	$L__BB5_22;
	mov.u32 	%r1, %tid.x;
	setp.ge.s32 	%p159, %r1, %r68;
	mov.f64 	%fd359, 0d0000000000000000;
	mov.u32 	%r449, %r1;
	@%p159 bra 	$L__BB5_7;
	mul.wide.u32 	%rd169, %r1, 8;
	add.s64 	%rd168, %rd15, %rd169;
	// begin inline asm
	ld.global.nc.u64 %rd167, [%rd168];
	// end inline asm
	mov.b64 	%fd359, %rd167;
	add.s32 	%r449, %r1, 256;
$L__BB5_7:
	setp.ge.s32 	%p160, %r449, %r68;
	@%p160 bra 	$L__BB5_13;
	not.b32 	%r321, %r449;
	add.s32 	%r4, %r68, %r321;
	and.b32  	%r322, %r4, 768;
	setp.eq.s32 	%p161, %r322, 768;
	@%p161 bra 	$L__BB5_11;
	mul.wide.u32 	%rd170, %r449, 8;
	add.s64 	%rd202, %rd15, %rd170;
	shr.u32 	%r323, %r4, 8;
	add.s32 	%r324, %r323, 1;
	and.b32  	%r325, %r324, 3;
	neg.s32 	%r447, %r325;
$L__BB5_10:
	.pragma "nounroll";
	// begin inline asm
	ld.global.nc.u64 %rd171, [%rd202];
	// end inline asm
	mov.b64 	%fd272, %rd171;
	setp.lt.f64 	%p162, %fd359, %fd272;
	selp.f64 	%fd359, %fd272, %fd359, %p162;
	add.s32 	%r449, %r449, 256;
	add.s64 	%rd202, %rd202, 2048;
	add.s32 	%r447, %r447, 1;
	setp.ne.s32 	%p163, %r447, 0;
	@%p163 bra 	$L__BB5_10;
$L__BB5_11:
	setp.lt.u32 	%p164, %r4, 768;
	@%p164 bra 	$L__BB5_13;
$L__BB5_12:
	mul.wide.s32 	%rd181, %r449, 8;
	add.s64 	%rd174, %rd15, %rd181;
	// begin inline asm
	ld.global.nc.u64 %rd173, [%rd174];
	// end inline asm
	mov.b64 	%fd273, %rd173;
	setp.lt.f64 	%p165, %fd359, %fd273;
	selp.f64 	%fd274, %fd273, %fd359, %p165;
	add.s64 	%rd176, %rd174, 2048;
	// begin inline asm
	ld.global.nc.u64 %rd175, [%rd176];
	// end inline asm
	mov.b64 	%fd275, %rd175;
	setp.lt.f64 	%p166, %fd274, %fd275;
	selp.f64 	%fd276, %fd275, %fd274, %p166;
	add.s64 	%rd178, %rd174, 4096;
	// begin inline asm
	ld.global.nc.u64 %rd177, [%rd178];
	// end inline asm
	mov.b64 	%fd277, %rd177;
	setp.lt.f64 	%p167, %fd276, %fd277;
	selp.f64 	%fd278, %fd277, %fd276, %p167;
	add.s64 	%rd180, %rd174, 6144;
	// begin inline asm
	ld.global.nc.u64 %rd179, [%rd180];
	// end inline asm
	mov.b64 	%fd279, %rd179;
	setp.lt.f64 	%p168, %fd278, %fd279;
	selp.f64 	%fd359, %fd279, %fd278, %p168;
	add.s32 	%r449, %r449, 1024;
	setp.lt.s32 	%p169, %r449, %r68;
	@%p169 bra 	$L__BB5_12;
$L__BB5_13:
	setp.lt.s32 	%p170, %r68, 256;
	@%p170 bra 	$L__BB5_18;
	// begin inline asm
	mov.u32 %r389, %laneid;
	// end inline asm
	mov.b64 	%rd192, %fd359;
	mov.b64 	{%r391, %r396}, %rd192;
	mov.b32 	%r397, 1;
	mov.b32 	%r438, 31;
	mov.b32 	%r439, -1;
	// begin inline asm
	shfl.sync.down.b32 %r390, %r391, %r397, %r438, %r439;
	// end inline asm
	// begin inline asm
	shfl.sync.down.b32 %r395, %r396, %r397, %r438, %r439;
	// end inline asm
	mov.b64 	%rd193, {%r390, %r395};
	mov.b64 	%fd327, %rd193;
	setp.gt.s32 	%p198, %r389, 30;
	setp.lt.f64 	%p199, %fd359, %fd327;
	selp.f64 	%fd328, %fd327, %fd359, %p199;
	selp.f64 	%fd329, %fd359, %fd328, %p198;
	mov.b64 	%rd194, %fd329;
	mov.b64 	{%r401, %r406}, %rd194;
	mov.b32 	%r407, 2;
	// begin inline asm
	shfl.sync.down.b32 %r400, %r401, %r407, %r438, %r439;
	// end inline asm
	// begin inline asm
	shfl.sync.down.b32 %r405, %r406, %r407, %r438, %r439;
	// end inline asm
	mov.b64 	%rd195, {%r400, %r405};
	mov.b64 	%fd330, %rd195;
	setp.gt.s32 	%p200, %r389, 29;
	setp.lt.f64 	%p201, %fd329, %fd330;
	selp.f64 	%fd331, %fd330, %fd329, %p201;
	selp.f64 	%fd332, %fd329, %fd331, %p200;
	mov.b64 	%rd196, %fd332;
	mov.b64 	{%r411, %r416}, %rd196;
	mov.b32 	%r417, 4;
	// begin inline asm
	shfl.sync.down.b32 %r410, %r411, %r417, %r438, %r439;
	// end inline asm
	// begin inline asm
	shfl.sync.down.b32 %r415, %r416, %r417, %r438, %r439;
	// end inline asm
	mov.b64 	%rd197, {%r410, %r415};
	mov.b64 	%fd333, %rd197;
	setp.gt.s32 	%p202, %r389, 27;
	setp.lt.f64 	%p203, %fd332, %fd333;
	selp.f64 	%fd334, %fd333, %fd332, %p203;
	selp.f64 	%fd335, %fd332, %fd334, %p202;
	mov.b64 	%rd198, %fd335;
	mov.b64 	{%r421, %r426}, %rd198;
	mov.b32 	%r427, 8;
	// begin inline asm
	shfl.sync.down.b32 %r420, %r421, %r427, %r438, %r439;
	// end inline asm
	// begin inline asm
	shfl.sync.down.b32 %r425, %r426, %r427, %r438, %r439;
	// end inline asm
	mov.b64 	%rd199, {%r420, %r425};
	mov.b64 	%fd336, %rd199;
	setp.gt.s32 	%p204, %r389, 23;
	setp.lt.f64 	%p205, %fd335, %fd336;
	selp.f64 	%fd337, %fd336, %fd335, %p205;
	selp.f64 	%fd338, %fd335, %fd337, %p204;
	mov.b64 	%rd200, %fd338;
	mov.b64 	{%r431, %r436}, %rd200;
	mov.b32 	%r437, 16;
	// begin inline asm
	shfl.sync.down.b32 %r430, %r431, %r437, %r438, %r439;
	// end inline asm
	// begin inline asm
	shfl.sync.down.b32 %r435, %r436, %r437, %r438, %r439;
	// end inline asm
	mov.b64 	%rd201, {%r430, %r435};
	mov.b64 	%fd339, %rd201;
	setp.gt.s32 	%p206, %r389, 15;
	setp.lt.f64 	%p207, %fd338, %fd339;
	selp.f64 	%fd10, %fd339, %fd338, %p207;
	selp.f64 	%fd380, %fd338, %fd10, %p206;
	setp.ne.s32 	%p208, %r389, 0;
	@%p208 bra 	$L__BB5_16;
	shr.u32 	%r440, %r1, 2;
	and.b32  	%r441, %r440, 248;
	mov.u32 	%r442, _ZZN3cub18CUB_300001_SM_10006detail6reduce28DeviceReduceSingleTileKernelINS2_10policy_hubIdjN4cuda3__47maximumIvEEE10Policy1000EPdSB_iS8_ddNS5_3std3__410__identityEEEvT0_T1_T2_T3_T4_T6_E12temp_storage;
	add.s32 	%r443, %r442, %r441;
	st.shared.f64 	[%r443+8], %fd10;
$L__BB5_16:
	bar.sync 	0;
	setp.ne.s32 	%p209, %r1, 0;
	@%p209 bra 	$L__BB5_72;
	ld.shared.f64 	%fd340, [_ZZN3cub18CUB_300001_SM_10006detail6reduce28DeviceReduceSingleTileKernelINS2_10policy_hubIdjN4cuda3__47maximumIvEEE10Policy1000EPdSB_iS8_ddNS5_3std3__410__identityEEEvT0_T1_T2_T3_T4_T6_E12temp_storage+16];
	setp.lt.f64 	%p210, %fd380, %fd340;
	selp.f64 	%fd341, %fd340, %fd380, %p210;
	ld.shared.f64 	%fd342, [_ZZN3cub18CUB_300001_SM_10006detail6reduce28DeviceReduceSingleTileKernelINS2_10policy_hubIdjN4cuda3__47maximumIvEEE10Policy1000EPdSB_iS8_ddNS5_3std3__410__identityEEEvT0_T1_T2_T3_T4_T6_E12temp_storage+24];
	setp.lt.f64 	%p211, %fd341, %fd342;
	selp.f64 	%fd343, %fd342, %fd341, %p211;
	ld.shared.f64 	%fd344, [_ZZN3cub18CUB_300001_SM_10006detail6reduce28DeviceReduceSingleTileKernelINS2_10policy_hubIdjN4cuda3__47maximumIvEEE10Policy1000EPdSB_iS8_ddNS5_3std3__410__identityEEEvT0_T1_T2_T3_T4_T6_E12temp_storage+32];
	setp.lt.f64 	%p212, %fd343, %fd344;
	selp.f64 	%fd345, %fd344, %fd343, %p212;
	ld.shared.f64 	%fd346, [_ZZN3cub18CUB_300001_SM_10006detail6reduce28DeviceReduceSingleTileKernelINS2_10policy_hubIdjN4cuda3__47maximumIvEEE10Policy1000EPdSB_iS8_ddNS5_3std3__410__identityEEEvT0_T1_T2_T3_T4_T6_E12temp_storage+40];
	setp.lt.f64 	%p213, %fd345, %fd346;
	selp.f64 	%fd347, %fd346, %fd345, %p213;
	ld.shared.f64 	%fd348, [_ZZN3cub18CUB_300001_SM_10006detail6reduce28DeviceReduceSingleTileKernelINS2_10policy_hubIdjN4cuda3__47maximumIvEEE10Policy1000EPdSB_iS8_ddNS5_3std3__410__identityEEEvT0_T1_T2_T3_T4_T6_E12temp_storage+48];
	setp.lt.f64 	%p214, %fd347, %fd348;
	selp.f64 	%fd349, %fd348, %fd347, %p214;
	ld.shared.f64 	%fd350, [_ZZN3cub18CUB_300001_SM_10006detail6reduce28DeviceReduceSingleTileKernelINS2_10policy_hubIdjN4cuda3__47maximumIvEEE10Policy1000EPdSB_iS8_ddNS5_3std3__410__identityEEEvT0_T1_T2_T3_T4_T6_E12temp_storage+56];
	setp.lt.f64 	%p215, %fd349, %fd350;
	selp.f64 	%fd351, %fd350, %fd349, %p215;
	ld.shared.f64 	%fd352, [_ZZN3cub18CUB_300001_SM_10006detail6reduce28DeviceReduceSingleTileKernelINS2_10policy_hubIdjN4cuda3__47maximumIvEEE10Policy1000EPdSB_iS8_ddNS5_3std3__410__identityEEEvT0_T1_T2_T3_T4_T6_E12temp_storage+64];
	setp.lt.f64 	%p216, %fd351, %fd352;
	selp.f64 	%fd380, %fd352, %fd351, %p216;
	bra.uni 	$L__BB5_72;
$L__BB5_18:
	// begin inline asm
	mov.u32 %r326, %laneid;
	// end inline asm
	and.b32  	%r377, %r1, 992;
	add.s32 	%r378, %r377, 32;
	setp.gt.s32 	%p171, %r378, %r68;
	not.b32 	%r379, %r377;
	add.s32 	%r380, %r68, %r379;
	selp.b32 	%r375, %r380, 31, %p171;
	mov.b64 	%rd182, %fd359;
	mov.b64 	{%r328, %r333}, %rd182;
	mov.b32 	%r334, 1;
	mov.b32 	%r376, -1;
	// begin inline asm
	shfl.sync.down.b32 %r327, %r328, %r334, %r375, %r376;
	// end inline asm
	// begin inline asm
	shfl.sync.down.b32 %r332, %r333, %r334, %r375, %r376;
	// end inline asm
	mov.b64 	%rd183, {%r327, %r332};
	mov.b64 	%fd280, %rd183;
	setp.lt.s32 	%p172, %r326, %r375;
	setp.lt.f64 	%p173, %fd359, %fd280;
	selp.f64 	%fd281, %fd280, %fd359, %p173;
	selp.f64 	%fd282, %fd281, %fd359, %p172;
	mov.b64 	%rd184, %fd282;
	mov.b64 	{%r338, %r343}, %rd184;
	mov.b32 	%r344, 2;
	// begin inline asm
	shfl.sync.down.b32 %r337, %r338, %r344, %r375, %r376;
	// end inline asm
	// begin inline asm
	shfl.sync.down.b32 %r342, %r343, %r344, %r375, %r376;
	// end inline asm
	mov.b64 	%rd185, {%r337, %r342};
	mov.b64 	%fd283, %rd185;
	add.s32 	%r381, %r326, 2;
	setp.gt.s32 	%p174, %r381, %r375;
	setp.lt.f64 	%p175, %fd282, %fd283;
	selp.f64 	%fd284, %fd283, %fd282, %p175;
	selp.f64 	%fd285, %fd282, %fd284, %p174;
	mov.b64 	%rd186, %fd285;
	mov.b64 	{%r348, %r353}, %rd186;
	mov.b32 	%r354, 4;
	// begin inline asm
	shfl.sync.down.b32 %r347, %r348, %r354, %r375, %r376;
	// end inline asm
	// begin inline asm
	shfl.sync.down.b32 %r352, %r353, %r354, %r375, %r376;
	// end inline asm
	mov.b64 	%rd187, {%r347, %r352};
	mov.b64 	%fd286, %rd187;
	add.s32 	%r382, %r326, 4;
	setp.gt.s32 	%p176, %r382, %r375;
	setp.lt.f64 	%p177, %fd285, %fd286;
	selp.f64 	%fd287, %fd286, %fd285, %p177;
	selp.f64 	%fd288, %fd285, %fd287, %p176;
	mov.b64 	%rd188, %fd288;
	mov.b64 	{%r358, %r363}, %rd188;
	mov.b32 	%r364, 8;
	// begin inline asm
	shfl.sync.down.b32 %r357, %r358, %r364, %r375, %r376;
	// end inline asm
	// begin inline asm
	shfl.sync.down.b32 %r362, %r363, %r364, %r375, %r376;
	// end inline asm
	mov.b64 	%rd189, {%r357, %r362};
	mov.b64 	%fd289, %rd189;
	add.s32 	%r383, %r326, 8;
	setp.gt.s32 	%p178, %r383, %r375;
	setp.lt.f64 	%p179, %fd288, %fd289;
	selp.f64 	%fd290, %fd289, %fd288, %p179;
	selp.f64 	%fd291, %fd288, %fd290, %p178;
	mov.b64 	%rd190, %fd291;
	mov.b64 	{%r368, %r373}, %rd190;
	mov.b32 	%r374, 16;
	// begin inline asm
	shfl.sync.down.b32 %r367, %r368, %r374, %r375, %r376;
	// end inline asm
	// begin inline asm
	shfl.sync.down.b32 %r372, %r373, %r374, %r375, %r376;
	// end inline asm
	mov.b64 	%rd191, {%r367, %r372};
	mov.b64 	%fd292, %rd191;
	add.s32 	%r384, %r326, 16;
	setp.gt.s32 	%p180, %r384, %r375;
	setp.lt.f64 	%p181, %fd291, %fd292;
	selp.f64 	%fd293, %fd292, %fd291, %p181;
	selp.f64 	%fd380, %fd291, %fd293, %p180;
	setp.ne.s32 	%p182, %r326, 0;
	@%p182 bra 	$L__BB5_20;
	shr.u32 	%r385, %r1, 2;
	and.b32  	%r386, %r385, 248;
	mov.u32 	%r387, _ZZN3cub18CUB_300001_SM_10006detail6reduce28DeviceReduceSingleTileKernelINS2_10policy_hubIdjN4cuda3__47maximumIvEEE10Policy1000EPdSB_iS8_ddNS5_3std3__410__identityEEEvT0_T1_T2_T3_T4_T6_E12temp_storage;
	add.s32 	%r388, %r387, %r386;
	st.shared.f64 	[%r388+8], %fd380;
$L__BB5_20:
	bar.sync 	0;
	setp.ne.s32 	%p183, %r1, 0;
	@%p183 bra 	$L__BB5_72;
	setp.gt.s32 	%p184, %r68, 32;
	ld.shared.f64 	%fd294, [_ZZN3cub18CUB_300001_SM_10006detail6reduce28DeviceReduceSingleTileKernelINS2_10policy_hubIdjN4cuda3__47maximumIvEEE10Policy1000EPdSB_iS8_ddNS5_3std3__410__identityEEEvT0_T1_T2_T3_T4_T6_E12temp_storage+16];
	setp.lt.f64 	%p185, %fd380, %fd294;
	selp.f64 	%fd296, %fd294, %fd380, %p185;
	selp.f64 	%fd297, %fd296, %fd380, %p184;
	setp.gt.s32 	%p186, %r68, 64;
	ld.shared.f64 	%fd299, [_ZZN3cub18CUB_300001_SM_10006detail6reduce28DeviceReduceSingleTileKernelINS2_10policy_hubIdjN4cuda3__47maximumIvEEE10Policy1000EPdSB_iS8_ddNS5_3std3__410__identityEEEvT0_T1_T2_T3_T4_T6_E12temp_storage+24];
	setp.lt.f64 	%p187, %fd297, %fd299;
	selp.f64 	%fd301, %fd299, %fd297, %p187;
	selp.f64 	%fd302, %fd301, %fd297, %p186;
	setp.gt.s32 	%p188, %r68, 96;
	ld.shared.f64 	%fd304, [_ZZN3cub18CUB_300001_SM_10006detail6reduce28DeviceReduceSingleTileKernelINS2_10policy_hubIdjN4cuda3__47maximumIvEEE10Policy1000EPdSB_iS8_ddNS5_3std3__410__identityEEEvT0_T1_T2_T3_T4_T6_E12temp_storage+32];
	setp.lt.f64 	%p189, %fd302, %fd304;
	selp.f64 	%fd306, %fd304, %fd302, %p189;
	selp.f64 	%fd307, %fd306, %fd302, %p188;
	setp.gt.s32 	%p190, %r68, 128;
	ld.shared.f64 	%fd309, [_ZZN3cub18CUB_300001_SM_10006detail6reduce28DeviceReduceSingleTileKernelINS2_10policy_hubIdjN4cuda3__47maximumIvEEE10Policy1000EPdSB_iS8_ddNS5_3std3__410__identityEEEvT0_T1_T2_T3_T4_T6_E12temp_storage+40];
	setp.lt.f64 	%p191, %fd307, %fd309;
	selp.f64 	%fd311, %fd309, %fd307, %p191;
	selp.f64 	%fd312, %fd311, %fd307, %p190;
	setp.gt.s32 	%p192, %r68, 160;
	ld.shared.f64 	%fd314, [_ZZN3cub18CUB_300001_SM_10006detail6reduce28DeviceReduceSingleTileKernelINS2_10policy_hubIdjN4cuda3__47maximumIvEEE10Policy1000EPdSB_iS8_ddNS5_3std3__410__identityEEEvT0_T1_T2_T3_T4_T6_E12temp_storage+48];
	setp.lt.f64 	%p193, %fd312, %fd314;
	selp.f64 	%fd316, %fd314, %fd312, %p193;
	selp.f64 	%fd317, %fd316, %fd312, %p192;
	setp.gt.s32 	%p194, %r68, 192;
	ld.shared.f64 	%fd319, [_ZZN3cub18CUB_300001_SM_10006detail6reduce28DeviceReduceSingleTileKernelINS2_10policy_hubIdjN4cuda3__47maximumIvEEE10Policy1000EPdSB_iS8_ddNS5_3std3__410__identityEEEvT0_T1_T2_T3_T4_T6_E12temp_storage+56];
	setp.lt.f64 	%p195, %fd317, %fd319;
	selp.f64 	%fd321, %fd319, %fd317, %p195;
	selp.f64 	%fd322, %fd321, %fd317, %p194;
	setp.gt.s32 	%p196, %r68, 224;
	ld.shared.f64 	%fd324, [_ZZN3cub18CUB_300001_SM_10006detail6reduce28DeviceReduceSingleTileKernelINS2_10policy_hubIdjN4cuda3__47maximumIvEEE10Policy1000EPdSB_iS8_ddNS5_3std3__410__identityEEEvT0_T1_T2_T3_T4_T6_E12temp_storage+64];
	setp.lt.f64 	%p197, %fd322, %fd324;
	selp.f64 	%fd326, %fd324, %fd322, %p197;
	selp.f64 	%fd380, %fd326, %fd322, %p196;
	bra.uni 	$L__BB5_72;
$L__BB5_22:
	mov.u32 	%r13, %tid.x;
	shl.b32 	%r14, %r13, 2;
	mul.wide.u32 	%rd126, %r14, 8;
	add.s64 	%rd116, %rd15, %rd126;
	// begin inline asm
	ld.global.nc.v2.u64 {%rd114, %rd115}, [%rd116];
	// end inline asm
	add.s64 	%rd119, %rd116, 16;
	// begin inline asm
	ld.global.nc.v2.u64 {%rd117, %rd118}, [%rd119];
	// end inline asm
	mov.b64 	%fd206, %rd114;
	mov.b64 	%fd207, %rd115;
	mov.b64 	%fd208, %rd117;
	mov.b64 	%fd209, %rd118;
	add.s64 	%rd122, %rd116, 8192;
	// begin inline asm
	ld.global.nc.v2.u64 {%rd120, %rd121}, [%rd122];
	// end inline asm
	add.s64 	%rd125, %rd116, 8208;
	// begin inline asm
	ld.global.nc.v2.u64 {%rd123, %rd124}, [%rd125];
	// end inline asm
	mov.b64 	%fd210, %rd120;
	mov.b64 	%fd211, %rd121;
	mov.b64 	%fd212, %rd123;
	mov.b64 	%fd213, %rd124;
	setp.lt.f64 	%p111, %fd206, %fd207;
	selp.f64 	%fd214, %fd207, %fd206, %p111;
	setp.lt.f64 	%p112, %fd214, %fd208;
	selp.f64 	%fd215, %fd208, %fd214, %p112;
	setp.lt.f64 	%p113, %fd215, %fd209;
	selp.f64 	%fd216, %fd209, %fd215, %p113;
	setp.lt.f64 	%p114, %fd216, %fd210;
	selp.f64 	%fd217, %fd210, %fd216, %p114;
	setp.lt.f64 	%p115, %fd217, %fd211;
	selp.f64 	%fd218, %fd211, %fd217, %p115;
	setp.lt.f64 	%p116, %fd218, %fd212;
	selp.f64 	%fd219, %fd212, %fd218, %p116;
	setp.lt.f64 	%p117, %fd219, %fd213;
	selp.f64 	%fd366, %fd213, %fd219, %p117;
	setp.lt.u32 	%p118, %r68, 4096;
	mov.b32 	%r452, 2048;
	@%p118 bra 	$L__BB5_26;
	add.s32 	%r15, %r68, -2048;
	mov.b32 	%r452, 2048;
$L__BB5_24:
	add.s32 	%r258, %r452, %r14;
	mul.wide.u32 	%rd139, %r258, 8;
	add.s64 	%rd129, %rd15, %rd139;
	// begin inline asm
	ld.global.nc.v2.u64 {%rd127, %rd128}, [%rd129];
	// end inline asm
	add.s64 	%rd132, %rd129, 16;
	// begin inline asm
	ld.global.nc.v2.u64 {%rd130, %rd131}, [%rd132];
	// end inline asm
	mov.b64 	%fd220, %rd127;
	mov.b64 	%fd221, %rd128;
	mov.b64 	%fd222, %rd130;
	mov.b64 	%fd223, %rd131;
	add.s64 	%rd135, %rd129, 8192;
	// begin inline asm
	ld.global.nc.v2.u64 {%rd133, %rd134}, [%rd135];
	// end inline asm
	add.s64 	%rd138, %rd129, 8208;
	// begin inline asm
	ld.global.nc.v2.u64 {%rd136, %rd137}, [%rd138];
	// end inline asm
	mov.b64 	%fd224, %rd133;
	mov.b64 	%fd225, %rd134;
	mov.b64 	%fd226, %rd136;
	mov.b64 	%fd227, %rd137;
	setp.lt.f64 	%p119, %fd366, %fd220;
	selp.f64 	%fd228, %fd220, %fd366, %p119;
	setp.lt.f64 	%p120, %fd228, %fd221;
	selp.f64 	%fd229, %fd221, %fd228, %p120;
	setp.lt.f64 	%p121, %fd229, %fd222;
	selp.f64 	%fd230, %fd222, %fd229, %p121;
	setp.lt.f64 	%p122, %fd230, %fd223;
	selp.f64 	%fd231, %fd223, %fd230, %p122;
	setp.lt.f64 	%p123, %fd231, %fd224;
	selp.f64 	%fd232, %fd224, %fd231, %p123;
	setp.lt.f64 	%p124, %fd232, %fd225;
	selp.f64 	%fd233, %fd225, %fd232, %p124;
	setp.lt.f64 	%p125, %fd233, %fd226;
	selp.f64 	%fd234, %fd226, %fd233, %p125;
	setp.lt.f64 	%p126, %fd234, %fd227;
	selp.f64 	%fd366, %fd227, %fd234, %p126;
	sub.s32 	%r259, %r68, %r452;
	setp.lt.s32 	%p127, %r259, 2048;
	@%p127 bra 	$L__BB5_34;
	add.s32 	%r452, %r452, 2048;
	setp.le.s32 	%p128, %r452, %r15;
	@%p128 bra 	$L__BB5_24;
$L__BB5_26:
	setp.le.s32 	%p129, %r68, %r452;
	@%p129 bra 	$L__BB5_34;
	sub.s32 	%r19, %r68, %r452;
	setp.ge.s32 	%p130, %r13, %r19;
	@%p130 bra 	$L__BB5_34;
	not.b32 	%r260, %r13;
	add.s32 	%r261, %r68, %r260;
	sub.s32 	%r20, %r261, %r452;
	and.b32  	%r262, %r20, 768;
	setp.eq.s32 	%p131, %r262, 768;
	mov.u32 	%r456, %r13;
	@%p131 bra 	$L__BB5_31;
	add.s32 	%r454, %r13, %r452;
	shr.u32 	%r263, %r20, 8;
	add.s32 	%r264, %r263, 1;
	and.b32  	%r265, %r264, 3;
	neg.s32 	%r453, %r265;
	mov.u32 	%r456, %r13;
$L__BB5_30:
	.pragma "nounroll";
	mul.wide.u32 	%rd142, %r454, 8;
	add.s64 	%rd141, %rd15, %rd142;
	// begin inline asm
	ld.global.nc.u64 %rd140, [%rd141];
	// end inline asm
	mov.b64 	%fd236, %rd140;
	setp.lt.f64 	%p132, %fd366, %fd236;
	selp.f64 	%fd366, %fd236, %fd366, %p132;
	add.s32 	%r456, %r456, 256;
	add.s32 	%r454, %r454, 256;
	add.s32 	%r453, %r453, 1;
	setp.ne.s32 	%p133, %r453, 0;
	@%p133 bra 	$L__BB5_30;
$L__BB5_31:
	setp.lt.u32 	%p134, %r20, 768;
	@%p134 bra 	$L__BB5_34;
	cvt.u64.u32 	%rd143, %r456;
	cvt.u64.u32 	%rd144, %r452;
	add.s64 	%rd145, %rd143, %rd144;
	shl.b64 	%rd146, %rd145, 3;
	add.s64 	%rd147, %rd146, %rd15;
	add.s64 	%rd203, %rd147, 4096;
	add.s32 	%r457, %r456, %r452;
$L__BB5_33:
	mul.wide.u32 	%rd156, %r457, 8;
	add.s64 	%rd149, %rd15, %rd156;
	// begin inline asm
	ld.global.nc.u64 %rd148, [%rd149];
	// end inline asm
	mov.b64 	%fd237, %rd148;
	setp.lt.f64 	%p135, %fd366, %fd237;
	selp.f64 	%fd238, %fd237, %fd366, %p135;
	add.s64 	%rd151, %rd203, -2048;
	// begin inline asm
	ld.global.nc.u64 %rd150, [%rd151];
	// end inline asm
	mov.b64 	%fd239, %rd150;
	setp.lt.f64 	%p136, %fd238, %fd239;
	selp.f64 	%fd240, %fd239, %fd238, %p136;
	// begin inline asm
	ld.global.nc.u64 %rd152, [%rd203];
	// end inline asm
	mov.b64 	%fd241, %rd152;
	setp.lt.f64 	%p137, %fd240, %fd241;
	selp.f64 	%fd242, %fd241, %fd240, %p137;
	add.s64 	%rd155, %rd203, 2048;
	// begin inline asm
	ld.global.nc.u64 %rd154, [%rd155];
	// end inline asm
	mov.b64 	%fd243, %rd154;
	setp.lt.f64 	%p138, %fd242, %fd243;
	selp.f64 	%fd366, %fd243, %fd242, %p138;
	add.s32 	%r456, %r456, 1024;
	add.s64 	%rd203, %rd203, 8192;
	add.s32 	%r457, %r457, 1024;
	setp.lt.s32 	%p139, %r456, %r19;
	@%p139 bra 	$L__BB5_33;
$L__BB5_34:
	// begin inline asm
	mov.u32 %r266, %laneid;
	// end inline asm
	mov.b64 	%rd157, %fd366;
	mov.b64 	{%r268, %r273}, %rd157;
	mov.b32 	%r274, 1;
	mov.b32 	%r315, 31;
	mov.b32 	%r316, -1;
	// begin inline asm
	shfl.sync.down.b32 %r267, %r268, %r274, %r315, %r316;
	// end inline asm
	// begin inline asm
	shfl.sync.down.b32 %r272, %r273, %r274, %r315, %r316;
	// end inline asm
	mov.b64 	%rd158, {%r267, %r272};
	mov.b64 	%fd244, %rd158;
	setp.gt.s32 	%p140, %r266, 30;
	setp.lt.f64 	%p141, %fd366, %fd244;
	selp.f64 	%fd245, %fd244, %fd366, %p141;
	selp.f64 	%fd246, %fd366, %fd245, %p140;
	mov.b64 	%rd159, %fd246;
	mov.b64 	{%r278, %r283}, %rd159;
	mov.b32 	%r284, 2;
	// begin inline asm
	shfl.sync.down.b32 %r277, %r278, %r284, %r315, %r316;
	// end inline asm
	// begin inline asm
	shfl.sync.down.b32 %r282, %r283, %r284, %r315, %r316;
	// end inline asm
	mov.b64 	%rd160, {%r277, %r282};
	mov.b64 	%fd247, %rd160;
	setp.gt.s32 	%p142, %r266, 29;
	setp.lt.f64 	%p143, %fd246, %fd247;
	selp.f64 	%fd248, %fd247, %fd246, %p143;
	selp.f64 	%fd249, %fd246, %fd248, %p142;
	mov.b64 	%rd161, %fd249;
	mov.b64 	{%r288, %r293}, %rd161;
	mov.b32 	%r294, 4;
	// begin inline asm
	shfl.sync.down.b32 %r287, %r288, %r294, %r315, %r316;
	// end inline asm
	// begin inline asm
	shfl.sync.down.b32 %r292, %r293, %r294, %r315, %r316;
	// end inline asm
	mov.b64 	%rd162, {%r287, %r292};
	mov.b64 	%fd250, %rd162;
	setp.gt.s32 	%p144, %r266, 27;
	setp.lt.f64 	%p145, %fd249, %fd250;
	selp.f64 	%fd251, %fd250, %fd249, %p145;
	selp.f64 	%fd252, %fd249, %fd251, %p144;
	mov.b64 	%rd163, %fd252;
	mov.b64 	{%r298, %r303}, %rd163;
	mov.b32 	%r304, 8;
	// begin inline asm
	shfl.sync.down.b32 %r297, %r298, %r304, %r315, %r316;
	// end inline asm
	// begin inline asm
	shfl.sync.down.b32 %r302, %r303, %r304, %r315, %r316;
	// end inline asm
	mov.b64 	%rd164, {%r297, %r302};
	mov.b64 	%fd253, %rd164;
	setp.gt.s32 	%p146, %r266, 23;
	setp.lt.f64 	%p147, %fd252, %fd253;
	selp.f64 	%fd254, %fd253, %fd252, %p147;
	selp.f64 	%fd255, %fd252, %fd254, %p146;
	mov.b64 	%rd165, %fd255;
	mov.b64 	{%r308, %r313}, %rd165;
	mov.b32 	%r314, 16;
	// begin inline asm
	shfl.sync.down.b32 %r307, %r308, %r314, %r315, %r316;
	// end inline asm
	// begin inline asm
	shfl.sync.down.b32 %r312, %r313, %r314, %r315, %r316;
	// end inline asm
	mov.b64 	%rd166, {%r307, %r312};
	mov.b64 	%fd256, %rd166;
	setp.gt.s32 	%p148, %r266, 15;
	setp.lt.f64 	%p149, %fd255, %fd256;
	selp.f64 	%fd26, %fd256, %fd255, %p149;
	selp.f64 	%fd380, %fd255, %fd26, %p148;
	setp.ne.s32 	%p150, %r266, 0;
	@%p150 bra 	$L__BB5_36;
	shr.u32 	%r317, %r13, 2;
	and.b32  	%r318, %r317, 248;
	mov.u32 	%r319, _ZZN3cub18CUB_300001_SM_10006detail6reduce28DeviceReduceSingleTileKernelINS2_10policy_hubIdjN4cuda3__47maximumIvEEE10Policy1000EPdSB_iS8_ddNS5_3std3__410__identityEEEvT0_T1_T2_T3_T4_T6_E12temp_storage;
	add.s32 	%r320, %r319, %r318;
	st.shared.f64 	[%r320+8], %fd26;
$L__BB5_36:
	bar.sync 	0;
	setp.ne.s32 	%p151, %r13, 0;
	@%p151 bra 	$L__BB5_72;
	ld.shared.f64 	%fd257, [_ZZN3cub18CUB_300001_SM_10006detail6reduce28DeviceReduceSingleTileKernelINS2_10policy_hubIdjN4cuda3__47maximumIvEEE10Policy1000EPdSB_iS8_ddNS5_3std3__410__identityEEEvT0_T1_T2_T3_T4_T6_E12temp_storage+16];
	setp.lt.f64 	%p152, %fd380, %fd257;
	selp.f64 	%fd258, %fd257, %fd380, %p152;
	ld.shared.f64 	%fd259, [_ZZN3cub18CUB_300001_SM_10006detail6reduce28DeviceReduceSingleTileKernelINS2_10policy_hubIdjN4cuda3__47maximumIvEEE10Policy1000EPdSB_iS8_ddNS5_3std3__410__identityEEEvT0_T1_T2_T3_T4_T6_E12temp_storage+24];
	setp.lt.f64 	%p153, %fd258, %fd259;
	selp.f64 	%fd260, %fd259, %fd258, %p153;
	ld.shared.f64 	%fd261, [_ZZN3cub18CUB_300001_SM_10006detail6reduce28DeviceReduceSingleTileKernelINS2_10policy_hubIdjN4cuda3__47maximumIvEEE10Policy1000EPdSB_iS8_ddNS5_3std3__410__identityEEEvT0_T1_T2_T3_T4_T6_E12temp_storage+32];
	setp.lt.f64 	%p154, %fd260, %fd261;
	selp.f64 	%fd262, %fd261, %fd260, %p154;
	ld.shared.f64 	%fd263, [_ZZN3cub18CUB_300001_SM_10006detail6reduce28DeviceReduceSingleTileKernelINS2_10policy_hubIdjN4cuda3__47maximumIvEEE10Policy1000EPdSB_iS8_ddNS5_3std3__410__identityEEEvT0_T1_T2_T3_T4_T6_E12temp_storage+40];
	setp.lt.f64 	%p155, %fd262, %fd263;
	selp.f64 	%fd264, %fd263, %fd262, %p155;
	ld.shared.f64 	%fd265, [_ZZN3cub18CUB_300001_SM_10006detail6reduce28DeviceReduceSingleTileKernelINS2_10policy_hubIdjN4cuda3__47maximumIvEEE10Policy1000EPdSB_iS8_ddNS5_3std3__410__identityEEEvT0_T1_T2_T3_T4_T6_E12temp_storage+48];
	setp.lt.f64 	%p156, %fd264, %fd265;
	selp.f64 	%fd266, %fd265, %fd264, %p156;
	ld.shared.f64 	%fd267, [_ZZN3cub18CUB_300001_SM_10006detail6reduce28DeviceReduceSingleTileKernelINS2_10policy_hubIdjN4cuda3__47maximumIvEEE10Policy1000EPdSB_iS8_ddNS5_3std3__410__identityEEEvT0_T1_T2_T3_T4_T6_E12temp_storage+56];
	setp.lt.f64 	%p157, %fd266, %fd267;
	selp.f64 	%fd268, %fd267, %fd266, %p157;
	ld.shared.f64 	%fd269, [_ZZN3cub18CUB_300001_SM_10006detail6reduce28DeviceReduceSingleTileKernelINS2_10policy_hubIdjN4cuda3__47maximumIvEEE10Policy1000EPdSB_iS8_ddNS5_3std3__410__identityEEEvT0_T1_T2_T3_T4_T6_E12temp_storage+64];
	setp.lt.f64 	%p158, %fd268, %fd269;
	selp.f64 	%fd380, %fd269, %fd268, %p158;
	bra.uni 	$L__BB5_72;
$L__BB5_38:
	setp.gt.s32 	%p3, %r68, 2047;
	@%p3 bra 	$L__BB5_56;
	mov.u32 	%r35, %tid.x;
	setp.ge.s32 	%p52, %r35, %r68;
	mov.f64 	%fd372, 0d0000000000000000;
	mov.u32 	%r462, %r35;
	@%p52 bra 	$L__BB5_41;
	mul.wide.u32 	%rd81, %r35, 8;
	add.s64 	%rd80, %rd15, %rd81;
	// begin inline asm
	ld.global.nc.u64 %rd79, [%rd80];
	// end inline asm
	mov.b64 	%fd372, %rd79;
	add.s32 	%r462, %r35, 256;
$L__BB5_41:
	setp.ge.s32 	%p53, %r462, %r68;
	@%p53 bra 	$L__BB5_47;
	not.b32 	%r133, %r462;
	add.s32 	%r38, %r68, %r133;
	and.b32  	%r134, %r38, 768;
	setp.eq.s32 	%p54, %r134, 768;
	@%p54 bra 	$L__BB5_45;
	mul.wide.u32 	%rd82, %r462, 8;
	add.s64 	%rd204, %rd15, %rd82;
	shr.u32 	%r135, %r38, 8;
	add.s32 	%r136, %r135, 1;
	and.b32  	%r137, %r136, 3;
	neg.s32 	%r460, %r137;
$L__BB5_44:
	.pragma "nounroll";
	// begin inline asm
	ld.global.nc.u64 %rd83, [%rd204];
	// end inline asm
	mov.b64 	%fd125, %rd83;
	setp.lt.f64 	%p55, %fd372, %fd125;
	selp.f64 	%fd372, %fd125, %fd372, %p55;
	add.s32 	%r462, %r462, 256;
	add.s64 	%rd204, %rd204, 2048;
	add.s32 	%r460, %r460, 1;
	setp.ne.s32 	%p56, %r460, 0;
	@%p56 bra 	$L__BB5_44;
$L__BB5_45:
	setp.lt.u32 	%p57, %r38, 768;
	@%p57 bra 	$L__BB5_47;
$L__BB5_46:
	mul.wide.s32 	%rd93, %r462, 8;
	add.s64 	%rd86, %rd15, %rd93;
	// begin inline asm
	ld.global.nc.u64 %rd85, [%rd86];
	// end inline asm
	mov.b64 	%fd126, %rd85;
	setp.lt.f64 	%p58, %fd372, %fd126;
	selp.f64 	%fd127, %fd126, %fd372, %p58;
	add.s64 	%rd88, %rd86, 2048;
	// begin inline asm
	ld.global.nc.u64 %rd87, [%rd88];
	// end inline asm
	mov.b64 	%fd128, %rd87;
	setp.lt.f64 	%p59, %fd127, %fd128;
	selp.f64 	%fd129, %fd128, %fd127, %p59;
	add.s64 	%rd90, %rd86, 4096;
	// begin inline asm
	ld.global.nc.u64 %rd89, [%rd90];
	// end inline asm
	mov.b64 	%fd130, %rd89;
	setp.lt.f64 	%p60, %fd129, %fd130;
	selp.f64 	%fd131, %fd130, %fd129, %p60;
	add.s64 	%rd92, %rd86, 6144;
	// begin inline asm
	ld.global.nc.u64 %rd91, [%rd92];
	// end inline asm
	mov.b64 	%fd132, %rd91;
	setp.lt.f64 	%p61, %fd131, %fd132;
	selp.f64 	%fd372, %fd132, %fd131, %p61;
	add.s32 	%r462, %r462, 1024;
	setp.lt.s32 	%p62, %r462, %r68;
	@%p62 bra 	$L__BB5_46;
$L__BB5_47:
	setp.lt.s32 	%p63, %r68, 256;
	@%p63 bra 	$L__BB5_52;
	// begin inline asm
	mov.u32 %r201, %laneid;
	// end inline asm
	mov.b64 	%rd104, %fd372;
	mov.b64 	{%r203, %r208}, %rd104;
	mov.b32 	%r209, 1;
	mov.b32 	%r250, 31;
	mov.b32 	%r251, -1;
	// begin inline asm
	shfl.sync.down.b32 %r202, %r203, %r209, %r250, %r251;
	// end inline asm
	// begin inline asm
	shfl.sync.down.b32 %r207, %r208, %r209, %r250, %r251;
	// end inline asm
	mov.b64 	%rd105, {%r202, %r207};
	mov.b64 	%fd180, %rd105;
	setp.gt.s32 	%p91, %r201, 30;
	setp.lt.f64 	%p92, %fd372, %fd180;
	selp.f64 	%fd181, %fd180, %fd372, %p92;
	selp.f64 	%fd182, %fd372, %fd181, %p91;
	mov.b64 	%rd106, %fd182;
	mov.b64 	{%r213, %r218}, %rd106;
	mov.b32 	%r219, 2;
	// begin inline asm
	shfl.sync.down.b32 %r212, %r213, %r219, %r250, %r251;
	// end inline asm
	// begin inline asm
	shfl.sync.down.b32 %r217, %r218, %r219, %r250, %r251;
	// end inline asm
	mov.b64 	%rd107, {%r212, %r217};
	mov.b64 	%fd183, %rd107;
	setp.gt.s32 	%p93, %r201, 29;
	setp.lt.f64 	%p94, %fd182, %fd183;
	selp.f64 	%fd184, %fd183, %fd182, %p94;
	selp.f64 	%fd185, %fd182, %fd184, %p93;
	mov.b64 	%rd108, %fd185;
	mov.b64 	{%r223, %r228}, %rd108;
	mov.b32 	%r229, 4;
	// begin inline asm
	shfl.sync.down.b32 %r222, %r223, %r229, %r250, %r251;
	// end inline asm
	// begin inline asm
	shfl.sync.down.b32 %r227, %r228, %r229, %r250, %r251;
	// end inline asm
	mov.b64 	%rd109, {%r222, %r227};
	mov.b64 	%fd186, %rd109;
	setp.gt.s32 	%p95, %r201, 27;
	setp.lt.f64 	%p96, %fd185, %fd186;
	selp.f64 	%fd187, %fd186, %fd185, %p96;
	selp.f64 	%fd188, %fd185, %fd187, %p95;
	mov.b64 	%rd110, %fd188;
	mov.b64 	{%r233, %r238}, %rd110;
	mov.b32 	%r239, 8;
	// begin inline asm
	shfl.sync.down.b32 %r232, %r233, %r239, %r250, %r251;
	// end inline asm
	// begin inline asm
	shfl.sync.down.b32 %r237, %r238, %r239, %r250, %r251;
	// end inline asm
	mov.b64 	%rd111, {%r232, %r237};
	mov.b64 	%fd189, %rd111;
	setp.gt.s32 	%p97, %r201, 23;
	setp.lt.f64 	%p98, %fd188, %fd189;
	selp.f64 	%fd190, %fd189, %fd188, %p98;
	selp.f64 	%fd191, %fd188, %fd190, %p97;
	mov.b64 	%rd112, %fd191;
	mov.b64 	{%r243, %r248}, %rd112;
	mov.b32 	%r249, 16;
	// begin inline asm
	shfl.sync.down.b32 %r242, %r243, %r249, %r250, %r251;
	// end inline asm
	// begin inline asm
	shfl.sync.down.b32 %r247, %r248, %r249, %r250, %r251;
	// end inline asm
	mov.b64 	%rd113, {%r242, %r247};
	mov.b64 	%fd192, %rd113;
	setp.gt.s32 	%p99, %r201, 15;
	setp.lt.f64 	%p100, %fd191, %fd192;
	selp.f64 	%fd38, %fd192, %fd191, %p100;
	selp.f64 	%fd380, %fd191, %fd38, %p99;
	setp.ne.s32 	%p101, %r201, 0;
	@%p101 bra 	$L__BB5_50;
	shr.u32 	%r252, %r35, 2;
	and.b32  	%r253, %r252, 248;
	mov.u32 	%r254, _ZZN3cub18CUB_300001_SM_10006detail6reduce28DeviceReduceSingleTileKernelINS2_10policy_hubIdjN4cuda3__47maximumIvEEE10Policy1000EPdSB_iS8_ddNS5_3std3__410__identityEEEvT0_T1_T2_T3_T4_T6_E12temp_storage;
	add.s32 	%r255, %r254, %r253;
	st.shared.f64 	[%r255+8], %fd38;
$L__BB5_50:
	bar.sync 	0;
	setp.ne.s32 	%p102, %r35, 0;
	@%p102 bra 	$L__BB5_72;
	ld.shared.f64 	%fd193, [_ZZN3cub18CUB_300001_SM_10006detail6reduce28DeviceReduceSingleTileKernelINS2_10policy_hubIdjN4cuda3__47maximumIvEEE10Policy1000EPdSB_iS8_ddNS5_3std3__410__identityEEEvT0_T1_T2_T3_T4_T6_E12temp_storage+16];
	setp.lt.f64 	%p103, %fd380, %fd193;
	selp.f64 	%fd194, %fd193, %fd380, %p103;
	ld.shared.f64 	%fd195, [_ZZN3cub18CUB_300001_SM_10006detail6reduce28DeviceReduceSingleTileKernelINS2_10policy_hubIdjN4cuda3__47maximumIvEEE10Policy1000EPdSB_iS8_ddNS5_3std3__410__identityEEEvT0_T1_T2_T3_T4_T6_E12temp_storage+24];
	setp.lt.f64 	%p104, %fd194, %fd195;
	selp.f64 	%fd196, %fd195, %fd194, %p104;
	ld.shared.f64 	%fd197, [_ZZN3cub18CUB_300001_SM_10006detail6reduce28DeviceReduceSingleTileKernelINS2_10policy_hubIdjN4cuda3__47maximumIvEEE10Policy1000EPdSB_iS8_ddNS5_3std3__410__identityEEEvT0_T1_T2_T3_T4_T6_E12temp_storage+32];
	setp.lt.f64 	%p105, %fd196, %fd197;
	selp.f64 	%fd198, %fd197, %fd196, %p105;
	ld.shared.f64 	%fd199, [_ZZN3cub18CUB_300001_SM_10006detail6reduce28DeviceReduceSingleTileKernelINS2_10policy_hubIdjN4cuda3__47maximumIvEEE10Policy1000EPdSB_iS8_ddNS5_3std3__410__identityEEEvT0_T1_T2_T3_T4_T6_E12temp_storage+40];
	setp.lt.f64 	%p106, %fd198, %fd199;
	selp.f64 	%fd200, %fd199, %fd198, %p106;
	ld.shared.f64 	%fd201, [_ZZN3cub18CUB_300001_SM_10006detail6reduce28DeviceReduceSingleTileKernelINS2_10policy_hubIdjN4cuda3__47maximumIvEEE10Policy1000EPdSB_iS8_ddNS5_3std3__410__identityEEEvT0_T1_T2_T3_T4_T6_E12temp_storage+48];
	setp.lt.f64 	%p107, %fd200, %fd201;
	selp.f64 	%fd202, %fd201, %fd200, %p107;
	ld.shared.f64 	%fd203, [_ZZN3cub18CUB_300001_SM_10006detail6reduce28DeviceReduceSingleTileKernelINS2_10policy_hubIdjN4cuda3__47maximumIvEEE10Policy1000EPdSB_iS8_ddNS5_3std3__410__identityEEEvT0_T1_T2_T3_T4_T6_E12temp_storage+56];
	setp.lt.f64 	%p108, %fd202, %fd203;
	selp.f64 	%fd204, %fd203, %fd202, %p108;
	ld.shared.f64 	%fd205, [_ZZN3cub18CUB_300001_SM_10006detail6reduce28DeviceReduceSingleTileKernelINS2_10policy_hubIdjN4cuda3__47maximumIvEEE10Policy1000EPdSB_iS8_ddNS5_3std3__410__identityEEEvT0_T1_T2_T3_T4_T6_E12temp_storage+64];
	setp.lt.f64 	%p109, %fd204, %fd205;
	selp.f64 	%fd380, %fd205, %fd204, %p109;
	bra.uni 	$L__BB5_72;
$L__BB5_52:
	// begin inline asm
	mov.u32 %r138, %laneid;
	// end inline asm
	and.b32  	%r189, %r35, 992;
	add.s32 	%r190, %r189, 32;
	setp.gt.s32 	%p64, %r190, %r68;
	not.b32 	%r191, %r189;
	add.s32 	%r192, %r68, %r191;
	selp.b32 	%r187, %r192, 31, %p64;
	mov.b64 	%rd94, %fd372;
	mov.b64 	{%r140, %r145}, %rd94;
	mov.b32 	%r146, 1;
	mov.b32 	%r188, -1;
	// begin inline asm
	shfl.sync.down.b32 %r139, %r140, %r146, %r187, %r188;
	// end inline asm
	// begin inline asm
	shfl.sync.down.b32 %r144, %r145, %r146, %r187, %r188;
	// end inline asm
	mov.b64 	%rd95, {%r139, %r144};
	mov.b64 	%fd133, %rd95;
	setp.lt.s32 	%p65, %r138, %r187;
	setp.lt.f64 	%p66, %fd372, %fd133;
	selp.f64 	%fd134, %fd133, %fd372, %p66;
	selp.f64 	%fd135, %fd134, %fd372, %p65;
	mov.b64 	%rd96, %fd135;
	mov.b64 	{%r150, %r155}, %rd96;
	mov.b32 	%r156, 2;
	// begin inline asm
	shfl.sync.down.b32 %r149, %r150, %r156, %r187, %r188;
	// end inline asm
	// begin inline asm
	shfl.sync.down.b32 %r154, %r155, %r156, %r187, %r188;
	// end inline asm
	mov.b64 	%rd97, {%r149, %r154};
	mov.b64 	%fd136, %rd97;
	add.s32 	%r193, %r138, 2;
	setp.gt.s32 	%p67, %r193, %r187;
	setp.lt.f64 	%p68, %fd135, %fd136;
	selp.f64 	%fd137, %fd136, %fd135, %p68;
	selp.f64 	%fd138, %fd135, %fd137, %p67;
	mov.b64 	%rd98, %fd138;
	mov.b64 	{%r160, %r165}, %rd98;
	mov.b32 	%r166, 4;
	// begin inline asm
	shfl.sync.down.b32 %r159, %r160, %r166, %r187, %r188;
	// end inline asm
	// begin inline asm
	shfl.sync.down.b32 %r164, %r165, %r166, %r187, %r188;
	// end inline asm
	mov.b64 	%rd99, {%r159, %r164};
	mov.b64 	%fd139, %rd99;
	add.s32 	%r194, %r138, 4;
	setp.gt.s32 	%p69, %r194, %r187;
	setp.lt.f64 	%p70, %fd138, %fd139;
	selp.f64 	%fd140, %fd139, %fd138, %p70;
	selp.f64 	%fd141, %fd138, %fd140, %p69;
	mov.b64 	%rd100, %fd141;
	mov.b64 	{%r170, %r175}, %rd100;
	mov.b32 	%r176, 8;
	// begin inline asm
	shfl.sync.down.b32 %r169, %r170, %r176, %r187, %r188;
	// end inline asm
	// begin inline asm
	shfl.sync.down.b32 %r174, %r175, %r176, %r187, %r188;
	// end inline asm
	mov.b64 	%rd101, {%r169, %r174};
	mov.b64 	%fd142, %rd101;
	add.s32 	%r195, %r138, 8;
	setp.gt.s32 	%p71, %r195, %r187;
	setp.lt.f64 	%p72, %fd141, %fd142;
	selp.f64 	%fd143, %fd142, %fd141, %p72;
	selp.f64 	%fd144, %fd141, %fd143, %p71;
	mov.b64 	%rd102, %fd144;
	mov.b64 	{%r180, %r185}, %rd102;
	mov.b32 	%r186, 16;
	// begin inline asm
	shfl.sync.down.b32 %r179, %r180, %r186, %r187, %r188;
	// end inline asm
	// begin inline asm
	shfl.sync.down.b32 %r184, %r185, %r186, %r187, %r188;
	// end inline asm
	mov.b64 	%rd103, {%r179, %r184};
	mov.b64 	%fd145, %rd103;
	add.s32 	%r196, %r138, 16;
	setp.gt.s32 	%p73, %r196, %r187;
	setp.lt.f64 	%p74, %fd144, %fd145;
	selp.f64 	%fd146, %fd145, %fd144, %p74;
	selp.f64 	%fd380, %fd144, %fd146, %p73;
	setp.ne.s32 	%p75, %r138, 0;
	@%p75 bra 	$L__BB5_54;
	shr.u32 	%r197, %r35, 2;
	and.b32  	%r198, %r197, 248;
	mov.u32 	%r199, _ZZN3cub18CUB_300001_SM_10006detail6reduce28DeviceReduceSingleTileKernelINS2_10policy_hubIdjN4cuda3__47maximumIvEEE10Policy1000EPdSB_iS8_ddNS5_3std3__410__identityEEEvT0_T1_T2_T3_T4_T6_E12temp_storage;
	add.s32 	%r200, %r199, %r198;
	st.shared.f64 	[%r200+8], %fd380;
$L__BB5_54:
	bar.sync 	0;
	setp.ne.s32 	%p76, %r35, 0;
	@%p76 bra 	$L__BB5_72;
	setp.gt.s32 	%p77, %r68, 32;
	ld.shared.f64 	%fd147, [_ZZN3cub18CUB_300001_SM_10006detail6reduce28DeviceReduceSingleTileKernelINS2_10policy_hubIdjN4cuda3__47maximumIvEEE10Policy1000EPdSB_iS8_ddNS5_3std3__410__identityEEEvT0_T1_T2_T3_T4_T6_E12temp_storage+16];
	setp.lt.f64 	%p78, %fd380, %fd147;
	selp.f64 	%fd149, %fd147, %fd380, %p78;
	selp.f64 	%fd150, %fd149, %fd380, %p77;
	setp.gt.s32 	%p79, %r68, 64;
	ld.shared.f64 	%fd152, [_ZZN3cub18CUB_300001_SM_10006detail6reduce28DeviceReduceSingleTileKernelINS2_10policy_hubIdjN4cuda3__47maximumIvEEE10Policy1000EPdSB_iS8_ddNS5_3std3__410__identityEEEvT0_T1_T2_T3_T4_T6_E12temp_storage+24];
	setp.lt.f64 	%p80, %fd150, %fd152;
	selp.f64 	%fd154, %fd152, %fd150, %p80;
	selp.f64 	%fd155, %fd154, %fd150, %p79;
	setp.gt.s32 	%p81, %r68, 96;
	ld.shared.f64 	%fd157, [_ZZN3cub18CUB_300001_SM_10006detail6reduce28DeviceReduceSingleTileKernelINS2_10policy_hubIdjN4cuda3__47maximumIvEEE10Policy1000EPdSB_iS8_ddNS5_3std3__410__identityEEEvT0_T1_T2_T3_T4_T6_E12temp_storage+32];
	setp.lt.f64 	%p82, %fd155, %fd157;
	selp.f64 	%fd159, %fd157, %fd155, %p82;
	selp.f64 	%fd160, %fd159, %fd155, %p81;
	setp.gt.s32 	%p83, %r68, 128;
	ld.shared.f64 	%fd162, [_ZZN3cub18CUB_300001_SM_10006detail6reduce28DeviceReduceSingleTileKernelINS2_10policy_hubIdjN4cuda3__47maximumIvEEE10Policy1000EPdSB_iS8_ddNS5_3std3__410__identityEEEvT0_T1_T2_T3_T4_T6_E12temp_storage+40];
	setp.lt.f64 	%p84, %fd160, %fd162;
	selp.f64 	%fd164, %fd162, %fd160, %p84;
	selp.f64 	%fd165, %fd164, %fd160, %p83;
	setp.gt.s32 	%p85, %r68, 160;
	ld.shared.f64 	%fd167, [_ZZN3cub18CUB_300001_SM_10006detail6reduce28DeviceReduceSingleTileKernelINS2_10policy_hubIdjN4cuda3__47maximumIvEEE10Policy1000EPdSB_iS8_ddNS5_3std3__410__identityEEEvT0_T1_T2_T3_T4_T6_E12temp_storage+48];
	setp.lt.f64 	%p86, %fd165, %fd167;
	selp.f64 	%fd169, %fd167, %fd165, %p86;
	selp.f64 	%fd170, %fd169, %fd165, %p85;
	setp.gt.s32 	%p87, %r68, 192;
	ld.shared.f64 	%fd172, [_ZZN3cub18CUB_300001_SM_10006detail6reduce28DeviceReduceSingleTileKernelINS2_10policy_hubIdjN4cuda3__47maximumIvEEE10Policy1000EPdSB_iS8_ddNS5_3std3__410__identityEEEvT0_T1_T2_T3_T4_T6_E12temp_storage+56];
	setp.lt.f64 	%p88, %fd170, %fd172;
	selp.f64 	%fd174, %fd172, %fd170, %p88;
	selp.f64 	%fd175, %fd174, %fd170, %p87;
	setp.gt.s32 	%p89, %r68, 224;
	ld.shared.f64 	%fd177, [_ZZN3cub18CUB_300001_SM_10006detail6reduce28DeviceReduceSingleTileKernelINS2_10policy_hubIdjN4cuda3__47maximumIvEEE10Policy1000EPdSB_iS8_ddNS5_3std3__410__identityEEEvT0_T1_T2_T3_T4_T6_E12temp_storage+64];
	setp.lt.f64 	%p90, %fd175, %fd177;
	selp.f64 	%fd179, %fd177, %fd175, %p90;
	selp.f64 	%fd380, %fd179, %fd175, %p89;
	bra.uni 	$L__BB5_72;
$L__BB5_56:
	mov.u32 	%r47, %tid.x;
	mul.wide.u32 	%rd34, %r47, 8;
	add.s64 	%rd19, %rd15, %rd34;
	// begin inline asm
	ld.global.nc.u64 %rd18, [%rd19];
	// end inline asm
	mov.b64 	%fd59, %rd18;
	add.s64 	%rd21, %rd19, 2048;
	// begin inline asm
	ld.global.nc.u64 %rd20, [%rd21];
	// end inline asm
	mov.b64 	%fd60, %rd20;
	add.s64 	%rd23, %rd19, 4096;
	// begin inline asm
	ld.global.nc.u64 %rd22, [%rd23];
	// end inline asm
	mov.b64 	%fd61, %rd22;
	add.s64 	%rd25, %rd19, 6144;
	// begin inline asm
	ld.global.nc.u64 %rd24, [%rd25];
	// end inline asm
	mov.b64 	%fd62, %rd24;
	add.s64 	%rd27, %rd19, 8192;
	// begin inline asm
	ld.global.nc.u64 %rd26, [%rd27];
	// end inline asm
	mov.b64 	%fd63, %rd26;
	add.s64 	%rd29, %rd19, 10240;
	// begin inline asm
	ld.global.nc.u64 %rd28, [%rd29];
	// end inline asm
	mov.b64 	%fd64, %rd28;
	add.s64 	%rd31, %rd19, 12288;
	// begin inline asm
	ld.global.nc.u64 %rd30, [%rd31];
	// end inline asm
	mov.b64 	%fd65, %rd30;
	add.s64 	%rd33, %rd19, 14336;
	// begin inline asm
	ld.global.nc.u64 %rd32, [%rd33];
	// end inline asm
	mov.b64 	%fd66, %rd32;
	setp.lt.f64 	%p4, %fd59, %fd60;
	selp.f64 	%fd67, %fd60, %fd59, %p4;
	setp.lt.f64 	%p5, %fd67, %fd61;
	selp.f64 	%fd68, %fd61, %fd67, %p5;
	setp.lt.f64 	%p6, %fd68, %fd62;
	selp.f64 	%fd69, %fd62, %fd68, %p6;
	setp.lt.f64 	%p7, %fd69, %fd63;
	selp.f64 	%fd70, %fd63, %fd69, %p7;
	setp.lt.f64 	%p8, %fd70, %fd64;
	selp.f64 	%fd71, %fd64, %fd70, %p8;
	setp.lt.f64 	%p9, %fd71, %fd65;
	selp.f64 	%fd72, %fd65, %fd71, %p9;
	setp.lt.f64 	%p10, %fd72, %fd66;
	selp.f64 	%fd379, %fd66, %fd72, %p10;
	setp.lt.u32 	%p11, %r68, 4096;
	mov.b32 	%r465, 2048;
	@%p11 bra 	$L__BB5_60;
	add.s32 	%r48, %r68, -2048;
	mov.b32 	%r465, 2048;
$L__BB5_58:
	mul.wide.s32 	%rd51, %r465, 8;
	add.s64 	%rd36, %rd19, %rd51;
	// begin inline asm
	ld.global.nc.u64 %rd35, [%rd36];
	// end inline asm
	mov.b64 	%fd73, %rd35;
	add.s64 	%rd38, %rd36, 2048;
	// begin inline asm
	ld.global.nc.u64 %rd37, [%rd38];
	// end inline asm
	mov.b64 	%fd74, %rd37;
	add.s64 	%rd40, %rd36, 4096;
	// begin inline asm
	ld.global.nc.u64 %rd39, [%rd40];
	// end inline asm
	mov.b64 	%fd75, %rd39;
	add.s64 	%rd42, %rd36, 6144;
	// begin inline asm
	ld.global.nc.u64 %rd41, [%rd42];
	// end inline asm
	mov.b64 	%fd76, %rd41;
	add.s64 	%rd44, %rd36, 8192;
	// begin inline asm
	ld.global.nc.u64 %rd43, [%rd44];
	// end inline asm
	mov.b64 	%fd77, %rd43;
	add.s64 	%rd46, %rd36, 10240;
	// begin inline asm
	ld.global.nc.u64 %rd45, [%rd46];
	// end inline asm
	mov.b64 	%fd78, %rd45;
	add.s64 	%rd48, %rd36, 12288;
	// begin inline asm
	ld.global.nc.u64 %rd47, [%rd48];
	// end inline asm
	mov.b64 	%fd79, %rd47;
	add.s64 	%rd50, %rd36, 14336;
	// begin inline asm
	ld.global.nc.u64 %rd49, [%rd50];
	// end inline asm
	mov.b64 	%fd80, %rd49;
	setp.lt.f64 	%p12, %fd379, %fd73;
	selp.f64 	%fd81, %fd73, %fd379, %p12;
	setp.lt.f64 	%p13, %fd81, %fd74;
	selp.f64 	%fd82, %fd74, %fd81, %p13;
	setp.lt.f64 	%p14, %fd82, %fd75;
	selp.f64 	%fd83, %fd75, %fd82, %p14;
	setp.lt.f64 	%p15, %fd83, %fd76;
	selp.f64 	%fd84, %fd76, %fd83, %p15;
	setp.lt.f64 	%p16, %fd84, %fd77;
	selp.f64 	%fd85, %fd77, %fd84, %p16;
	setp.lt.f64 	%p17, %fd85, %fd78;
	selp.f64 	%fd86, %fd78, %fd85, %p17;
	setp.lt.f64 	%p18, %fd86, %fd79;
	selp.f64 	%fd87, %fd79, %fd86, %p18;
	setp.lt.f64 	%p19, %fd87, %fd80;
	selp.f64 	%fd379, %fd80, %fd87, %p19;
	sub.s32 	%r71, %r68, %r465;
	setp.lt.s32 	%p20, %r71, 2048;
	@%p20 bra 	$L__BB5_68;
	add.s32 	%r465, %r465, 2048;
	setp.le.s32 	%p21, %r465, %r48;
	@%p21 bra 	$L__BB5_58;
$L__BB5_60:
	setp.le.s32 	%p22, %r68, %r465;
	@%p22 bra 	$L__BB5_68;
	sub.s32 	%r52, %r68, %r465;
	setp.ge.s32 	%p23, %r47, %r52;
	@%p23 bra 	$L__BB5_68;
	not.b32 	%r72, %r47;
	add.s32 	%r73, %r68, %r72;
	sub.s32 	%r53, %r73, %r465;
	and.b32  	%r74, %r53, 768;
	setp.eq.s32 	%p24, %r74, 768;
	mov.u32 	%r469, %r47;
	@%p24 bra 	$L__BB5_65;
	add.s32 	%r467, %r47, %r465;
	shr.u32 	%r75, %r53, 8;
	add.s32 	%r76, %r75, 1;
	and.b32  	%r77, %r76, 3;
	neg.s32 	%r466, %r77;
	mov.u32 	%r469, %r47;
$L__BB5_64:
	.pragma "nounroll";
	mul.wide.u32 	%rd54, %r467, 8;
	add.s64 	%rd53, %rd15, %rd54;
	// begin inline asm
	ld.global.nc.u64 %rd52, [%rd53];
	// end inline asm
	mov.b64 	%fd89, %rd52;
	setp.lt.f64 	%p25, %fd379, %fd89;
	selp.f64 	%fd379, %fd89, %fd379, %p25;
	add.s32 	%r469, %r469, 256;
	add.s32 	%r467, %r467, 256;
	add.s32 	%r466, %r466, 1;
	setp.ne.s32 	%p26, %r466, 0;
	@%p26 bra 	$L__BB5_64;
$L__BB5_65:
	setp.lt.u32 	%p27, %r53, 768;
	@%p27 bra 	$L__BB5_68;
	cvt.u64.u32 	%rd55, %r469;
	cvt.u64.u32 	%rd56, %r465;
	add.s64 	%rd57, %rd55, %rd56;
	shl.b64 	%rd58, %rd57, 3;
	add.s64 	%rd59, %rd58, %rd15;
	add.s64 	%rd205, %rd59, 4096;
	add.s32 	%r470, %r469, %r465;
$L__BB5_67:
	mul.wide.u32 	%rd68, %r470, 8;
	add.s64 	%rd61, %rd15, %rd68;
	// begin inline asm
	ld.global.nc.u64 %rd60, [%rd61];
	// end inline asm
	mov.b64 	%fd90, %rd60;
	setp.lt.f64 	%p28, %fd379, %fd90;
	selp.f64 	%fd91, %fd90, %fd379, %p28;
	add.s64 	%rd63, %rd205, -2048;
	// begin inline asm
	ld.global.nc.u64 %rd62, [%rd63];
	// end inline asm
	mov.b64 	%fd92, %rd62;
	setp.lt.f64 	%p29, %fd91, %fd92;
	selp.f64 	%fd93, %fd92, %fd91, %p29;
	// begin inline asm
	ld.global.nc.u64 %rd64, [%rd205];
	// end inline asm
	mov.b64 	%fd94, %rd64;
	setp.lt.f64 	%p30, %fd93, %fd94;
	selp.f64 	%fd95, %fd94, %fd93, %p30;
	add.s64 	%rd67, %rd205, 2048;
	// begin inline asm
	ld.global.nc.u64 %rd66, [%rd67];
	// end inline asm
	mov.b64 	%fd96, %rd66;
	setp.lt.f64 	%p31, %fd95, %fd96;
	selp.f64 	%fd379, %fd96, %fd95, %p31;
	add.s32 	%r469, %r469, 1024;
	add.s64 	%rd205, %rd205, 8192;
	add.s32 	%r470, %r470, 1024;
	setp.lt.s32 	%p32, %r469, %r52;
	@%p32 bra 	$L__BB5_67;
$L__BB5_68:
	// begin inline asm
	mov.u32 %r78, %laneid;
	// end inline asm
	mov.b64 	%rd69, %fd379;
	mov.b64 	{%r80, %r85}, %rd69;
	mov.b32 	%r86, 1;
	mov.b32 	%r127, 31;
	mov.b32 	%r128, -1;
	// begin inline asm
	shfl.sync.down.b32 %r79, %r80, %r86, %r127, %r128;
	// end inline asm
	// begin inline asm
	shfl.sync.down.b32 %r84, %r85, %r86, %r127, %r128;
	// end inline asm
	mov.b64 	%rd70, {%r79, %r84};
	mov.b64 	%fd97, %rd70;
	setp.gt.s32 	%p33, %r78, 30;
	setp.lt.f64 	%p34, %fd379, %fd97;
	selp.f64 	%fd98, %fd97, %fd379, %p34;
	selp.f64 	%fd99, %fd379, %fd98, %p33;
	mov.b64 	%rd71, %fd99;
	mov.b64 	{%r90, %r95}, %rd71;
	mov.b32 	%r96, 2;
	// begin inline asm
	shfl.sync.down.b32 %r89, %r90, %r96, %r127, %r128;
	// end inline asm
	// begin inline asm
	shfl.sync.down.b32 %r94, %r95, %r96, %r127, %r128;
	// end inline asm
	mov.b64 	%rd72, {%r89, %r94};
	mov.b64 	%fd100, %rd72;
	setp.gt.s32 	%p35, %r78, 29;
	setp.lt.f64 	%p36, %fd99, %fd100;
	selp.f64 	%fd101, %fd100, %fd99, %p36;
	selp.f64 	%fd102, %fd99, %fd101, %p35;
	mov.b64 	%rd73, %fd102;
	mov.b64 	{%r100, %r105}, %rd73;
	mov.b32 	%r106, 4;
	// begin inline asm
	shfl.sync.down.b32 %r99, %r100, %r106, %r127, %r128;
	// end inline asm
	// begin inline asm
	shfl.sync.down.b32 %r104, %r105, %r106, %r127, %r128;
	// end inline asm
	mov.b64 	%rd74, {%r99, %r104};
	mov.b64 	%fd103, %rd74;
	setp.gt.s32 	%p37, %r78, 27;
	setp.lt.f64 	%p38, %fd102, %fd103;
	selp.f64 	%fd104, %fd103, %fd102, %p38;
	selp.f64 	%fd105, %fd102, %fd104, %p37;
	mov.b64 	%rd75, %fd105;
	mov.b64 	{%r110, %r115}, %rd75;
	mov.b32 	%r116, 8;
	// begin inline asm
	shfl.sync.down.b32 %r109, %r110, %r116, %r127, %r128;
	// end inline asm
	// begin inline asm
	shfl.sync.down.b32 %r114, %r115, %r116, %r127, %r128;
	// end inline asm
	mov.b64 	%rd76, {%r109, %r114};
	mov.b64 	%fd106, %rd76;
	setp.gt.s32 	%p39, %r78, 23;
	setp.lt.f64 	%p40, %fd105, %fd106;
	selp.f64 	%fd107, %fd106, %fd105, %p40;
	selp.f64 	%fd108, %fd105, %fd107, %p39;
	mov.b64 	%rd77, %fd108;
	mov.b64 	{%r120, %r125}, %rd77;
	mov.b32 	%r126, 16;
	// begin inline asm
	shfl.sync.down.b32 %r119, %r120, %r126, %r127, %r128;
	// end inline asm
	// begin inline asm
	shfl.sync.down.b32 %r124, %r125, %r126, %r127, %r128;
	// end inline asm
	mov.b64 	%rd78, {%r119, %r124};
	mov.b64 	%fd109, %rd78;
	setp.gt.s32 	%p41, %r78, 15;
	setp.lt.f64 	%p42, %fd108, %fd109;
	selp.f64 	%fd54, %fd109, %fd108, %p42;
	selp.f64 	%fd380, %fd108, %fd54, %p41;
	setp.ne.s32 	%p43, %r78, 0;
	@%p43 bra 	$L__BB5_70;
	shr.u32 	%r129, %r47, 2;
	and.b32  	%r130, %r129, 248;
	mov.u32 	%r131, _ZZN3cub18CUB_300001_SM_10006detail6reduce28DeviceReduceSingleTileKernelINS2_10policy_hubIdjN4cuda3__47maximumIvEEE10Policy1000EPdSB_iS8_ddNS5_3std3__410__identityEEEvT0_T1_T2_T3_T4_T6_E12temp_storage;
	add.s32 	%r132, %r131, %r130;
	st.shared.f64 	[%r132+8], %fd54;
$L__BB5_70:
	bar.sync 	0;
	setp.ne.s32 	%p44, %r47, 0;
	@%p44 bra 	$L__BB5_72;
	ld.shared.f64 	%fd110, [_ZZN3cub18CUB_300001_SM_10006detail6reduce28DeviceReduceSingleTileKernelINS2_10policy_hubIdjN4cuda3__47maximumIvEEE10Policy1000EPdSB_iS8_ddNS5_3std3__410__identityEEEvT0_T1_T2_T3_T4_T6_E12temp_storage+16];
	setp.lt.f64 	%p45, %fd380, %fd110;
	selp.f64 	%fd111, %fd110, %fd380, %p45;
	ld.shared.f64 	%fd112, [_ZZN3cub18CUB_300001_SM_10006detail6reduce28DeviceReduceSingleTileKernelINS2_10policy_hubIdjN4cuda3__47maximumIvEEE10Policy1000EPdSB_iS8_ddNS5_3std3__410__identityEEEvT0_T1_T2_T3_T4_T6_E12temp_storage+24];
	setp.lt.f64 	%p46, %fd111, %fd112;
	selp.f64 	%fd113, %fd112, %fd111, %p46;
	ld.shared.f64 	%fd114, [_ZZN3cub18CUB_300001_SM_10006detail6reduce28DeviceReduceSingleTileKernelINS2_10policy_hubIdjN4cuda3__47maximumIvEEE10Policy1000EPdSB_iS8_ddNS5_3std3__410__identityEEEvT0_T1_T2_T3_T4_T6_E12temp_storage+32];
	setp.lt.f64 	%p47, %fd113, %fd114;
	selp.f64 	%fd115, %fd114, %fd113, %p47;
	ld.shared.f64 	%fd116, [_ZZN3cub18CUB_300001_SM_10006detail6reduce28DeviceReduceSingleTileKernelINS2_10policy_hubIdjN4cuda3__47maximumIvEEE10Policy1000EPdSB_iS8_ddNS5_3std3__410__identityEEEvT0_T1_T2_T3_T4_T6_E12temp_storage+40];
	setp.lt.f64 	%p48, %fd115, %fd116;
	selp.f64 	%fd117, %fd116, %fd115, %p48;
	ld.shared.f64 	%fd118, [_ZZN3cub18CUB_300001_SM_10006detail6reduce28DeviceReduceSingleTileKernelINS2_10policy_hubIdjN4cuda3__47maximumIvEEE10Policy1000EPdSB_iS8_ddNS5_3std3__410__identityEEEvT0_T1_T2_T3_T4_T6_E12temp_storage+48];
	setp.lt.f64 	%p49, %fd117, %fd118;
	selp.f64 	%fd119, %fd118, %fd117, %p49;
	ld.shared.f64 	%fd120, [_ZZN3cub18CUB_300001_SM_10006detail6reduce28DeviceReduceSingleTileKernelINS2_10policy_hubIdjN4cuda3__47maximumIvEEE10Policy1000EPdSB_iS8_ddNS5_3std3__410__identityEEEvT0_T1_T2_T3_T4_T6_E12temp_storage+56];
	setp.lt.f64 	%p50, %fd119, %fd120;
	selp.f64 	%fd121, %fd120, %fd119, %p50;
	ld.shared.f64 	%fd122, [_ZZN3cub18CUB_300001_SM_10006detail6reduce28DeviceReduceSingleTileKernelINS2_10policy_hubIdjN4cuda3__47maximumIvEEE10Policy1000EPdSB_iS8_ddNS5_3std3__410__identityEEEvT0_T1_T2_T3_T4_T6_E12temp_storage+64];
	setp.lt.f64 	%p51, %fd121, %fd122;
	selp.f64 	%fd380, %fd122, %fd121, %p51;
$L__BB5_72:
	mov.u32 	%r444, %tid.x;
	setp.ne.s32 	%p217, %r444, 0;
	@%p217 bra 	$L__BB5_74;
	setp.lt.f64 	%p218, %fd58, %fd380;
	selp.f64 	%fd353, %fd380, %fd58, %p218;
	st.global.f64 	[%rd1], %fd353;
$L__BB5_74:
	ret;

}


// ===== COMPILED SASS (sm_100) =====

	.target	sm_100

	.elftype	@"ET_EXEC"


//--------------------- .note.nv.tkinfo           --------------------------
	.section	.note.nv.tkinfo,"",@"SHT_NOTE"
	.sectionflags	@"SHF_NOTE_NV_TKINFO"
	.tkinfo
        /*0018*/ 	.word	0x00000002
        /*0030*/ 	.string	""
        /*0030*/ 	.string	"ptxas"
        /*0030*/ 	.string	"Cuda compilation tools, release 13.0, V13.0.88"
        /*0030*/ 	.string	"Build cuda_13.0.r13.0/compiler.36424714_0"
        /*0030*/ 	.string	"-arch sm_100 -m 64 "



//--------------------- .note.nv.cuinfo           --------------------------
	.section	.note.nv.cuinfo,"",@"SHT_NOTE"
	.sectionflags	@"SHF_NOTE_NV_CUINFO"
        /*0018*/ 	.short	0x0002
        /*001a*/ 	.short	0x0064
        /*001c*/ 	.short	0x0082
	.zero		2


//--------------------- .nv.info                  --------------------------
	.section	.nv.info,"",@"SHT_CUDA_INFO"
	.align	4


	//----- nvinfo : EIATTR_REGCOUNT
	.align		4
        /*0000*/ 	.byte	0x04, 0x2f
        /*0002*/ 	.short	(.L_41 - .L_40)
	.align		4
.L_40:
        /*0004*/ 	.word	index@(_Z20calculate_new_matrixPdS_m)
        /*0008*/ 	.word	0x00000014


	//----- nvinfo : EIATTR_FRAME_SIZE
	.align		4
.L_41:
        /*000c*/ 	.byte	0x04, 0x11
        /*000e*/ 	.short	(.L_43 - .L_42)
	.align		4
.L_42:
        /*0010*/ 	.word	index@(_Z20calculate_new_matrixPdS_m)
        /*0014*/ 	.word	0x00000000


	//----- nvinfo : EIATTR_REGCOUNT
	.align		4
.L_43:
        /*0018*/ 	.byte	0x04, 0x2f
        /*001a*/ 	.short	(.L_45 - .L_44)
	.align		4
.L_44:
        /*001c*/ 	.word	index@(_Z29calculate_device_error_matrixPdS_S_m)
        /*0020*/ 	.word	0x0000000c


	//----- nvinfo : EIATTR_FRAME_SIZE
	.align		4
.L_45:
        /*0024*/ 	.byte	0x04, 0x11
        /*0026*/ 	.short	(.L_47 - .L_46)
	.align		4
.L_46:
        /*0028*/ 	.word	index@(_Z29calculate_device_error_matrixPdS_S_m)
        /*002c*/ 	.word	0x00000000


	//----- nvinfo : EIATTR_REGCOUNT
	.align		4
.L_47:
        /*0030*/ 	.byte	0x04, 0x2f
        /*0032*/ 	.short	(.L_49 - .L_48)
	.align		4
.L_48:
        /*0034*/ 	.word	index@(_ZN3cub18CUB_300001_SM_10006detail11EmptyKernelIvEEvv)
        /*0038*/ 	.word	0x00000004


	//----- nvinfo : EIATTR_FRAME_SIZE
	.align		4
.L_49:
        /*003c*/ 	.byte	0x04, 0x11
        /*003e*/ 	.short	(.L_51 - .L_50)
	.align		4
.L_50:
        /*0040*/ 	.word	index@(_ZN3cub18CUB_300001_SM_10006detail11EmptyKernelIvEEvv)
        /*0044*/ 	.word	0x00000000


	//----- nvinfo : EIATTR_REGCOUNT
	.align		4
.L_51:
        /*0048*/ 	.byte	0x04, 0x2f
        /*004a*/ 	.short	(.L_53 - .L_52)
	.align		4
.L_52:
        /*004c*/ 	.word	index@(_ZN3cub18CUB_300001_SM_10006detail6reduce28DeviceReduceSingleTileKernelINS2_10policy_hubIdjN4cuda3__47maximumIvEEE10Policy1000EPdSB_jS8_ddNS5_3std3__410__identityEEEvT0_T1_T2_T3_T4_T6_)
        /*0050*/ 	.word	0x0000002c


	//----- nvinfo : EIATTR_FRAME_SIZE
	.align		4
.L_53:
        /*0054*/ 	.byte	0x04, 0x11
        /*0056*/ 	.short	(.L_55 - .L_54)
	.align		4
.L_54:
        /*0058*/ 	.word	index@(_ZN3cub18CUB_300001_SM_10006detail6reduce28DeviceReduceSingleTileKernelINS2_10policy_hubIdjN4cuda3__47maximumIvEEE10Policy1000EPdSB_jS8_ddNS5_3std3__410__identityEEEvT0_T1_T2_T3_T4_T6_)
        /*005c*/ 	.word	0x00000000


	//----- nvinfo : EIATTR_REGCOUNT
	.align		4
.L_55:
        /*0060*/ 	.byte	0x04, 0x2f
        /*0062*/ 	.short	(.L_57 - .L_56)
	.align		4
.L_56:
        /*0064*/ 	.word	index@(_ZN3cub18CUB_300001_SM_10006detail6reduce18DeviceReduceKernelINS2_10policy_hubIdjN4cuda3__47maximumIvEEE10Policy1000EPdjS8_dNS5_3std3__410__identityEEEvT0_PT3_T1_NS0_13GridEvenShareISI_EET2_T4_)
        /*0068*/ 	.word	0x0000001c


	//----- nvinfo : EIATTR_FRAME_SIZE
	.align		4
.L_57:
        /*006c*/ 	.byte	0x04, 0x11
        /*006e*/ 	.short	(.L_59 - .L_58)
	.align		4
.L_58:
        /*0070*/ 	.word	index@(_ZN3cub18CUB_300001_SM_10006detail6reduce18DeviceReduceKernelINS2_10policy_hubIdjN4cuda3__47maximumIvEEE10Policy1000EPdjS8_dNS5_3std3__410__identityEEEvT0_PT3_T1_NS0_13GridEvenShareISI_EET2_T4_)
        /*0074*/ 	.word	0x00000000


	//----- nvinfo : EIATTR_REGCOUNT
	.align		4
.L_59:
        /*0078*/ 	.byte	0x04, 0x2f
        /*007a*/ 	.short	(.L_61 - .L_60)
	.align		4
.L_60:
        /*007c*/ 	.word	index@(_ZN3cub18CUB_300001_SM_10006detail6reduce28DeviceReduceSingleTileKernelINS2_10policy_hubIdjN4cuda3__47maximumIvEEE10Policy1000EPdSB_iS8_ddNS5_3std3__410__identityEEEvT0_T1_T2_T3_T4_T6_)
        /*0080*/ 	.word	0x00000030


	//----- nvinfo : EIATTR_FRAME_SIZE
	.align		4
.L_61:
        /*0084*/ 	.byte	0x04, 0x11
        /*0086*/ 	.short	(.L_63 - .L_62)
	.align		4
.L_62:
        /*0088*/ 	.word	index@(_ZN3cub18CUB_300001_SM_10006detail6reduce28DeviceReduceSingleTileKernelINS2_10policy_hubIdjN4cuda3__47maximumIvEEE10Policy1000EPdSB_iS8_ddNS5_3std3__410__identityEEEvT0_T1_T2_T3_T4_T6_)
        /*008c*/ 	.word	0x00000000


	//----- nvinfo : EIATTR_MIN_STACK_SIZE
	.align		4
.L_63:
        /*0090*/ 	.byte	0x04, 0x12
        /*0092*/ 	.short	(.L_65 - .L_64)
	.align		4
.L_64:
        /*0094*/ 	.word	index@(_ZN3cub18CUB_300001_SM_10006detail6reduce28DeviceReduceSingleTileKernelINS2_10policy_hubIdjN4cuda3__47maximumIvEEE10Policy1000EPdSB_iS8_ddNS5_3std3__410__identityEEEvT0_T1_T2_T3_T4_T6_)
        /*0098*/ 	.word	0x00000000


	//----- nvinfo : EIATTR_MIN_STACK_SIZE
	.align		4
.L_65:
        /*009c*/ 	.byte	0x04, 0x12
        /*009e*/ 	.short	(.L_67 - .L_66)
	.align		4
.L_66:
        /*00a0*/ 	.word	index@(_ZN3cub18CUB_300001_SM_10006detail6reduce18DeviceReduceKernelINS2_10policy_hubIdjN4cuda3__47maximumIvEEE10Policy1000EPdjS8_dNS5_3std3__410__identityEEEvT0_PT3_T1_NS0_13GridEvenShareISI_EET2_T4_)
        /*00a4*/ 	.word	0x00000000


	//----- nvinfo : EIATTR_MIN_STACK_SIZE
	.align		4
.L_67:
        /*00a8*/ 	.byte	0x04, 0x12
        /*00aa*/ 	.short	(.L_69 - .L_68)
	.align		4
.L_68:
        /*00ac*/ 	.word	index@(_ZN3cub18CUB_300001_SM_10006detail6reduce28DeviceReduceSingleTileKernelINS2_10policy_hubIdjN4cuda3__47maximumIvEEE10Policy1000EPdSB_jS8_ddNS5_3std3__410__identityEEEvT0_T1_T2_T3_T4_T6_)
        /*00b0*/ 	.word	0x00000000


	//----- nvinfo : EIATTR_MIN_STACK_SIZE
	.align		4
.L_69:
        /*00b4*/ 	.byte	0x04, 0x12
        /*00b6*/ 	.short	(.L_71 - .L_70)
	.align		4
.L_70:
        /*00b8*/ 	.word	index@(_ZN3cub18CUB_300001_SM_10006detail11EmptyKernelIvEEvv)
        /*00bc*/ 	.word	0x00000000


	//----- nvinfo : EIATTR_MIN_STACK_SIZE
	.align		4
.L_71:
        /*00c0*/ 	.byte	0x04, 0x12
        /*00c2*/ 	.short	(.L_73 - .L_72)
	.align		4
.L_72:
        /*00c4*/ 	.word	index@(_Z29calculate_device_error_matrixPdS_S_m)
        /*00c8*/ 	.word	0x00000000


	//----- nvinfo : EIATTR_MIN_STACK_SIZE
	.align		4
.L_73:
        /*00cc*/ 	.byte	0x04, 0x12
        /*00ce*/ 	.short	(.L_75 - .L_74)
	.align		4
.L_74:
        /*00d0*/ 	.word	index@(_Z20calculate_new_matrixPdS_m)
        /*00d4*/ 	.word	0x00000000
.L_75:


//--------------------- .nv.compat                --------------------------
	.section	.nv.compat,"",@"SHT_CUDA_COMPAT_INFO"
	.align	4
        /*0000*/ 	.byte	0x02, 0x09, 0x00, 0x00, 0x02, 0x02, 0x01, 0x00, 0x02, 0x05, 0x05, 0x00, 0x03, 0x07, 0x01, 0x01
        /*0010*/ 	.byte	0x02, 0x03, 0x00, 0x00, 0x02, 0x06, 0x01, 0x00, 0x04, 0x0b, 0x08, 0x00, 0x01, 0x00, 0x00, 0x00
        /*0020*/ 	.byte	0x00, 0x00, 0x00, 0x00


//--------------------- .nv.info._ZN3cub18CUB_300001_SM_10006detail6reduce28DeviceReduceSingleTileKernelINS2_10policy_hubIdjN4cuda3__47maximumIvEEE10Policy1000EPdSB_iS8_ddNS5_3std3__410__identityEEEvT0_T1_T2_T3_T4_T6_ --------------------------
	.section	.nv.info._ZN3cub18CUB_300001_SM_10006detail6reduce28DeviceReduceSingleTileKernelINS2_10policy_hubIdjN4cuda3__47maximumIvEEE10Policy1000EPdSB_iS8_ddNS5_3std3__410__identityEEEvT0_T1_T2_T3_T4_T6_,"",@"SHT_CUDA_INFO"
	.sectionflags	@""
	.align	4


	//----- nvinfo : EIATTR_CUDA_API_VERSION
	.align		4
        /*0000*/ 	.byte	0x04, 0x37
        /*0002*/ 	.short	(.L_77 - .L_76)
.L_76:
        /*0004*/ 	.word	0x00000082


	//----- nvinfo : EIATTR_KPARAM_INFO
	.align		4
.L_77:
        /*0008*/ 	.byte	0x04, 0x17
        /*000a*/ 	.short	(.L_79 - .L_78)
.L_78:
        /*000c*/ 	.word	0x00000000
        /*0010*/ 	.short	0x0005
        /*0012*/ 	.short	0x0020
        /*0014*/ 	.byte	0x00, 0xf0, 0x05, 0x00


	//----- nvinfo : EIATTR_KPARAM_INFO
	.align		4
.L_79:
        /*0018*/ 	.byte	0x04, 0x17
        /*001a*/ 	.short	(.L_81 - .L_80)
.L_80:
        /*001c*/ 	.word	0x00000000
        /*0020*/ 	.short	0x0004
        /*0022*/ 	.short	0x0018
        /*0024*/ 	.byte	0x00, 0xf0, 0x21, 0x00


	//----- nvinfo : EIATTR_KPARAM_INFO
	.align		4
.L_81:
        /*0028*/ 	.byte	0x04, 0x17
        /*002a*/ 	.short	(.L_83 - .L_82)
.L_82:
        /*002c*/ 	.word	0x00000000
        /*0030*/ 	.short	0x0003
        /*0032*/ 	.short	0x0014
        /*0034*/ 	.byte	0x00, 0xf0, 0x05, 0x00


	//----- nvinfo : EIATTR_KPARAM_INFO
	.align		4
.L_83:
        /*0038*/ 	.byte	0x04, 0x17
        /*003a*/ 	.short	(.L_85 - .L_84)
.L_84:
        /*003c*/ 	.word	0x00000000
        /*0040*/ 	.short	0x0002
        /*0042*/ 	.short	0x0010
        /*0044*/ 	.byte	0x00, 0xf0, 0x11, 0x00


	//----- nvinfo : EIATTR_KPARAM_INFO
	.align		4
.L_85:
        /*0048*/ 	.byte	0x04, 0x17
        /*004a*/ 	.short	(.L_87 - .L_86)
.L_86:
        /*004c*/ 	.word	0x00000000
        /*0050*/ 	.short	0x0001
        /*0052*/ 	.short	0x0008
        /*0054*/ 	.byte	0x00, 0xf5, 0x21, 0x00


	//----- nvinfo : EIATTR_KPARAM_INFO
	.align		4
.L_87:
        /*0058*/ 	.byte	0x04, 0x17
        /*005a*/ 	.short	(.L_89 - .L_88)
.L_88:
        /*005c*/ 	.word	0x00000000
        /*0060*/ 	.short	0x0000
        /*0062*/ 	.short	0x0000
        /*0064*/ 	.byte	0x00, 0xf5, 0x21, 0x00


	//----- nvinfo : EIATTR_SPARSE_MMA_MASK
	.align		4
.L_89:
        /*0068*/ 	.byte	0x03, 0x50
        /*006a*/ 	.short	0x0000


	//----- nvinfo : EIATTR_MAXREG_COUNT
	.align		4
        /*006c*/ 	.byte	0x03, 0x1b
        /*006e*/ 	.short	0x00ff


	//----- nvinfo : EIATTR_NUM_BARRIERS
	.align		4
        /*0070*/ 	.byte	0x02, 0x4c
        /*0072*/ 	.byte	0x01
	.zero		1


	//----- nvinfo : EIATTR_MERCURY_ISA_VERSION
	.align		4
        /*0074*/ 	.byte	0x03, 0x5f
        /*0076*/ 	.short	0x0101


	//----- nvinfo : EIATTR_COOP_GROUP_MASK_REGIDS
	.align		4
        /*0078*/ 	.byte	0x04, 0x29
        /*007a*/ 	.short	(.L_91 - .L_90)


	//   ....[0]....
.L_90:
        /*007c*/ 	.word	0xffffffff


	//   ....[1]....
        /*0080*/ 	.word	0xffffffff


	//   ....[2]....
        /*0084*/ 	.word	0xffffffff


	//   ....[3]....
        /*0088*/ 	.word	0xffffffff


	//   ....[4]....
        /*008c*/ 	.word	0xffffffff


	//   ....[5]....
        /*0090*/ 	.word	0xffffffff


	//   ....[6]....
        /*0094*/ 	.word	0xffffffff


	//   ....[7]....
        /*0098*/ 	.word	0xffffffff


	//   ....[8]....
        /*009c*/ 	.word	0xffffffff


	//   ....[9]....
        /*00a0*/ 	.word	0xffffffff


	//   ....[10]....
        /*00a4*/ 	.word	0xffffffff


	//   ....[11]....
        /*00a8*/ 	.word	0xffffffff


	//   ....[12]....
        /*00ac*/ 	.word	0xffffffff


	//   ....[13]....
        /*00b0*/ 	.word	0xffffffff


	//   ....[14]....
        /*00b4*/ 	.word	0xffffffff


	//   ....[15]....
        /*00b8*/ 	.word	0xffffffff


	//   ....[16]....
        /*00bc*/ 	.word	0xffffffff


	//   ....[17]....
        /*00c0*/ 	.word	0xffffffff


	//   ....[18]....
        /*00c4*/ 	.word	0xffffffff


	//   ....[19]....
        /*00c8*/ 	.word	0xffffffff


	//   ....[20]....
        /*00cc*/ 	.word	0xffffffff


	//   ....[21]....
        /*00d0*/ 	.word	0xffffffff


	//   ....[22]....
        /*00d4*/ 	.word	0xffffffff


	//   ....[23]....
        /*00d8*/ 	.word	0xffffffff


	//   ....[24]....
        /*00dc*/ 	.word	0xffffffff


	//   ....[25]....
        /*00e0*/ 	.word	0xffffffff


	//   ....[26]....
        /*00e4*/ 	.word	0xffffffff


	//   ....[27]....
        /*00e8*/ 	.word	0xffffffff


	//   ....[28]....
        /*00ec*/ 	.word	0xffffffff


	//   ....[29]....
        /*00f0*/ 	.word	0xffffffff


	//   ....[30]....
        /*00f4*/ 	.word	0xffffffff


	//   ....[31]....
        /*00f8*/ 	.word	0xffffffff


	//   ....[32]....
        /*00fc*/ 	.word	0xffffffff


	//   ....[33]....
        /*0100*/ 	.word	0xffffffff


	//   ....[34]....
        /*0104*/ 	.word	0xffffffff


	//   ....[35]....
        /*0108*/ 	.word	0xffffffff


	//   ....[36]....
        /*010c*/ 	.word	0xffffffff


	//   ....[37]....
        /*0110*/ 	.word	0xffffffff


	//   ....[38]....
        /*0114*/ 	.word	0xffffffff


	//   ....[39]....
        /*0118*/ 	.word	0xffffffff


	//   ....[40]....
        /*011c*/ 	.word	0xffffffff


	//   ....[41]....
        /*0120*/ 	.word	0xffffffff


	//   ....[42]....
        /*0124*/ 	.word	0xffffffff


	//   ....[43]....
        /*0128*/ 	.word	0xffffffff


	//   ....[44]....
        /*012c*/ 	.word	0xffffffff


	//   ....[45]....
        /*0130*/ 	.word	0xffffffff


	//   ....[46]....
        /*0134*/ 	.word	0xffffffff


	//   ....[47]....
        /*0138*/ 	.word	0xffffffff


	//   ....[48]....
        /*013c*/ 	.word	0xffffffff


	//   ....[49]....
        /*0140*/ 	.word	0xffffffff


	//   ....[50]....
        /*0144*/ 	.word	0xffffffff


	//   ....[51]....
        /*0148*/ 	.word	0xffffffff


	//   ....[52]....
        /*014c*/ 	.word	0xffffffff


	//   ....[53]....
        /*0150*/ 	.word	0xffffffff


	//   ....[54]....
        /*0154*/ 	.word	0xffffffff


	//   ....[55]....
        /*0158*/ 	.word	0xffffffff


	//   ....[56]....
        /*015c*/ 	.word	0xffffffff


	//   ....[57]....
        /*0160*/ 	.word	0xffffffff


	//   ....[58]....
        /*0164*/ 	.word	0xffffffff


	//   ....[59]....
        /*0168*/ 	.word	0xffffffff


	//----- nvinfo : EIATTR_COOP_GROUP_INSTR_OFFSETS
	.align		4
.L_91:
        /*016c*/ 	.byte	0x04, 0x28
        /*016e*/ 	.short	(.L_93 - .L_92)


	//   ....[0]....
.L_92:
        /*0170*/ 	.word	0x00000d30


	//   ....[1]....
        /*0174*/ 	.word	0x00000d40


	//   ....[2]....
        /*0178*/ 	.word	0x00000dd0


	//   ....[3]....
        /*017c*/ 	.word	0x00000e10


	//   ....[4]....
        /*0180*/ 	.word	0x00000e80


	//   ....[5]....
        /*0184*/ 	.word	0x00000ea0


	//   ....[6]....
        /*0188*/ 	.word	0x00000ef0


	//   ....[7]....
        /*018c*/ 	.word	0x00000f10


	//   ....[8]....
        /*0190*/ 	.word	0x00000f60


	//   ....[9]....
        /*0194*/ 	.word	0x00000f80


	//   ....[10]....
        /*0198*/ 	.word	0x00001280


	//   ....[11]....
        /*019c*/ 	.word	0x00001290


	//   ....[12]....
        /*01a0*/ 	.word	0x00001320


	//   ....[13]....
        /*01a4*/ 	.word	0x00001350


	//   ....[14]....
        /*01a8*/ 	.word	0x000013b0


	//   ....[15]....
        /*01ac*/ 	.word	0x000013e0


	//   ....[16]....
        /*01b0*/ 	.word	0x00001440


	//   ....[17]....
        /*01b4*/ 	.word	0x00001480


	//   ....[18]....
        /*01b8*/ 	.word	0x000014f0


	//   ....[19]....
        /*01bc*/ 	.word	0x00001530


	//   ....[20]....
        /*01c0*/ 	.word	0x00002960


	//   ....[21]....
        /*01c4*/ 	.word	0x00002970


	//   ....[22]....
        /*01c8*/ 	.word	0x00002a00


	//   ....[23]....
        /*01cc*/ 	.word	0x00002a30


	//   ....[24]....
        /*01d0*/ 	.word	0x00002aa0


	//   ....[25]....
        /*01d4*/ 	.word	0x00002ac0


	//   ....[26]....
        /*01d8*/ 	.word	0x00002b20


	//   ....[27]....
        /*01dc*/ 	.word	0x00002b30


	//   ....[28]....
        /*01e0*/ 	.word	0x00002b80


	//   ....[29]....
        /*01e4*/ 	.word	0x00002b90


	//   ....[30]....
        /*01e8*/ 	.word	0x00003a20


	//   ....[31]....
        /*01ec*/ 	.word	0x00003a30


	//   ....[32]....
        /*01f0*/ 	.word	0x00003ac0


	//   ....[33]....
        /*01f4*/ 	.word	0x00003b00


	//   ....[34]....
        /*01f8*/ 	.word	0x00003b80


	//   ....[35]....
        /*01fc*/ 	.word	0x00003bc0


	//   ....[36]....
        /*0200*/ 	.word	0x00003c20


	//   ....[37]....
        /*0204*/ 	.word	0x00003c50


	//   ....[38]....
        /*0208*/ 	.word	0x00003ca0


	//   ....[39]....
        /*020c*/ 	.word	0x00003cd0


	//   ....[40]....
        /*0210*/ 	.word	0x00003fb0


	//   ....[41]....
        /*0214*/ 	.word	0x00003fc0


	//   ....[42]....
        /*0218*/ 	.word	0x00004050


	//   ....[43]....
        /*021c*/ 	.word	0x00004080


	//   ....[44]....
        /*0220*/ 	.word	0x000040d0


	//   ....[45]....
        /*0224*/ 	.word	0x00004100


	//   ....[46]....
        /*0228*/ 	.word	0x00004170


	//   ....[47]....
        /*022c*/ 	.word	0x000041b0


	//   ....[48]....
        /*0230*/ 	.word	0x00004220


	//   ....[49]....
        /*0234*/ 	.word	0x00004250


	//   ....[50]....
        /*0238*/ 	.word	0x00005700


	//   ....[51]....
        /*023c*/ 	.word	0x00005710


	//   ....[52]....
        /*0240*/ 	.word	0x000057a0


	//   ....[53]....
        /*0244*/ 	.word	0x000057e0


	//   ....[54]....
        /*0248*/ 	.word	0x00005860


	//   ....[55]....
        /*024c*/ 	.word	0x000058a0


	//   ....[56]....
        /*0250*/ 	.word	0x00005900


	//   ....[57]....
        /*0254*/ 	.word	0x00005930


	//   ....[58]....
        /*0258*/ 	.word	0x00005980


	//   ....[59]....
        /*025c*/ 	.word	0x000059b0


	//----- nvinfo : EIATTR_VRC_CTA_INIT_COUNT
	.align		4
.L_93:
        /*0260*/ 	.byte	0x02, 0x4a
	.zero		1
	.zero		1


	//----- nvinfo : EIATTR_EXIT_INSTR_OFFSETS
	.align		4
        /*0264*/ 	.byte	0x04, 0x1c
        /*0266*/ 	.short	(.L_95 - .L_94)


	//   ....[0]....
.L_94:
        /*0268*/ 	.word	0x00000080


	//   ....[1]....
        /*026c*/ 	.word	0x000000c0


	//   ....[2]....
        /*0270*/ 	.word	0x00005c20


	//   ....[3]....
        /*0274*/ 	.word	0x00005ca0


	//----- nvinfo : EIATTR_MAX_THREADS
	.align		4
.L_95:
        /*0278*/ 	.byte	0x04, 0x05
        /*027a*/ 	.short	(.L_97 - .L_96)
.L_96:
        /*027c*/ 	.word	0x00000100
        /*0280*/ 	.word	0x00000001
        /*0284*/ 	.word	0x00000001


	//----- nvinfo : EIATTR_CRS_STACK_SIZE
	.align		4
.L_97:
        /*0288*/ 	.byte	0x04, 0x1e
        /*028a*/ 	.short	(.L_99 - .L_98)
.L_98:
        /*028c*/ 	.word	0x00000000


	//----- nvinfo : EIATTR_CBANK_PARAM_SIZE
	.align		4
.L_99:
        /*0290*/ 	.byte	0x03, 0x19
        /*0292*/ 	.short	0x0021


	//----- nvinfo : EIATTR_PARAM_CBANK
	.align		4
        /*0294*/ 	.byte	0x04, 0x0a
        /*0296*/ 	.short	(.L_101 - .L_100)
	.align		4
.L_100:
        /*0298*/ 	.word	index@(.nv.constant0._ZN3cub18CUB_300001_SM_10006detail6reduce28DeviceReduceSingleTileKernelINS2_10policy_hubIdjN4cuda3__47maximumIvEEE10Policy1000EPdSB_iS8_ddNS5_3std3__410__identityEEEvT0_T1_T2_T3_T4_T6_)
        /*029c*/ 	.short	0x0380
        /*029e*/ 	.short	0x0021


	//----- nvinfo : EIATTR_SW_WAR
	.align		4
.L_101:
        /*02a0*/ 	.byte	0x04, 0x36
        /*02a2*/ 	.short	(.L_103 - .L_102)
.L_102:
        /*02a4*/ 	.word	0x00000008
.L_103:


//--------------------- .nv.info._ZN3cub18CUB_300001_SM_10006detail6reduce18DeviceReduceKernelINS2_10policy_hubIdjN4cuda3__47maximumIvEEE10Policy1000EPdjS8_dNS5_3std3__410__identityEEEvT0_PT3_T1_NS0_13GridEvenShareISI_EET2_T4_ --------------------------
	.section	.nv.info._ZN3cub18CUB_300001_SM_10006detail6reduce18DeviceReduceKernelINS2_10policy_hubIdjN4cuda3__47maximumIvEEE10Policy1000EPdjS8_dNS5_3std3__410__identityEEEvT0_PT3_T1_NS0_13GridEvenShareISI_EET2_T4_,"",@"SHT_CUDA_INFO"
	.sectionflags	@""
	.align	4


	//----- nvinfo : EIATTR_CUDA_API_VERSION
	.align		4
        /*0000*/ 	.byte	0x04, 0x37
        /*0002*/ 	.short	(.L_105 - .L_104)
.L_104:
        /*0004*/ 	.word	0x00000082


	//----- nvinfo : EIATTR_KPARAM_INFO
	.align		4
.L_105:
        /*0008*/ 	.byte	0x04, 0x17
        /*000a*/ 	.short	(.L_107 - .L_106)
.L_106:
        /*000c*/ 	.word	0x00000000
        /*0010*/ 	.short	0x0005
        /*0012*/ 	.short	0x003d
        /*0014*/ 	.byte	0x00, 0xf0, 0x05, 0x00


	//----- nvinfo : EIATTR_KPARAM_INFO
	.align		4
.L_107:
        /*0018*/ 	.byte	0x04, 0x17
        /*001a*/ 	.short	(.L_109 - .L_108)
.L_108:
        /*001c*/ 	.word	0x00000000
        /*0020*/ 	.short	0x0004
        /*0022*/ 	.short	0x003c
        /*0024*/ 	.byte	0x00, 0xf0, 0x05, 0x00


	//----- nvinfo : EIATTR_KPARAM_INFO
	.align		4
.L_109:
        /*0028*/ 	.byte	0x04, 0x17
        /*002a*/ 	.short	(.L_111 - .L_110)
.L_110:
        /*002c*/ 	.word	0x00000000
        /*0030*/ 	.short	0x0003
        /*0032*/ 	.short	0x0014
        /*0034*/ 	.byte	0x00, 0xf0, 0xa1, 0x00


	//----- nvinfo : EIATTR_KPARAM_INFO
	.align		4
.L_111:
        /*0038*/ 	.byte	0x04, 0x17
        /*003a*/ 	.short	(.L_113 - .L_112)
.L_112:
        /*003c*/ 	.word	0x00000000
        /*0040*/ 	.short	0x0002
        /*0042*/ 	.short	0x0010
        /*0044*/ 	.byte	0x00, 0xf0, 0x11, 0x00


	//----- nvinfo : EIATTR_KPARAM_INFO
	.align		4
.L_113:
        /*0048*/ 	.byte	0x04, 0x17
        /*004a*/ 	.short	(.L_115 - .L_114)
.L_114:
        /*004c*/ 	.word	0x00000000
        /*0050*/ 	.short	0x0001
        /*0052*/ 	.short	0x0008
        /*0054*/ 	.byte	0x00, 0xf5, 0x21, 0x00


	//----- nvinfo : EIATTR_KPARAM_INFO
	.align		4
.L_115:
        /*0058*/ 	.byte	0x04, 0x17
        /*005a*/ 	.short	(.L_117 - .L_116)
.L_116:
        /*005c*/ 	.word	0x00000000
        /*0060*/ 	.short	0x0000
        /*0062*/ 	.short	0x0000
        /*0064*/ 	.byte	0x00, 0xf5, 0x21, 0x00


	//----- nvinfo : EIATTR_SPARSE_MMA_MASK
	.align		4
.L_117:
        /*0068*/ 	.byte	0x03, 0x50
        /*006a*/ 	.short	0x0000


	//----- nvinfo : EIATTR_MAXREG_COUNT
	.align		4
        /*006c*/ 	.byte	0x03, 0x1b
        /*006e*/ 	.short	0x00ff


	//----- nvinfo : EIATTR_NUM_BARRIERS
	.align		4
        /*0070*/ 	.byte	0x02, 0x4c
        /*0072*/ 	.byte	0x01
	.zero		1


	//----- nvinfo : EIATTR_MERCURY_ISA_VERSION
	.align		4
        /*0074*/ 	.byte	0x03, 0x5f
        /*0076*/ 	.short	0x0101


	//----- nvinfo : EIATTR_COOP_GROUP_MASK_REGIDS
	.align		4
        /*0078*/ 	.byte	0x04, 0x29
        /*007a*/ 	.short	(.L_119 - .L_118)


	//   ....[0]....
.L_118:
        /*007c*/ 	.word	0xffffffff


	//   ....[1]....
        /*0080*/ 	.word	0xffffffff


	//   ....[2]....
        /*0084*/ 	.word	0xffffffff


	//   ....[3]....
        /*0088*/ 	.word	0xffffffff


	//   ....[4]....
        /*008c*/ 	.word	0xffffffff


	//   ....[5]....
        /*0090*/ 	.word	0xffffffff


	//   ....[6]....
        /*0094*/ 	.word	0xffffffff


	//   ....[7]....
        /*0098*/ 	.word	0xffffffff


	//   ....[8]....
        /*009c*/ 	.word	0xffffffff


	//   ....[9]....
        /*00a0*/ 	.word	0xffffffff


	//   ....[10]....
        /*00a4*/ 	.word	0xffffffff


	//   ....[11]....
        /*00a8*/ 	.word	0xffffffff


	//   ....[12]....
        /*00ac*/ 	.word	0xffffffff


	//   ....[13]....
        /*00b0*/ 	.word	0xffffffff


	//   ....[14]....
        /*00b4*/ 	.word	0xffffffff


	//   ....[15]....
        /*00b8*/ 	.word	0xffffffff


	//   ....[16]....
        /*00bc*/ 	.word	0xffffffff


	//   ....[17]....
        /*00c0*/ 	.word	0xffffffff


	//   ....[18]....
        /*00c4*/ 	.word	0xffffffff


	//   ....[19]....
        /*00c8*/ 	.word	0xffffffff


	//   ....[20]....
        /*00cc*/ 	.word	0xffffffff


	//   ....[21]....
        /*00d0*/ 	.word	0xffffffff


	//   ....[22]....
        /*00d4*/ 	.word	0xffffffff


	//   ....[23]....
        /*00d8*/ 	.word	0xffffffff


	//   ....[24]....
        /*00dc*/ 	.word	0xffffffff


	//   ....[25]....
        /*00e0*/ 	.word	0xffffffff


	//   ....[26]....
        /*00e4*/ 	.word	0xffffffff


	//   ....[27]....
        /*00e8*/ 	.word	0xffffffff


	//   ....[28]....
        /*00ec*/ 	.word	0xffffffff


	//   ....[29]....
        /*00f0*/ 	.word	0xffffffff


	//   ....[30]....
        /*00f4*/ 	.word	0xffffffff


	//   ....[31]....
        /*00f8*/ 	.word	0xffffffff


	//   ....[32]....
        /*00fc*/ 	.word	0xffffffff


	//   ....[33]....
        /*0100*/ 	.word	0xffffffff


	//   ....[34]....
        /*0104*/ 	.word	0xffffffff


	//   ....[35]....
        /*0108*/ 	.word	0xffffffff


	//   ....[36]....
        /*010c*/ 	.word	0xffffffff


	//   ....[37]....
        /*0110*/ 	.word	0xffffffff


	//   ....[38]....
        /*0114*/ 	.word	0xffffffff


	//   ....[39]....
        /*0118*/ 	.word	0xffffffff


	//   ....[40]....
        /*011c*/ 	.word	0xffffffff


	//   ....[41]....
        /*0120*/ 	.word	0xffffffff


	//   ....[42]....
        /*0124*/ 	.word	0xffffffff


	//   ....[43]....
        /*0128*/ 	.word	0xffffffff


	//   ....[44]....
        /*012c*/ 	.word	0xffffffff


	//   ....[45]....
        /*0130*/ 	.word	0xffffffff


	//   ....[46]....
        /*0134*/ 	.word	0xffffffff


	//   ....[47]....
        /*0138*/ 	.word	0xffffffff


	//   ....[48]....
        /*013c*/ 	.word	0xffffffff


	//   ....[49]....
        /*0140*/ 	.word	0xffffffff


	//   ....[50]....
        /*0144*/ 	.word	0xffffffff


	//   ....[51]....
        /*0148*/ 	.word	0xffffffff


	//   ....[52]....
        /*014c*/ 	.word	0xffffffff


	//   ....[53]....
        /*0150*/ 	.word	0xffffffff


	//   ....[54]....
        /*0154*/ 	.word	0xffffffff


	//   ....[55]....
        /*0158*/ 	.word	0xffffffff


	//   ....[56]....
        /*015c*/ 	.word	0xffffffff


	//   ....[57]....
        /*0160*/ 	.word	0xffffffff


	//   ....[58]....
        /*0164*/ 	.word	0xffffffff


	//   ....[59]....
        /*0168*/ 	.word	0xffffffff


	//----- nvinfo : EIATTR_COOP_GROUP_INSTR_OFFSETS
	.align		4
.L_119:
        /*016c*/ 	.byte	0x04, 0x28
        /*016e*/ 	.short	(.L_121 - .L_120)


	//   ....[0]....
.L_120:
        /*0170*/ 	.word	0x000005c0


	//   ....[1]....
        /*0174*/ 	.word	0x000005d0


	//   ....[2]....
        /*0178*/ 	.word	0x00000660


	//   ....[3]....
        /*017c*/ 	.word	0x00000670


	//   ....[4]....
        /*0180*/ 	.word	0x000006d0


	//   ....[5]....
        /*0184*/ 	.word	0x00000700


	//   ....[6]....
        /*0188*/ 	.word	0x00000780


	//   ....[7]....
        /*018c*/ 	.word	0x00000790


	//   ....[8]....
        /*0190*/ 	.word	0x000007e0


	//   ....[9]....
        /*0194*/ 	.word	0x000007f0


	//   ....[10]....
        /*0198*/ 	.word	0x00000ad0


	//   ....[11]....
        /*019c*/ 	.word	0x00000ae0


	//   ....[12]....
        /*01a0*/ 	.word	0x00000b70


	//   ....[13]....
        /*01a4*/ 	.word	0x00000b90


	//   ....[14]....
        /*01a8*/ 	.word	0x00000bf0


	//   ....[15]....
        /*01ac*/ 	.word	0x00000c10


	//   ....[16]....
        /*01b0*/ 	.word	0x00000c70


	//   ....[17]....
        /*01b4*/ 	.word	0x00000ca0


	//   ....[18]....
        /*01b8*/ 	.word	0x00000d20


	//   ....[19]....
        /*01bc*/ 	.word	0x00000d40


	//   ....[20]....
        /*01c0*/ 	.word	0x00001b60


	//   ....[21]....
        /*01c4*/ 	.word	0x00001b70


	//   ....[22]....
        /*01c8*/ 	.word	0x00001c00


	//   ....[23]....
        /*01cc*/ 	.word	0x00001c30


	//   ....[24]....
        /*01d0*/ 	.word	0x00001ca0


	//   ....[25]....
        /*01d4*/ 	.word	0x00001cc0


	//   ....[26]....
        /*01d8*/ 	.word	0x00001d20


	//   ....[27]....
        /*01dc*/ 	.word	0x00001d30


	//   ....[28]....
        /*01e0*/ 	.word	0x00001d80


	//   ....[29]....
        /*01e4*/ 	.word	0x00001d90


	//   ....[30]....
        /*01e8*/ 	.word	0x00002530


	//   ....[31]....
        /*01ec*/ 	.word	0x00002540


	//   ....[32]....
        /*01f0*/ 	.word	0x000025d0


	//   ....[33]....
        /*01f4*/ 	.word	0x000025e0


	//   ....[34]....
        /*01f8*/ 	.word	0x00002640


	//   ....[35]....
        /*01fc*/ 	.word	0x00002670


	//   ....[36]....
        /*0200*/ 	.word	0x000026f0


	//   ....[37]....
        /*0204*/ 	.word	0x00002700


	//   ....[38]....
        /*0208*/ 	.word	0x00002750


	//   ....[39]....
        /*020c*/ 	.word	0x00002760


	//   ....[40]....
        /*0210*/ 	.word	0x00002a60


	//   ....[41]....
        /*0214*/ 	.word	0x00002a70


	//   ....[42]....
        /*0218*/ 	.word	0x00002b00


	//   ....[43]....
        /*021c*/ 	.word	0x00002b20


	//   ....[44]....
        /*0220*/ 	.word	0x00002b80


	//   ....[45]....
        /*0224*/ 	.word	0x00002ba0


	//   ....[46]....
        /*0228*/ 	.word	0x00002c00


	//   ....[47]....
        /*022c*/ 	.word	0x00002c40


	//   ....[48]....
        /*0230*/ 	.word	0x00002cc0


	//   ....[49]....
        /*0234*/ 	.word	0x00002ce0


	//   ....[50]....
        /*0238*/ 	.word	0x00003b40


	//   ....[51]....
        /*023c*/ 	.word	0x00003b50


	//   ....[52]....
        /*0240*/ 	.word	0x00003be0


	//   ....[53]....
        /*0244*/ 	.word	0x00003bf0


	//   ....[54]....
        /*0248*/ 	.word	0x00003c50


	//   ....[55]....
        /*024c*/ 	.word	0x00003c80


	//   ....[56]....
        /*0250*/ 	.word	0x00003d00


	//   ....[57]....
        /*0254*/ 	.word	0x00003d10


	//   ....[58]....
        /*0258*/ 	.word	0x00003d60


	//   ....[59]....
        /*025c*/ 	.word	0x00003d70


	//----- nvinfo : EIATTR_VRC_CTA_INIT_COUNT
	.align		4
.L_121:
        /*0260*/ 	.byte	0x02, 0x4a
	.zero		1
	.zero		1


	//----- nvinfo : EIATTR_EXIT_INSTR_OFFSETS
	.align		4
        /*0264*/ 	.byte	0x04, 0x1c
        /*0266*/ 	.short	(.L_123 - .L_122)


	//   ....[0]....
.L_122:
        /*0268*/ 	.word	0x00003fe0


	//   ....[1]....
        /*026c*/ 	.word	0x00004040


	//----- nvinfo : EIATTR_MAX_THREADS
	.align		4
.L_123:
        /*0270*/ 	.byte	0x04, 0x05
        /*0272*/ 	.short	(.L_125 - .L_124)
.L_124:
        /*0274*/ 	.word	0x00000100
        /*0278*/ 	.word	0x00000001
        /*027c*/ 	.word	0x00000001


	//----- nvinfo : EIATTR_CRS_STACK_SIZE
	.align		4
.L_125:
        /*0280*/ 	.byte	0x04, 0x1e
        /*0282*/ 	.short	(.L_127 - .L_126)
.L_126:
        /*0284*/ 	.word	0x00000000


	//----- nvinfo : EIATTR_CBANK_PARAM_SIZE
	.align		4
.L_127:
        /*0288*/ 	.byte	0x03, 0x19
        /*028a*/ 	.short	0x003e


	//----- nvinfo : EIATTR_PARAM_CBANK
	.align		4
        /*028c*/ 	.byte	0x04, 0x0a
        /*028e*/ 	.short	(.L_129 - .L_128)
	.align		4
.L_128:
        /*0290*/ 	.word	index@(.nv.constant0._ZN3cub18CUB_300001_SM_10006detail6reduce18DeviceReduceKernelINS2_10policy_hubIdjN4cuda3__47maximumIvEEE10Policy1000EPdjS8_dNS5_3std3__410__identityEEEvT0_PT3_T1_NS0_13GridEvenShareISI_EET2_T4_)
        /*0294*/ 	.short	0x0380
        /*0296*/ 	.short	0x003e


	//----- nvinfo : EIATTR_SW_WAR
	.align		4
.L_129:
        /*0298*/ 	.byte	0x04, 0x36
        /*029a*/ 	.short	(.L_131 - .L_130)
.L_130:
        /*029c*/ 	.word	0x00000008
.L_131:


//--------------------- .nv.info._ZN3cub18CUB_300001_SM_10006detail6reduce28DeviceReduceSingleTileKernelINS2_10policy_hubIdjN4cuda3__47maximumIvEEE10Policy1000EPdSB_jS8_ddNS5_3std3__410__identityEEEvT0_T1_T2_T3_T4_T6_ --------------------------
	.section	.nv.info._ZN3cub18CUB_300001_SM_10006detail6reduce28DeviceReduceSingleTileKernelINS2_10policy_hubIdjN4cuda3__47maximumIvEEE10Policy1000EPdSB_jS8_ddNS5_3std3__410__identityEEEvT0_T1_T2_T3_T4_T6_,"",@"SHT_CUDA_INFO"
	.sectionflags	@""
	.align	4


	//----- nvinfo : EIATTR_CUDA_API_VERSION
	.align		4
        /*0000*/ 	.byte	0x04, 0x37
        /*0002*/ 	.short	(.L_133 - .L_132)
.L_132:
        /*0004*/ 	.word	0x00000082


	//----- nvinfo : EIATTR_KPARAM_INFO
	.align		4
.L_133:
        /*0008*/ 	.byte	0x04, 0x17
        /*000a*/ 	.short	(.L_135 - .L_134)
.L_134:
        /*000c*/ 	.word	0x00000000
        /*0010*/ 	.short	0x0005
        /*0012*/ 	.short	0x0020
        /*0014*/ 	.byte	0x00, 0xf0, 0x05, 0x00


	//----- nvinfo : EIATTR_KPARAM_INFO
	.align		4
.L_135:
        /*0018*/ 	.byte	0x04, 0x17
        /*001a*/ 	.short	(.L_137 - .L_136)
.L_136:
        /*001c*/ 	.word	0x00000000
        /*0020*/ 	.short	0x0004
        /*0022*/ 	.short	0x0018
        /*0024*/ 	.byte	0x00, 0xf0, 0x21, 0x00


	//----- nvinfo : EIATTR_KPARAM_INFO
	.align		4
.L_137:
        /*0028*/ 	.byte	0x04, 0x17
        /*002a*/ 	.short	(.L_139 - .L_138)
.L_138:
        /*002c*/ 	.word	0x00000000
        /*0030*/ 	.short	0x0003
        /*0032*/ 	.short	0x0014
        /*0034*/ 	.byte	0x00, 0xf0, 0x05, 0x00


	//----- nvinfo : EIATTR_KPARAM_INFO
	.align		4
.L_139:
        /*0038*/ 	.byte	0x04, 0x17
        /*003a*/ 	.short	(.L_141 - .L_140)
.L_140:
        /*003c*/ 	.word	0x00000000
        /*0040*/ 	.short	0x0002
        /*0042*/ 	.short	0x0010
        /*0044*/ 	.byte	0x00, 0xf0, 0x11, 0x00


	//----- nvinfo : EIATTR_KPARAM_INFO
	.align		4
.L_141:
        /*0048*/ 	.byte	0x04, 0x17
        /*004a*/ 	.short	(.L_143 - .L_142)
.L_142:
        /*004c*/ 	.word	0x00000000
        /*0050*/ 	.short	0x0001
        /*0052*/ 	.short	0x0008
        /*0054*/ 	.byte	0x00, 0xf5, 0x21, 0x00


	//----- nvinfo : EIATTR_KPARAM_INFO
	.align		4
.L_143:
        /*0058*/ 	.byte	0x04, 0x17
        /*005a*/ 	.short	(.L_145 - .L_144)
.L_144:
        /*005c*/ 	.word	0x00000000
        /*0060*/ 	.short	0x0000
        /*0062*/ 	.short	0x0000
        /*0064*/ 	.byte	0x00, 0xf5, 0x21, 0x00


	//----- nvinfo : EIATTR_SPARSE_MMA_MASK
	.align		4
.L_145:
        /*0068*/ 	.byte	0x03, 0x50
        /*006a*/ 	.short	0x0000


	//----- nvinfo : EIATTR_MAXREG_COUNT
	.align		4
        /*006c*/ 	.byte	0x03, 0x1b
        /*006e*/ 	.short	0x00ff


	//----- nvinfo : EIATTR_NUM_BARRIERS
	.align		4
        /*0070*/ 	.byte	0x02, 0x4c
        /*0072*/ 	.byte	0x01
	.zero		1


	//----- nvinfo : EIATTR_MERCURY_ISA_VERSION
	.align		4
        /*0074*/ 	.byte	0x03, 0x5f
        /*0076*/ 	.short	0x0101


	//----- nvinfo : EIATTR_COOP_GROUP_MASK_REGIDS
	.align		4
        /*0078*/ 	.byte	0x04, 0x29
        /*007a*/ 	.short	(.L_147 - .L_146)


	//   ....[0]....
.L_146:
        /*007c*/ 	.word	0xffffffff


	//   ....[1]....
        /*0080*/ 	.word	0xffffffff


	//   ....[2]....
        /*0084*/ 	.word	0xffffffff


	//   ....[3]....
        /*0088*/ 	.word	0xffffffff


	//   ....[4]....
        /*008c*/ 	.word	0xffffffff


	//   ....[5]....
        /*0090*/ 	.word	0xffffffff


	//   ....[6]....
        /*0094*/ 	.word	0xffffffff


	//   ....[7]....
        /*0098*/ 	.word	0xffffffff


	//   ....[8]....
        /*009c*/ 	.word	0xffffffff


	//   ....[9]....
        /*00a0*/ 	.word	0xffffffff


	//   ....[10]....
        /*00a4*/ 	.word	0xffffffff


	//   ....[11]....
        /*00a8*/ 	.word	0xffffffff


	//   ....[12]....
        /*00ac*/ 	.word	0xffffffff


	//   ....[13]....
        /*00b0*/ 	.word	0xffffffff


	//   ....[14]....
        /*00b4*/ 	.word	0xffffffff


	//   ....[15]....
        /*00b8*/ 	.word	0xffffffff


	//   ....[16]....
        /*00bc*/ 	.word	0xffffffff


	//   ....[17]....
        /*00c0*/ 	.word	0xffffffff


	//   ....[18]....
        /*00c4*/ 	.word	0xffffffff


	//   ....[19]....
        /*00c8*/ 	.word	0xffffffff


	//   ....[20]....
        /*00cc*/ 	.word	0xffffffff


	//   ....[21]....
        /*00d0*/ 	.word	0xffffffff


	//   ....[22]....
        /*00d4*/ 	.word	0xffffffff


	//   ....[23]....
        /*00d8*/ 	.word	0xffffffff


	//   ....[24]....
        /*00dc*/ 	.word	0xffffffff


	//   ....[25]....
        /*00e0*/ 	.word	0xffffffff


	//   ....[26]....
        /*00e4*/ 	.word	0xffffffff


	//   ....[27]....
        /*00e8*/ 	.word	0xffffffff


	//   ....[28]....
        /*00ec*/ 	.word	0xffffffff


	//   ....[29]....
        /*00f0*/ 	.word	0xffffffff


	//   ....[30]....
        /*00f4*/ 	.word	0xffffffff


	//   ....[31]....
        /*00f8*/ 	.word	0xffffffff


	//   ....[32]....
        /*00fc*/ 	.word	0xffffffff


	//   ....[33]....
        /*0100*/ 	.word	0xffffffff


	//   ....[34]....
        /*0104*/ 	.word	0xffffffff


	//   ....[35]....
        /*0108*/ 	.word	0xffffffff


	//   ....[36]....
        /*010c*/ 	.word	0xffffffff


	//   ....[37]....
        /*0110*/ 	.word	0xffffffff


	//   ....[38]....
        /*0114*/ 	.word	0xffffffff


	//   ....[39]....
        /*0118*/ 	.word	0xffffffff


	//   ....[40]....
        /*011c*/ 	.word	0xffffffff


	//   ....[41]....
        /*0120*/ 	.word	0xffffffff


	//   ....[42]....
        /*0124*/ 	.word	0xffffffff


	//   ....[43]....
        /*0128*/ 	.word	0xffffffff


	//   ....[44]....
        /*012c*/ 	.word	0xffffffff


	//   ....[45]....
        /*0130*/ 	.word	0xffffffff


	//   ....[46]....
        /*0134*/ 	.word	0xffffffff


	//   ....[47]....
        /*0138*/ 	.word	0xffffffff


	//   ....[48]....
        /*013c*/ 	.word	0xffffffff


	//   ....[49]....
        /*0140*/ 	.word	0xffffffff


	//   ....[50]....
        /*0144*/ 	.word	0xffffffff


	//   ....[51]....
        /*0148*/ 	.word	0xffffffff


	//   ....[52]....
        /*014c*/ 	.word	0xffffffff


	//   ....[53]....
        /*0150*/ 	.word	0xffffffff


	//   ....[54]....
        /*0154*/ 	.word	0xffffffff


	//   ....[55]....
        /*0158*/ 	.word	0xffffffff


	//   ....[56]....
        /*015c*/ 	.word	0xffffffff


	//   ....[57]....
        /*0160*/ 	.word	0xffffffff


	//   ....[58]....
        /*0164*/ 	.word	0xffffffff


	//   ....[59]....
        /*0168*/ 	.word	0xffffffff


	//----- nvinfo : EIATTR_COOP_GROUP_INSTR_OFFSETS
	.align		4
.L_147:
        /*016c*/ 	.byte	0x04, 0x28
        /*016e*/ 	.short	(.L_149 - .L_148)


	//   ....[0]....
.L_148:
        /*0170*/ 	.word	0x00000cb0


	//   ....[1]....
        /*0174*/ 	.word	0x00000cc0


	//   ....[2]....
        /*0178*/ 	.word	0x00000d50


	//   ....[3]....
        /*017c*/ 	.word	0x00000d90


	//   ....[4]....
        /*0180*/ 	.word	0x00000e10


	//   ....[5]....
        /*0184*/ 	.word	0x00000e40


	//   ....[6]....
        /*0188*/ 	.word	0x00000e90


	//   ....[7]....
        /*018c*/ 	.word	0x00000ec0


	//   ....[8]....
        /*0190*/ 	.word	0x00000f10


	//   ....[9]....
        /*0194*/ 	.word	0x00000f40


	//   ....[10]....
        /*0198*/ 	.word	0x00001240


	//   ....[11]....
        /*019c*/ 	.word	0x00001250


	//   ....[12]....
        /*01a0*/ 	.word	0x000012e0


	//   ....[13]....
        /*01a4*/ 	.word	0x00001310


	//   ....[14]....
        /*01a8*/ 	.word	0x00001370


	//   ....[15]....
        /*01ac*/ 	.word	0x000013a0


	//   ....[16]....
        /*01b0*/ 	.word	0x00001400


	//   ....[17]....
        /*01b4*/ 	.word	0x00001440


	//   ....[18]....
        /*01b8*/ 	.word	0x000014b0


	//   ....[19]....
        /*01bc*/ 	.word	0x000014f0


	//   ....[20]....
        /*01c0*/ 	.word	0x00002180


	//   ....[21]....
        /*01c4*/ 	.word	0x00002190


	//   ....[22]....
        /*01c8*/ 	.word	0x00002220


	//   ....[23]....
        /*01cc*/ 	.word	0x00002250


	//   ....[24]....
        /*01d0*/ 	.word	0x000022c0


	//   ....[25]....
        /*01d4*/ 	.word	0x000022e0


	//   ....[26]....
        /*01d8*/ 	.word	0x00002340


	//   ....[27]....
        /*01dc*/ 	.word	0x00002350


	//   ....[28]....
        /*01e0*/ 	.word	0x000023a0


	//   ....[29]....
        /*01e4*/ 	.word	0x000023b0


	//   ....[30]....
        /*01e8*/ 	.word	0x000031c0


	//   ....[31]....
        /*01ec*/ 	.word	0x000031d0


	//   ....[32]....
        /*01f0*/ 	.word	0x00003260


	//   ....[33]....
        /*01f4*/ 	.word	0x000032a0


	//   ....[34]....
        /*01f8*/ 	.word	0x00003320


	//   ....[35]....
        /*01fc*/ 	.word	0x00003360


	//   ....[36]....
        /*0200*/ 	.word	0x000033c0


	//   ....[37]....
        /*0204*/ 	.word	0x000033f0


	//   ....[38]....
        /*0208*/ 	.word	0x00003440


	//   ....[39]....
        /*020c*/ 	.word	0x00003470


	//   ....[40]....
        /*0210*/ 	.word	0x00003750


	//   ....[41]....
        /*0214*/ 	.word	0x00003760


	//   ....[42]....
        /*0218*/ 	.word	0x000037f0


	//   ....[43]....
        /*021c*/ 	.word	0x00003820


	//   ....[44]....
        /*0220*/ 	.word	0x00003870


	//   ....[45]....
        /*0224*/ 	.word	0x000038a0


	//   ....[46]....
        /*0228*/ 	.word	0x00003910


	//   ....[47]....
        /*022c*/ 	.word	0x00003950


	//   ....[48]....
        /*0230*/ 	.word	0x000039c0


	//   ....[49]....
        /*0234*/ 	.word	0x000039f0


	//   ....[50]....
        /*0238*/ 	.word	0x00004730


	//   ....[51]....
        /*023c*/ 	.word	0x00004740


	//   ....[52]....
        /*0240*/ 	.word	0x000047d0


	//   ....[53]....
        /*0244*/ 	.word	0x00004800


	//   ....[54]....
        /*0248*/ 	.word	0x00004870


	//   ....[55]....
        /*024c*/ 	.word	0x00004890


	//   ....[56]....
        /*0250*/ 	.word	0x000048f0


	//   ....[57]....
        /*0254*/ 	.word	0x00004900


	//   ....[58]....
        /*0258*/ 	.word	0x00004950


	//   ....[59]....
        /*025c*/ 	.word	0x00004960


	//----- nvinfo : EIATTR_VRC_CTA_INIT_COUNT
	.align		4
.L_149:
        /*0260*/ 	.byte	0x02, 0x4a
	.zero		1
	.zero		1


	//----- nvinfo : EIATTR_EXIT_INSTR_OFFSETS
	.align		4
        /*0264*/ 	.byte	0x04, 0x1c
        /*0266*/ 	.short	(.L_151 - .L_150)


	//   ....[0]....
.L_150:
        /*0268*/ 	.word	0x00000080


	//   ....[1]....
        /*026c*/ 	.word	0x000000c0


	//   ....[2]....
        /*0270*/ 	.word	0x00004bd0


	//   ....[3]....
        /*0274*/ 	.word	0x00004c50


	//----- nvinfo : EIATTR_MAX_THREADS
	.align		4
.L_151:
        /*0278*/ 	.byte	0x04, 0x05
        /*027a*/ 	.short	(.L_153 - .L_152)
.L_152:
        /*027c*/ 	.word	0x00000100
        /*0280*/ 	.word	0x00000001
        /*0284*/ 	.word	0x00000001


	//----- nvinfo : EIATTR_CRS_STACK_SIZE
	.align		4
.L_153:
        /*0288*/ 	.byte	0x04, 0x1e
        /*028a*/ 	.short	(.L_155 - .L_154)
.L_154:
        /*028c*/ 	.word	0x00000000


	//----- nvinfo : EIATTR_CBANK_PARAM_SIZE
	.align		4
.L_155:
        /*0290*/ 	.byte	0x03, 0x19
        /*0292*/ 	.short	0x0021


	//----- nvinfo : EIATTR_PARAM_CBANK
	.align		4
        /*0294*/ 	.byte	0x04, 0x0a
        /*0296*/ 	.short	(.L_157 - .L_156)
	.align		4
.L_156:
        /*0298*/ 	.word	index@(.nv.constant0._ZN3cub18CUB_300001_SM_10006detail6reduce28DeviceReduceSingleTileKernelINS2_10policy_hubIdjN4cuda3__47maximumIvEEE10Policy1000EPdSB_jS8_ddNS5_3std3__410__identityEEEvT0_T1_T2_T3_T4_T6_)
        /*029c*/ 	.short	0x0380
        /*029e*/ 	.short	0x0021


	//----- nvinfo : EIATTR_SW_WAR
	.align		4
.L_157:
        /*02a0*/ 	.byte	0x04, 0x36
        /*02a2*/ 	.short	(.L_159 - .L_158)
.L_158:
        /*02a4*/ 	.word	0x00000008
.L_159:


//--------------------- .nv.info._ZN3cub18CUB_300001_SM_10006detail11EmptyKernelIvEEvv --------------------------
	.section	.nv.info._ZN3cub18CUB_300001_SM_10006detail11EmptyKernelIvEEvv,"",@"SHT_CUDA_INFO"
	.sectionflags	@""
	.align	4


	//----- nvinfo : EIATTR_CUDA_API_VERSION
	.align		4
        /*0000*/ 	.byte	0x04, 0x37
        /*0002*/ 	.short	(.L_161 - .L_160)
.L_160:
        /*0004*/ 	.word	0x00000082


	//----- nvinfo : EIATTR_SPARSE_MMA_MASK
	.align		4
.L_161:
        /*0008*/ 	.byte	0x03, 0x50
        /*000a*/ 	.short	0x0000


	//----- nvinfo : EIATTR_MAXREG_COUNT
	.align		4
        /*000c*/ 	.byte	0x03, 0x1b
        /*000e*/ 	.short	0x00ff


	//----- nvinfo : EIATTR_MERCURY_ISA_VERSION
	.align		4
        /*0010*/ 	.byte	0x03, 0x5f
        /*0012*/ 	.short	0x0101


	//----- nvinfo : EIATTR_VRC_CTA_INIT_COUNT
	.align		4
        /*0014*/ 	.byte	0x02, 0x4a
	.zero		1
	.zero		1


	//----- nvinfo : EIATTR_EXIT_INSTR_OFFSETS
	.align		4
        /*0018*/ 	.byte	0x04, 0x1c
        /*001a*/ 	.short	(.L_163 - .L_162)


	//   ....[0]....
.L_162:
        /*001c*/ 	.word	0x00000010


	//----- nvinfo : EIATTR_SW_WAR
	.align		4
.L_163:
        /*0020*/ 	.byte	0x04, 0x36
        /*0022*/ 	.short	(.L_165 - .L_164)
.L_164:
        /*0024*/ 	.word	0x00000008
.L_165:


//--------------------- .nv.info._Z29calculate_device_error_matrixPdS_S_m --------------------------
	.section	.nv.info._Z29calculate_device_error_matrixPdS_S_m,"",@"SHT_CUDA_INFO"
	.sectionflags	@""
	.align	4


	//----- nvinfo : EIATTR_CUDA_API_VERSION
	.align		4
        /*0000*/ 	.byte	0x04, 0x37
        /*0002*/ 	.short	(.L_167 - .L_166)
.L_166:
        /*0004*/ 	.word	0x00000082


	//----- nvinfo : EIATTR_KPARAM_INFO
	.align		4
.L_167:
        /*0008*/ 	.byte	0x04, 0x17
        /*000a*/ 	.short	(.L_169 - .L_168)
.L_168:
        /*000c*/ 	.word	0x00000000
        /*0010*/ 	.short	0x0003
        /*0012*/ 	.short	0x0018
        /*0014*/ 	.byte	0x00, 0xf0, 0x21, 0x00


	//----- nvinfo : EIATTR_KPARAM_INFO
	.align		4
.L_169:
        /*0018*/ 	.byte	0x04, 0x17
        /*001a*/ 	.short	(.L_171 - .L_170)
.L_170:
        /*001c*/ 	.word	0x00000000
        /*0020*/ 	.short	0x0002
        /*0022*/ 	.short	0x0010
        /*0024*/ 	.byte	0x00, 0xf5, 0x21, 0x00


	//----- nvinfo : EIATTR_KPARAM_INFO
	.align		4
.L_171:
        /*0028*/ 	.byte	0x04, 0x17
        /*002a*/ 	.short	(.L_173 - .L_172)
.L_172:
        /*002c*/ 	.word	0x00000000
        /*0030*/ 	.short	0x0001
        /*0032*/ 	.short	0x0008
        /*0034*/ 	.byte	0x00, 0xf5, 0x21, 0x00


	//----- nvinfo : EIATTR_KPARAM_INFO
	.align		4
.L_173:
        /*0038*/ 	.byte	0x04, 0x17
        /*003a*/ 	.short	(.L_175 - .L_174)
.L_174:
        /*003c*/ 	.word	0x00000000
        /*0040*/ 	.short	0x0000
        /*0042*/ 	.short	0x0000
        /*0044*/ 	.byte	0x00, 0xf5, 0x21, 0x00


	//----- nvinfo : EIATTR_SPARSE_MMA_MASK
	.align		4
.L_175:
        /*0048*/ 	.byte	0x03, 0x50
        /*004a*/ 	.short	0x0000


	//----- nvinfo : EIATTR_MAXREG_COUNT
	.align		4
        /*004c*/ 	.byte	0x03, 0x1b
        /*004e*/ 	.short	0x00ff


	//----- nvinfo : EIATTR_MERCURY_ISA_VERSION
	.align		4
        /*0050*/ 	.byte	0x03, 0x5f
        /*0052*/ 	.short	0x0101


	//----- nvinfo : EIATTR_VRC_CTA_INIT_COUNT
	.align		4
        /*0054*/ 	.byte	0x02, 0x4a
	.zero		1
	.zero		1


	//----- nvinfo : EIATTR_EXIT_INSTR_OFFSETS
	.align		4
        /*0058*/ 	.byte	0x04, 0x1c
        /*005a*/ 	.short	(.L_177 - .L_176)


	//   ....[0]....
.L_176:
        /*005c*/ 	.word	0x00000130


	//   ....[1]....
        /*0060*/ 	.word	0x00000240


	//----- nvinfo : EIATTR_CBANK_PARAM_SIZE
	.align		4
.L_177:
        /*0064*/ 	.byte	0x03, 0x19
        /*0066*/ 	.short	0x0020


	//----- nvinfo : EIATTR_PARAM_CBANK
	.align		4
        /*0068*/ 	.byte	0x04, 0x0a
        /*006a*/ 	.short	(.L_179 - .L_178)
	.align		4
.L_178:
        /*006c*/ 	.word	index@(.nv.constant0._Z29calculate_device_error_matrixPdS_S_m)
        /*0070*/ 	.short	0x0380
        /*0072*/ 	.short	0x0020


	//----- nvinfo : EIATTR_SW_WAR
	.align		4
.L_179:
        /*0074*/ 	.byte	0x04, 0x36
        /*0076*/ 	.short	(.L_181 - .L_180)
.L_180:
        /*0078*/ 	.word	0x00000008
.L_181:


//--------------------- .nv.info._Z20calculate_new_matrixPdS_m --------------------------
	.section	.nv.info._Z20calculate_new_matrixPdS_m,"",@"SHT_CUDA_INFO"
	.sectionflags	@""
	.align	4


	//----- nvinfo : EIATTR_CUDA_API_VERSION
	.align		4
        /*0000*/ 	.byte	0x04, 0x37
        /*0002*/ 	.short	(.L_183 - .L_182)
.L_182:
        /*0004*/ 	.word	0x00000082


	//----- nvinfo : EIATTR_KPARAM_INFO
	.align		4
.L_183:
        /*0008*/ 	.byte	0x04, 0x17
        /*000a*/ 	.short	(.L_185 - .L_184)
.L_184:
        /*000c*/ 	.word	0x00000000
        /*0010*/ 	.short	0x0002
        /*0012*/ 	.short	0x0010
        /*0014*/ 	.byte	0x00, 0xf0, 0x21, 0x00


	//----- nvinfo : EIATTR_KPARAM_INFO
	.align		4
.L_185:
        /*0018*/ 	.byte	0x04, 0x17
        /*001a*/ 	.short	(.L_187 - .L_186)
.L_186:
        /*001c*/ 	.word	0x00000000
        /*0020*/ 	.short	0x0001
        /*0022*/ 	.short	0x0008
        /*0024*/ 	.byte	0x00, 0xf5, 0x21, 0x00


	//----- nvinfo : EIATTR_KPARAM_INFO
	.align		4
.L_187:
        /*0028*/ 	.byte	0x04, 0x17
        /*002a*/ 	.short	(.L_189 - .L_188)
.L_188:
        /*002c*/ 	.word	0x00000000
        /*0030*/ 	.short	0x0000
        /*0032*/ 	.short	0x0000
        /*0034*/ 	.byte	0x00, 0xf5, 0x21, 0x00


	//----- nvinfo : EIATTR_SPARSE_MMA_MASK
	.align		4
.L_189:
        /*0038*/ 	.byte	0x03, 0x50
        /*003a*/ 	.short	0x0000


	//----- nvinfo : EIATTR_MAXREG_COUNT
	.align		4
        /*003c*/ 	.byte	0x03, 0x1b
        /*003e*/ 	.short	0x00ff


	//----- nvinfo : EIATTR_MERCURY_ISA_VERSION
	.align		4
        /*0040*/ 	.byte	0x03, 0x5f
        /*0042*/ 	.short	0x0101


	//----- nvinfo : EIATTR_VRC_CTA_INIT_COUNT
	.align		4
        /*0044*/ 	.byte	0x02, 0x4a
	.zero		1
	.zero		1


	//----- nvinfo : EIATTR_EXIT_INSTR_OFFSETS
	.align		4
        /*0048*/ 	.byte	0x04, 0x1c
        /*004a*/ 	.short	(.L_191 - .L_190)


	//   ....[0]....
.L_190:
        /*004c*/ 	.word	0x00000130


	//   ....[1]....
        /*0050*/ 	.word	0x00000160


	//   ....[2]....
        /*0054*/ 	.word	0x000001e0


	//   ....[3]....
        /*0058*/ 	.word	0x000003a0


	//----- nvinfo : EIATTR_CBANK_PARAM_SIZE
	.align		4
.L_191:
        /*005c*/ 	.byte	0x03, 0x19
        /*005e*/ 	.short	0x0018


	//----- nvinfo : EIATTR_PARAM_CBANK
	.align		4
        /*0060*/ 	.byte	0x04, 0x0a
        /*0062*/ 	.short	(.L_193 - .L_192)
	.align		4
.L_192:
        /*0064*/ 	.word	index@(.nv.constant0._Z20calculate_new_matrixPdS_m)
        /*0068*/ 	.short	0x0380
        /*006a*/ 	.short	0x0018


	//----- nvinfo : EIATTR_SW_WAR
	.align		4
.L_193:
        /*006c*/ 	.byte	0x04, 0x36
        /*006e*/ 	.short	(.L_195 - .L_194)
.L_194:
        /*0070*/ 	.word	0x00000008
.L_195:


//--------------------- .nv.callgraph             --------------------------
	.section	.nv.callgraph,"",@"SHT_CUDA_CALLGRAPH"
	.align	4
	.sectionentsize	8
	.align		4
        /*0000*/ 	.word	0x00000000
	.align		4
        /*0004*/ 	.word	0xffffffff
	.align		4
        /*0008*/ 	.word	0x00000000
	.align		4
        /*000c*/ 	.word	0xfffffffe
	.align		4
        /*0010*/ 	.word	0x00000000
	.align		4
        /*0014*/ 	.word	0xfffffffd
	.align		4
        /*0018*/ 	.word	0x00000000
	.align		4
        /*001c*/ 	.word	0xfffffffc


//--------------------- .nv.constant4             --------------------------
	.section	.nv.constant4,"a",@progbits
	.align	8
	.align		8
.nv.constant4:
        /*0000*/ 	.dword	_ZN34_INTERNAL_92f8d91b_4_k_cu_e58fdc9e4cuda3std3__45__cpo5beginE
	.align		8
        /*0008*/ 	.dword	_ZN34_INTERNAL_92f8d91b_4_k_cu_e58fdc9e4cuda3std3__45__cpo3endE
	.align		8
        /*0010*/ 	.dword	_ZN34_INTERNAL_92f8d91b_4_k_cu_e58fdc9e4cuda3std3__45__cpo6cbeginE
	.align		8
        /*0018*/ 	.dword	_ZN34_INTERNAL_92f8d91b_4_k_cu_e58fdc9e4cuda3std3__45__cpo4cendE
	.align		8
        /*0020*/ 	.dword	_ZN34_INTERNAL_92f8d91b_4_k_cu_e58fdc9e4cuda3std3__45__cpo6rbeginE
	.align		8
        /*0028*/ 	.dword	_ZN34_INTERNAL_92f8d91b_4_k_cu_e58fdc9e4cuda3std3__45__cpo4rendE
	.align		8
        /*0030*/ 	.dword	_ZN34_INTERNAL_92f8d91b_4_k_cu_e58fdc9e4cuda3std3__45__cpo7crbeginE
	.align		8
        /*0038*/ 	.dword	_ZN34_INTERNAL_92f8d91b_4_k_cu_e58fdc9e4cuda3std3__45__cpo5crendE
	.align		8
        /*0040*/ 	.dword	_ZN34_INTERNAL_92f8d91b_4_k_cu_e58fdc9e4cuda3std3__436_GLOBAL__N__92f8d91b_4_k_cu_e58fdc9e6ignoreE
	.align		8
        /*0048*/ 	.dword	_ZN34_INTERNAL_92f8d91b_4_k_cu_e58fdc9e4cuda3std3__419piecewise_constructE
	.align		8
        /*0050*/ 	.dword	_ZN34_INTERNAL_92f8d91b_4_k_cu_e58fdc9e4cuda3std3__48in_placeE
	.align		8
        /*0058*/ 	.dword	_ZN34_INTERNAL_92f8d91b_4_k_cu_e58fdc9e4cuda3std3__420unreachable_sentinelE
	.align		8
        /*0060*/ 	.dword	_ZN34_INTERNAL_92f8d91b_4_k_cu_e58fdc9e4cuda3std3__47nulloptE
	.align		8
        /*0068*/ 	.dword	_ZN34_INTERNAL_92f8d91b_4_k_cu_e58fdc9e4cuda3std3__48unexpectE
	.align		8
        /*0070*/ 	.dword	_ZN34_INTERNAL_92f8d91b_4_k_cu_e58fdc9e4cuda3std6ranges3__45__cpo4swapE
	.align		8
        /*0078*/ 	.dword	_ZN34_INTERNAL_92f8d91b_4_k_cu_e58fdc9e4cuda3std6ranges3__45__cpo9iter_moveE
	.align		8
        /*0080*/ 	.dword	_ZN34_INTERNAL_92f8d91b_4_k_cu_e58fdc9e4cuda3std6ranges3__45__cpo5beginE
	.align		8
        /*0088*/ 	.dword	_ZN34_INTERNAL_92f8d91b_4_k_cu_e58fdc9e4cuda3std6ranges3__45__cpo3endE
	.align		8
        /*0090*/ 	.dword	_ZN34_INTERNAL_92f8d91b_4_k_cu_e58fdc9e4cuda3std6ranges3__45__cpo6cbeginE
	.align		8
        /*0098*/ 	.dword	_ZN34_INTERNAL_92f8d91b_4_k_cu_e58fdc9e4cuda3std6ranges3__45__cpo4cendE
	.align		8
        /*00a0*/ 	.dword	_ZN34_INTERNAL_92f8d91b_4_k_cu_e58fdc9e4cuda3std6ranges3__45__cpo7advanceE
	.align		8
        /*00a8*/ 	.dword	_ZN34_INTERNAL_92f8d91b_4_k_cu_e58fdc9e4cuda3std6ranges3__45__cpo9iter_swapE
	.align		8
        /*00b0*/ 	.dword	_ZN34_INTERNAL_92f8d91b_4_k_cu_e58fdc9e4cuda3std6ranges3__45__cpo4nextE
	.align		8
        /*00b8*/ 	.dword	_ZN34_INTERNAL_92f8d91b_4_k_cu_e58fdc9e4cuda3std6ranges3__45__cpo4prevE
	.align		8
        /*00c0*/ 	.dword	_ZN34_INTERNAL_92f8d91b_4_k_cu_e58fdc9e4cuda3std6ranges3__45__cpo4dataE
	.align		8
        /*00c8*/ 	.dword	_ZN34_INTERNAL_92f8d91b_4_k_cu_e58fdc9e4cuda3std6ranges3__45__cpo5cdataE
	.align		8
        /*00d0*/ 	.dword	_ZN34_INTERNAL_92f8d91b_4_k_cu_e58fdc9e4cuda3std6ranges3__45__cpo4sizeE
	.align		8
        /*00d8*/ 	.dword	_ZN34_INTERNAL_92f8d91b_4_k_cu_e58fdc9e4cuda3std6ranges3__45__cpo5ssizeE
	.align		8
        /*00e0*/ 	.dword	_ZN34_INTERNAL_92f8d91b_4_k_cu_e58fdc9e4cuda3std6ranges3__45__cpo8distanceE
	.align		8
        /*00e8*/ 	.dword	_ZN34_INTERNAL_92f8d91b_4_k_cu_e58fdc9e6thrust24THRUST_300001_SM_1000_NS6system6detail10sequential3seqE
	.align		8
        /*00f0*/ 	.dword	_ZN34_INTERNAL_92f8d91b_4_k_cu_e58fdc9e6thrust24THRUST_300001_SM_1000_NS12placeholders2_1E
	.align		8
        /*00f8*/ 	.dword	_ZN34_INTERNAL_92f8d91b_4_k_cu_e58fdc9e6thrust24THRUST_300001_SM_1000_NS12placeholders2_2E
	.align		8
        /*0100*/ 	.dword	_ZN34_INTERNAL_92f8d91b_4_k_cu_e58fdc9e6thrust24THRUST_300001_SM_1000_NS12placeholders2_3E
	.align		8
        /*0108*/ 	.dword	_ZN34_INTERNAL_92f8d91b_4_k_cu_e58fdc9e6thrust24THRUST_300001_SM_1000_NS12placeholders2_4E
	.align		8
        /*0110*/ 	.dword	_ZN34_INTERNAL_92f8d91b_4_k_cu_e58fdc9e6thrust24THRUST_300001_SM_1000_NS12placeholders2_5E
	.align		8
        /*0118*/ 	.dword	_ZN34_INTERNAL_92f8d91b_4_k_cu_e58fdc9e6thrust24THRUST_300001_SM_1000_NS12placeholders2_6E
	.align		8
        /*0120*/ 	.dword	_ZN34_INTERNAL_92f8d91b_4_k_cu_e58fdc9e6thrust24THRUST_300001_SM_1000_NS12placeholders2_7E
	.align		8
        /*0128*/ 	.dword	_ZN34_INTERNAL_92f8d91b_4_k_cu_e58fdc9e6thrust24THRUST_300001_SM_1000_NS12placeholders2_8E
	.align		8
        /*0130*/ 	.dword	_ZN34_INTERNAL_92f8d91b_4_k_cu_e58fdc9e6thrust24THRUST_300001_SM_1000_NS12placeholders2_9E
	.align		8
        /*0138*/ 	.dword	_ZN34_INTERNAL_92f8d91b_4_k_cu_e58fdc9e6thrust24THRUST_300001_SM_1000_NS12placeholders3_10E


//--------------------- .text._ZN3cub18CUB_300001_SM_10006detail6reduce28DeviceReduceSingleTileKernelINS2_10policy_hubIdjN4cuda3__47maximumIvEEE10Policy1000EPdSB_iS8_ddNS5_3std3__410__identityEEEvT0_T1_T2_T3_T4_T6_ --------------------------
	.section	.text._ZN3cub18CUB_300001_SM_10006detail6reduce28DeviceReduceSingleTileKernelINS2_10policy_hubIdjN4cuda3__47maximumIvEEE10Policy1000EPdSB_iS8_ddNS5_3std3__410__identityEEEvT0_T1_T2_T3_T4_T6_,"ax",@progbits
	.align	128
        .global         _ZN3cub18CUB_300001_SM_10006detail6reduce28DeviceReduceSingleTileKernelINS2_10policy_hubIdjN4cuda3__47maximumIvEEE10Policy1000EPdSB_iS8_ddNS5_3std3__410__identityEEEvT0_T1_T2_T3_T4_T6_
        .type           _ZN3cub18CUB_300001_SM_10006detail6reduce28DeviceReduceSingleTileKernelINS2_10policy_hubIdjN4cuda3__47maximumIvEEE10Policy1000EPdSB_iS8_ddNS5_3std3__410__identityEEEvT0_T1_T2_T3_T4_T6_,@function
        .size           _ZN3cub18CUB_300001_SM_10006detail6reduce28DeviceReduceSingleTileKernelINS2_10policy_hubIdjN4cuda3__47maximumIvEEE10Policy1000EPdSB_iS8_ddNS5_3std3__410__identityEEEvT0_T1_T2_T3_T4_T6_,(.L_x_149 - _ZN3cub18CUB_300001_SM_10006detail6reduce28DeviceReduceSingleTileKernelINS2_10policy_hubIdjN4cuda3__47maximumIvEEE10Policy1000EPdSB_iS8_ddNS5_3std3__410__identityEEEvT0_T1_T2_T3_T4_T6_)
        .other          _ZN3cub18CUB_300001_SM_10006detail6reduce28DeviceReduceSingleTileKernelINS2_10policy_hubIdjN4cuda3__47maximumIvEEE10Policy1000EPdSB_iS8_ddNS5_3std3__410__identityEEEvT0_T1_T2_T3_T4_T6_,@"STO_CUDA_ENTRY STV_DEFAULT"
_ZN3cub18CUB_300001_SM_10006detail6reduce28DeviceReduceSingleTileKernelINS2_10policy_hubIdjN4cuda3__47maximumIvEEE10Policy1000EPdSB_iS8_ddNS5_3std3__410__identityEEEvT0_T1_T2_T3_T4_T6_:
.text._ZN3cub18CUB_300001_SM_10006detail6reduce28DeviceReduceSingleTileKernelINS2_10policy_hubIdjN4cuda3__47maximumIvEEE10Policy1000EPdSB_iS8_ddNS5_3std3__410__identityEEEvT0_T1_T2_T3_T4_T6_:
[----:B------:R-:W-:Y:S01]  /*0000*/  LDC R1, c[0x0][0x37c] ;  /* 0x0000df00ff017b82 */ /* 0x000fe20000000800 */
[----:B------:R-:W0:Y:S01]  /*0010*/  LDCU UR4, c[0x0][0x390] ;  /* 0x00007200ff0477ac */ /* 0x000e220008000800 */
[----:B------:R-:W1:Y:S01]  /*0020*/  LDCU.64 UR6, c[0x0][0x358] ;  /* 0x00006b00ff0677ac */ /* 0x000e620008000a00 */
[----:B0-----:R-:W-:-:S05]  /*0030*/  IMAD.U32 R4, RZ, RZ, UR4 ;  /* 0x00000004ff047e24 */ /* 0x001fca000f8e00ff */
[----:B------:R-:W-:-:S13]  /*0040*/  ISETP.NE.AND P0, PT, R4, RZ, PT ;  /* 0x000000ff0400720c */ /* 0x000fda0003f05270 */
[----:B-1----:R-:W-:Y:S05]  /*0050*/  @P0 BRA `(.L_x_0) ;  /* 0x00000000001c0947 */ /* 0x002fea0003800000 */
[----:B------:R-:W0:Y:S02]  /*0060*/  S2R R0, SR_TID.X ;  /* 0x0000000000007919 */ /* 0x000e240000002100 */
[----:B0-----:R-:W-:-:S13]  /*0070*/  ISETP.NE.AND P0, PT, R0, RZ, PT ;  /* 0x000000ff0000720c */ /* 0x001fda0003f05270 */
[----:B------:R-:W-:Y:S05]  /*0080*/  @P0 EXIT ;  /* 0x000000000000094d */ /* 0x000fea0003800000 */
[----:B------:R-:W0:Y:S08]  /*0090*/  LDC.64 R2, c[0x0][0x388] ;  /* 0x0000e200ff027b82 */ /* 0x000e300000000a00 */
[----:B------:R-:W0:Y:S02]  /*00a0*/  LDC.64 R4, c[0x0][0x398] ;  /* 0x0000e600ff047b82 */ /* 0x000e240000000a00 */
[----:B0-----:R-:W-:Y:S01]  /*00b0*/  STG.E.64 desc[UR6][R2.64], R4 ;  /* 0x0000000402007986 */ /* 0x001fe2000c101b06 */
[----:B------:R-:W-:Y:S05]  /*00c0*/  EXIT ;  /* 0x000000000000794d */ /* 0x000fea0003800000 */
.L_x_0:
[----:B------:R-:W0:Y:S01]  /*00d0*/  LDCU UR4, c[0x0][0x380] ;  /* 0x00007000ff0477ac */ /* 0x000e220008000800 */
[----:B------:R-:W-:Y:S01]  /*00e0*/  BSSY.RECONVERGENT B0, `(.L_x_1) ;  /* 0x00005b3000007945 */ /* 0x000fe20003800200 */
[----:B0-----:R-:W-:-:S09]  /*00f0*/  ULOP3.LUT UP0, URZ, UR4, 0x1f, URZ, 0xc0, !UPT ;  /* 0x0000001f04ff7892 */ /* 0x001fd2000f80c0ff */
[----:B------:R-:W-:Y:S05]  /*0100*/  BRA.U UP0, `(.L_x_2) ;  /* 0x0000002d003c7547 */ /* 0x000fea000b800000 */
[----:B------:R-:W-:-:S13]  /*0110*/  ISETP.GT.AND P0, PT, R4, 0x7ff, PT ;  /* 0x000007ff0400780c */ /* 0x000fda0003f04270 */
[----:B------:R-:W-:Y:S05]  /*0120*/  @P0 BRA `(.L_x_3) ;  /* 0x0000001400e80947 */ /* 0x000fea0003800000 */
[----:B------:R-:W0:Y:S01]  /*0130*/  S2R R3, SR_TID.X ;  /* 0x0000000000037919 */ /* 0x000e220000002100 */
[----:B------:R-:W-:Y:S01]  /*0140*/  BSSY.RECONVERGENT B1, `(.L_x_4) ;  /* 0x0000009000017945 */ /* 0x000fe20003800200 */
[----:B------:R-:W-:Y:S02]  /*0150*/  CS2R R6, SRZ ;  /* 0x0000000000067805 */ /* 0x000fe4000001ff00 */
[----:B0-----:R-:W-:Y:S01]  /*0160*/  ISETP.GE.AND P0, PT, R3, R4, PT ;  /* 0x000000040300720c */ /* 0x001fe20003f06270 */
[----:B------:R-:W-:-:S12]  /*0170*/  IMAD.MOV.U32 R5, RZ, RZ, R3 ;  /* 0x000000ffff057224 */ /* 0x000fd800078e0003 */
[----:B------:R-:W-:Y:S05]  /*0180*/  @P0 BRA `(.L_x_5) ;  /* 0x0000000000100947 */ /* 0x000fea0003800000 */
[----:B------:R-:W0:Y:S02]  /*0190*/  LDC.64 R6, c[0x0][0x380] ;  /* 0x0000e000ff067b82 */ /* 0x000e240000000a00 */
[----:B0-----:R-:W-:-:S06]  /*01a0*/  IMAD.WIDE.U32 R6, R3, 0x8, R6 ;  /* 0x0000000803067825 */ /* 0x001fcc00078e0006 */
[----:B------:R-:W5:Y:S01]  /*01b0*/  LDG.E.64.CONSTANT R6, desc[UR6][R6.64] ;  /* 0x0000000606067981 */ /* 0x000f62000c1e9b00 */
[----:B------:R-:W-:-:S07]  /*01c0*/  VIADD R5, R3, 0x100 ;  /* 0x0000010003057836 */ /* 0x000fce0000000000 */
.L_x_5:
[----:B------:R-:W-:Y:S05]  /*01d0*/  BSYNC.RECONVERGENT B1 ;  /* 0x0000000000017941 */ /* 0x000fea0003800200 */
.L_x_4:
[----:B------:R-:W-:Y:S01]  /*01e0*/  ISETP.GE.AND P0, PT, R5, R4, PT ;  /* 0x000000040500720c */ /* 0x000fe20003f06270 */
[----:B------:R-:W-:-:S12]  /*01f0*/  BSSY.RECONVERGENT B1, `(.L_x_6) ;  /* 0x00000b0000017945 */ /* 0x000fd80003800200 */
[----:B------:R-:W-:Y:S05]  /*0200*/  @P0 BRA `(.L_x_7) ;  /* 0x0000000800b80947 */ /* 0x000fea0003800000 */
[----:B------:R-:W-:Y:S01]  /*0210*/  LOP3.LUT R9, RZ, R5, RZ, 0x33, !PT ;  /* 0x00000005ff097212 */ /* 0x000fe200078e33ff */
[----:B------:R-:W-:Y:S04]  /*0220*/  BSSY.RECONVERGENT B2, `(.L_x_8) ;  /* 0x0000019000027945 */ /* 0x000fe80003800200 */
[----:B------:R-:W-:-:S05]  /*0230*/  IMAD.IADD R0, R9, 0x1, R4 ;  /* 0x0000000109007824 */ /* 0x000fca00078e0204 */
[C---:B------:R-:W-:Y:S02]  /*0240*/  LOP3.LUT R2, R0.reuse, 0x300, RZ, 0xc0, !PT ;  /* 0x0000030000027812 */ /* 0x040fe400078ec0ff */
[----:B------:R-:W-:Y:S02]  /*0250*/  ISETP.GE.U32.AND P0, PT, R0, 0x300, PT ;  /* 0x000003000000780c */ /* 0x000fe40003f06070 */
[----:B------:R-:W-:-:S13]  /*0260*/  ISETP.NE.AND P1, PT, R2, 0x300, PT ;  /* 0x000003000200780c */ /* 0x000fda0003f25270 */
[----:B------:R-:W-:Y:S05]  /*0270*/  @!P1 BRA `(.L_x_9) ;  /* 0x00000000004c9947 */ /* 0x000fea0003800000 */
[----:B------:R-:W0:Y:S01]  /*0280*/  LDC.64 R8, c[0x0][0x380] ;  /* 0x0000e000ff087b82 */ /* 0x000e220000000a00 */
[----:B------:R-:W-:-:S04]  /*0290*/  LEA.HI R0, R0, 0x1, RZ, 0x18 ;  /* 0x0000000100007811 */ /* 0x000fc800078fc0ff */
[----:B------:R-:W-:-:S05]  /*02a0*/  LOP3.LUT R0, R0, 0x3, RZ, 0xc0, !PT ;  /* 0x0000000300007812 */ /* 0x000fca00078ec0ff */
[----:B------:R-:W-:Y:S02]  /*02b0*/  IMAD.MOV R0, RZ, RZ, -R0 ;  /* 0x000000ffff007224 */ /* 0x000fe400078e0a00 */
[----:B0-----:R-:W-:-:S04]  /*02c0*/  IMAD.WIDE.U32 R8, R5, 0x8, R8 ;  /* 0x0000000805087825 */ /* 0x001fc800078e0008 */
[----:B------:R-:W-:Y:S02]  /*02d0*/  IMAD.MOV.U32 R2, RZ, RZ, R8 ;  /* 0x000000ffff027224 */ /* 0x000fe400078e0008 */
[----:B------:R-:W-:-:S07]  /*02e0*/  IMAD.MOV.U32 R11, RZ, RZ, R9 ;  /* 0x000000ffff0b7224 */ /* 0x000fce00078e0009 */
.L_x_10:
[----:B------:R-:W-:Y:S02]  /*02f0*/  IMAD.MOV.U32 R8, RZ, RZ, R2 ;  /* 0x000000ffff087224 */ /* 0x000fe400078e0002 */
[----:B------:R-:W-:-:S06]  /*0300*/  IMAD.MOV.U32 R9, RZ, RZ, R11 ;  /* 0x000000ffff097224 */ /* 0x000fcc00078e000b */
[----:B------:R-:W2:Y:S01]  /*0310*/  LDG.E.64.CONSTANT R8, desc[UR6][R8.64] ;  /* 0x0000000608087981 */ /* 0x000ea2000c1e9b00 */
[----:B------:R-:W-:Y:S01]  /*0320*/  VIADD R0, R0, 0x1 ;  /* 0x0000000100007836 */ /* 0x000fe20000000000 */
[----:B------:R-:W-:Y:S01]  /*0330*/  IADD3 R2, P3, PT, R2, 0x800, RZ ;  /* 0x0000080002027810 */ /* 0x000fe20007f7e0ff */
[----:B------:R-:W-:-:S03]  /*0340*/  VIADD R5, R5, 0x100 ;  /* 0x0000010005057836 */ /* 0x000fc60000000000 */
[----:B------:R-:W-:Y:S01]  /*0350*/  ISETP.NE.AND P2, PT, R0, RZ, PT ;  /* 0x000000ff0000720c */ /* 0x000fe20003f45270 */
[----:B------:R-:W-:Y:S01]  /*0360*/  IMAD.X R11, RZ, RZ, R11, P3 ;  /* 0x000000ffff0b7224 */ /* 0x000fe200018e060b */
[----:B--2--5:R-:W-:-:S06]  /*0370*/  DSETP.GEU.AND P1, PT, R6, R8, PT ;  /* 0x000000080600722a */ /* 0x024fcc0003f2e000 */
[----:B------:R-:W-:Y:S02]  /*0380*/  FSEL R6, R8, R6, !P1 ;  /* 0x0000000608067208 */ /* 0x000fe40004800000 */
[----:B------:R-:W-:-:S03]  /*0390*/  FSEL R7, R9, R7, !P1 ;  /* 0x0000000709077208 */ /* 0x000fc60004800000 */
[----:B------:R-:W-:Y:S05]  /*03a0*/  @P2 BRA `(.L_x_10) ;  /* 0xfffffffc00d02947 */ /* 0x000fea000383ffff */
.L_x_9:
[----:B------:R-:W-:Y:S05]  /*03b0*/  BSYNC.RECONVERGENT B2 ;  /* 0x0000000000027941 */ /* 0x000fea0003800200 */
.L_x_8:
[----:B------:R-:W-:Y:S05]  /*03c0*/  @!P0 BRA `(.L_x_7) ;  /* 0x0000000800488947 */ /* 0x000fea0003800000 */
[----:B------:R-:W-:Y:S01]  /*03d0*/  IMAD.IADD R0, R4, 0x1, -R5 ;  /* 0x0000000104007824 */ /* 0x000fe200078e0a05 */
[----:B------:R-:W-:Y:S01]  /*03e0*/  BSSY.RECONVERGENT B2, `(.L_x_11) ;  /* 0x0000051000027945 */ /* 0x000fe20003800200 */
[----:B------:R-:W-:-:S03]  /*03f0*/  PLOP3.LUT P0, PT, PT, PT, PT, 0x80, 0x8 ;  /* 0x000000000008781c */ /* 0x000fc60003f0f070 */
[----:B------:R-:W-:-:S13]  /*0400*/  ISETP.GT.AND P1, PT, R0, 0xc00, PT ;  /* 0x00000c000000780c */ /* 0x000fda0003f24270 */
[----:B------:R-:W-:Y:S05]  /*0410*/  @!P1 BRA `(.L_x_12) ;  /* 0x0000000400349947 */ /* 0x000fea0003800000 */
[----:B------:R-:W0:Y:S01]  /*0420*/  LDC.64 R8, c[0x0][0x380] ;  /* 0x0000e000ff087b82 */ /* 0x000e220000000a00 */
[----:B------:R-:W-:Y:S01]  /*0430*/  PLOP3.LUT P0, PT, PT, PT, PT, 0x8, 0x80 ;  /* 0x000000000080781c */ /* 0x000fe20003f0e170 */
[----:B------:R-:W-:-:S12]  /*0440*/  VIADD R0, R4, 0xfffff400 ;  /* 0xfffff40004007836 */ /* 0x000fd80000000000 */
.L_x_13:
[----:B0-----:R-:W-:-:S05]  /*0450*/  IMAD.WIDE R30, R5, 0x8, R8 ;  /* 0x00000008051e7825 */ /* 0x001fca00078e0208 */
[----:B------:R-:W2:Y:S04]  /*0460*/  LDG.E.64.CONSTANT R10, desc[UR6][R30.64] ;  /* 0x000000061e0a7981 */ /* 0x000ea8000c1e9b00 */
[----:B------:R-:W3:Y:S04]  /*0470*/  LDG.E.64.CONSTANT R12, desc[UR6][R30.64+0x800] ;  /* 0x000800061e0c7981 */ /* 0x000ee8000c1e9b00 */
[----:B------:R-:W4:Y:S01]  /*0480*/  LDG.E.64.CONSTANT R14, desc[UR6][R30.64+0x1000] ;  /* 0x001000061e0e7981 */ /* 0x000f22000c1e9b00 */
[----:B------:R-:W-:-:S03]  /*0490*/  VIADD R39, R5, 0x400 ;  /* 0x0000040005277836 */ /* 0x000fc60000000000 */
[----:B------:R-:W4:Y:S01]  /*04a0*/  LDG.E.64.CONSTANT R16, desc[UR6][R30.64+0x1800] ;  /* 0x001800061e107981 */ /* 0x000f22000c1e9b00 */
[----:B------:R-:W-:-:S05]  /*04b0*/  IMAD.WIDE R38, R39, 0x8, R8 ;  /* 0x0000000827267825 */ /* 0x000fca00078e0208 */
[----:B------:R-:W4:Y:S04]  /*04c0*/  LDG.E.64.CONSTANT R18, desc[UR6][R38.64] ;  /* 0x0000000626127981 */ /* 0x000f28000c1e9b00 */
[----:B------:R-:W4:Y:S04]  /*04d0*/  LDG.E.64.CONSTANT R20, desc[UR6][R38.64+0x800] ;  /* 0x0008000626147981 */ /* 0x000f28000c1e9b00 */
        /* <DEDUP_REMOVED lines=12> */
[----:B------:R-:W4:Y:S04]  /*05a0*/  LDG.E.64.CONSTANT R38, desc[UR6][R44.64+0x1000] ;  /* 0x001000062c267981 */ /* 0x000f28000c1e9b00 */
[----:B------:R-:W4:Y:S01]  /*05b0*/  LDG.E.64.CONSTANT R40, desc[UR6][R44.64+0x1800] ;  /* 0x001800062c287981 */ /* 0x000f22000c1e9b00 */
[----:B------:R-:W-:-:S05]  /*05c0*/  VIADD R5, R5, 0x1000 ;  /* 0x0000100005057836 */ /* 0x000fca0000000000 */
[----:B------:R-:W-:Y:S01]  /*05d0*/  ISETP.GE.AND P2, PT, R5, R0, PT ;  /* 0x000000000500720c */ /* 0x000fe20003f46270 */
[----:B--2--5:R-:W-:-:S06]  /*05e0*/  DSETP.GEU.AND P1, PT, R6, R10, PT ;  /* 0x0000000a0600722a */ /* 0x024fcc0003f2e000 */
[----:B------:R-:W-:Y:S02]  /*05f0*/  FSEL R6, R10, R6, !P1 ;  /* 0x000000060a067208 */ /* 0x000fe40004800000 */
[----:B------:R-:W-:-:S06]  /*0600*/  FSEL R7, R11, R7, !P1 ;  /* 0x000000070b077208 */ /* 0x000fcc0004800000 */
[----:B---3--:R-:W-:-:S06]  /*0610*/  DSETP.GEU.AND P1, PT, R6, R12, PT ;  /* 0x0000000c0600722a */ /* 0x008fcc0003f2e000 */
[----:B------:R-:W-:Y:S02]  /*0620*/  FSEL R6, R12, R6, !P1 ;  /* 0x000000060c067208 */ /* 0x000fe40004800000 */
[----:B------:R-:W-:-:S06]  /*0630*/  FSEL R7, R13, R7, !P1 ;  /* 0x000000070d077208 */ /* 0x000fcc0004800000 */
[----:B----4-:R-:W-:-:S06]  /*0640*/  DSETP.GEU.AND P1, PT, R6, R14, PT ;  /* 0x0000000e0600722a */ /* 0x010fcc0003f2e000 */
[----:B------:R-:W-:Y:S02]  /*0650*/  FSEL R6, R14, R6, !P1 ;  /* 0x000000060e067208 */ /* 0x000fe40004800000 */
[----:B------:R-:W-:-:S06]  /*0660*/  FSEL R7, R15, R7, !P1 ;  /* 0x000000070f077208 */ /* 0x000fcc0004800000 */
[----:B------:R-:W-:-:S06]  /*0670*/  DSETP.GEU.AND P1, PT, R6, R16, PT ;  /* 0x000000100600722a */ /* 0x000fcc0003f2e000 */
        /* <DEDUP_REMOVED lines=37> */
[----:B------:R-:W-:Y:S01]  /*08d0*/  FSEL R7, R41, R7, !P1 ;  /* 0x0000000729077208 */ /* 0x000fe20004800000 */
[----:B------:R-:W-:Y:S06]  /*08e0*/  @!P2 BRA `(.L_x_13) ;  /* 0xfffffff800d8a947 */ /* 0x000fec000383ffff */
.L_x_12:
[----:B------:R-:W-:Y:S05]  /*08f0*/  BSYNC.RECONVERGENT B2 ;  /* 0x0000000000027941 */ /* 0x000fea0003800200 */
.L_x_11:
[----:B------:R-:W-:Y:S01]  /*0900*/  IMAD.IADD R0, R4, 0x1, -R5 ;  /* 0x0000000104007824 */ /* 0x000fe200078e0a05 */
[----:B------:R-:W-:Y:S04]  /*0910*/  BSSY.RECONVERGENT B2, `(.L_x_14) ;  /* 0x0000029000027945 */ /* 0x000fe80003800200 */
[----:B------:R-:W-:-:S13]  /*0920*/  ISETP.GT.AND P1, PT, R0, 0x400, PT ;  /* 0x000004000000780c */ /* 0x000fda0003f24270 */
[----:B------:R-:W-:Y:S05]  /*0930*/  @!P1 BRA `(.L_x_15) ;  /* 0x0000000000989947 */ /* 0x000fea0003800000 */
[----:B------:R-:W0:Y:S02]  /*0940*/  LDC.64 R18, c[0x0][0x380] ;  /* 0x0000e000ff127b82 */ /* 0x000e240000000a00 */
        /* <DEDUP_REMOVED lines=11> */
[----:B------:R-:W-:Y:S01]  /*0a00*/  VIADD R5, R5, 0x800 ;  /* 0x0000080005057836 */ /* 0x000fe20000000000 */
        /* <DEDUP_REMOVED lines=20> */
[----:B------:R-:W-:Y:S02]  /*0b50*/  FSEL R7, R25, R7, !P0 ;  /* 0x0000000719077208 */ /* 0x000fe40004000000 */
[----:B------:R-:W-:-:S04]  /*0b60*/  PLOP3.LUT P0, PT, PT, PT, PT, 0x8, 0x80 ;  /* 0x000000000080781c */ /* 0x000fc80003f0e170 */
[----:B------:R-:W-:-:S06]  /*0b70*/  DSETP.GEU.AND P1, PT, R6, R26, PT ;  /* 0x0000001a0600722a */ /* 0x000fcc0003f2e000 */
[----:B------:R-:W-:Y:S02]  /*0b80*/  FSEL R6, R26, R6, !P1 ;  /* 0x000000061a067208 */ /* 0x000fe40004800000 */
[----:B------:R-:W-:-:S07]  /*0b90*/  FSEL R7, R27, R7, !P1 ;  /* 0x000000071b077208 */ /* 0x000fce0004800000 */
.L_x_15:
[----:B------:R-:W-:Y:S05]  /*0ba0*/  BSYNC.RECONVERGENT B2 ;  /* 0x0000000000027941 */ /* 0x000fea0003800200 */
.L_x_14:
[----:B------:R-:W-:-:S13]  /*0bb0*/  ISETP.LT.OR P0, PT, R5, R4, P0 ;  /* 0x000000040500720c */ /* 0x000fda0000701670 */
[----:B------:R-:W-:Y:S05]  /*0bc0*/  @!P0 BRA `(.L_x_7) ;  /* 0x0000000000488947 */ /* 0x000fea0003800000 */
[----:B------:R-:W0:Y:S02]  /*0bd0*/  LDC.64 R8, c[0x0][0x380] ;  /* 0x0000e000ff087b82 */ /* 0x000e240000000a00 */
[----:B0-----:R-:W-:-:S05]  /*0be0*/  IMAD.WIDE R8, R5, 0x8, R8 ;  /* 0x0000000805087825 */ /* 0x001fca00078e0208 */
[----:B------:R-:W2:Y:S04]  /*0bf0*/  LDG.E.64.CONSTANT R10, desc[UR6][R8.64] ;  /* 0x00000006080a7981 */ /* 0x000ea8000c1e9b00 */
[----:B------:R-:W3:Y:S04]  /*0c00*/  LDG.E.64.CONSTANT R12, desc[UR6][R8.64+0x800] ;  /* 0x00080006080c7981 */ /* 0x000ee8000c1e9b00 */
[----:B------:R-:W4:Y:S04]  /*0c10*/  LDG.E.64.CONSTANT R14, desc[UR6][R8.64+0x1000] ;  /* 0x00100006080e7981 */ /* 0x000f28000c1e9b00 */
[----:B------:R-:W4:Y:S01]  /*0c20*/  LDG.E.64.CONSTANT R16, desc[UR6][R8.64+0x1800] ;  /* 0x0018000608107981 */ /* 0x000f22000c1e9b00 */
        /* <DEDUP_REMOVED lines=11> */
[----:B------:R-:W-:-:S07]  /*0ce0*/  FSEL R7, R17, R7, !P0 ;  /* 0x0000000711077208 */ /* 0x000fce0004000000 */
.L_x_7:
[----:B------:R-:W-:Y:S05]  /*0cf0*/  BSYNC.RECONVERGENT B1 ;  /* 0x0000000000017941 */ /* 0x000fea0003800200 */
.L_x_6:
[----:B------:R-:W-:-:S13]  /*0d00*/  ISETP.GE.AND P0, PT, R4, 0x100, PT ;  /* 0x000001000400780c */ /* 0x000fda0003f06270 */
[----:B------:R-:W-:Y:S05]  /*0d10*/  @!P0 BRA `(.L_x_16) ;  /* 0x00000004003c8947 */ /* 0x000fea0003800000 */
[----:B------:R-:W0:Y:S01]  /*0d20*/  S2R R8, SR_LANEID ;  /* 0x0000000000087919 */ /* 0x000e220000000000 */
[----:B-----5:R-:W-:Y:S04]  /*0d30*/  SHFL.DOWN PT, R4, R6, 0x1, 0x1f ;  /* 0x08201f0006047f89 */ /* 0x020fe800000e0000 */
[----:B------:R-:W1:Y:S02]  /*0d40*/  SHFL.DOWN PT, R5, R7, 0x1, 0x1f ;  /* 0x08201f0007057f89 */ /* 0x000e6400000e0000 */
[----:B-1----:R-:W-:Y:S01]  /*0d50*/  DSETP.GEU.AND P1, PT, R6, R4, PT ;  /* 0x000000040600722a */ /* 0x002fe20003f2e000 */
[C---:B0-----:R-:W-:Y:S02]  /*0d60*/  ISETP.GT.AND P0, PT, R8.reuse, 0x1e, PT ;  /* 0x0000001e0800780c */ /* 0x041fe40003f04270 */
[----:B------:R-:W-:-:S03]  /*0d70*/  ISETP.NE.AND P2, PT, R8, RZ, PT ;  /* 0x000000ff0800720c */ /* 0x000fc60003f45270 */
[----:B------:R-:W-:Y:S02]  /*0d80*/  FSEL R9, R4, R6, !P1 ;  /* 0x0000000604097208 */ /* 0x000fe40004800000 */
[----:B------:R-:W-:Y:S02]  /*0d90*/  FSEL R5, R5, R7, !P1 ;  /* 0x0000000705057208 */ /* 0x000fe40004800000 */
[----:B------:R-:W-:Y:S02]  /*0da0*/  FSEL R6, R6, R9, P0 ;  /* 0x0000000906067208 */ /* 0x000fe40000000000 */
[----:B------:R-:W-:Y:S02]  /*0db0*/  FSEL R11, R7, R5, P0 ;  /* 0x00000005070b7208 */ /* 0x000fe40000000000 */
[----:B------:R-:W-:Y:S01]  /*0dc0*/  ISETP.GT.AND P0, PT, R8, 0x1d, PT ;  /* 0x0000001d0800780c */ /* 0x000fe20003f04270 */
[----:B------:R-:W-:Y:S01]  /*0dd0*/  SHFL.DOWN PT, R4, R6, 0x2, 0x1f ;  /* 0x08401f0006047f89 */ /* 0x000fe200000e0000 */
[----:B------:R-:W-:Y:S01]  /*0de0*/  @!P2 MOV R2, 0x400 ;  /* 0x000004000002a802 */ /* 0x000fe20000000f00 */
[----:B------:R-:W-:Y:S01]  /*0df0*/  IMAD.MOV.U32 R7, RZ, RZ, R11 ;  /* 0x000000ffff077224 */ /* 0x000fe200078e000b */
[----:B------:R-:W-:Y:S01]  /*0e00*/  @!P2 SHF.R.U32.HI R0, RZ, 0x2, R3 ;  /* 0x00000002ff00a819 */ /* 0x000fe20000011603 */
[----:B------:R-:W0:Y:S03]  /*0e10*/  SHFL.DOWN PT, R5, R11, 0x2, 0x1f ;  /* 0x08401f000b057f89 */ /* 0x000e2600000e0000 */
[----:B------:R-:W-:Y:S01]  /*0e20*/  @!P2 LOP3.LUT R0, R0, 0xf8, RZ, 0xc0, !PT ;  /* 0x000000f80000a812 */ /* 0x000fe200078ec0ff */
[----:B------:R-:W1:Y:S01]  /*0e30*/  @!P2 S2R R9, SR_CgaCtaId ;  /* 0x000000000009a919 */ /* 0x000e620000008800 */
[----:B0-----:R-:W-:-:S06]  /*0e40*/  DSETP.GEU.AND P1, PT, R6, R4, PT ;  /* 0x000000040600722a */ /* 0x001fcc0003f2e000 */
[----:B------:R-:W-:Y:S02]  /*0e50*/  @!P0 FSEL R6, R4, R6, !P1 ;  /* 0x0000000604068208 */ /* 0x000fe40004800000 */
[----:B------:R-:W-:Y:S02]  /*0e60*/  @!P0 FSEL R11, R5, R11, !P1 ;  /* 0x0000000b050b8208 */ /* 0x000fe40004800000 */
[----:B------:R-:W-:Y:S01]  /*0e70*/  ISETP.GT.AND P0, PT, R8, 0x1b, PT ;  /* 0x0000001b0800780c */ /* 0x000fe20003f04270 */
[----:B------:R-:W-:Y:S02]  /*0e80*/  SHFL.DOWN PT, R4, R6, 0x4, 0x1f ;  /* 0x08801f0006047f89 */ /* 0x000fe400000e0000 */
[----:B------:R-:W-:Y:S02]  /*0e90*/  IMAD.MOV.U32 R7, RZ, RZ, R11 ;  /* 0x000000ffff077224 */ /* 0x000fe400078e000b */
[----:B------:R-:W0:Y:S04]  /*0ea0*/  SHFL.DOWN PT, R5, R11, 0x4, 0x1f ;  /* 0x08801f000b057f89 */ /* 0x000e2800000e0000 */
        /* <DEDUP_REMOVED lines=14> */
[----:B0-----:R-:W-:Y:S01]  /*0f90*/  DSETP.GEU.AND P0, PT, R6, R4, PT ;  /* 0x000000040600722a */ /* 0x001fe20003f0e000 */
[----:B-1----:R-:W-:-:S05]  /*0fa0*/  @!P2 LEA R7, R9, R2, 0x18 ;  /* 0x000000020907a211 */ /* 0x002fca00078ec0ff */
[----:B------:R-:W-:Y:S01]  /*0fb0*/  FSEL R4, R4, R6, !P0 ;  /* 0x0000000604047208 */ /* 0x000fe20004000000 */
[----:B------:R-:W-:Y:S01]  /*0fc0*/  @!P2 IMAD.IADD R9, R0, 0x1, R7 ;  /* 0x000000010009a824 */ /* 0x000fe200078e0207 */
[----:B------:R-:W-:Y:S02]  /*0fd0*/  FSEL R5, R5, R11, !P0 ;  /* 0x0000000b05057208 */ /* 0x000fe40004000000 */
[----:B------:R-:W-:Y:S02]  /*0fe0*/  ISETP.NE.AND P0, PT, R3, RZ, PT ;  /* 0x000000ff0300720c */ /* 0x000fe40003f05270 */
[----:B------:R-:W-:Y:S01]  /*0ff0*/  FSEL R6, R6, R4, P1 ;  /* 0x0000000406067208 */ /* 0x000fe20000800000 */
[----:B------:R3:W-:Y:S01]  /*1000*/  @!P2 STS.64 [R9+0x8], R4 ;  /* 0x000008040900a388 */ /* 0x0007e20000000a00 */
[----:B------:R-:W-:Y:S01]  /*1010*/  FSEL R7, R11, R5, P1 ;  /* 0x000000050b077208 */ /* 0x000fe20000800000 */
[----:B------:R-:W-:Y:S08]  /*1020*/  BAR.SYNC.DEFER_BLOCKING 0x0 ;  /* 0x0000000000007b1d */ /* 0x000ff00000010000 */
[----:B------:R-:W-:Y:S05]  /*1030*/  @P0 BRA `(.L_x_17) ;  /* 0x0000004800f40947 */ /* 0x000fea0003800000 */
[----:B------:R-:W0:Y:S01]  /*1040*/  S2UR UR5, SR_CgaCtaId ;  /* 0x00000000000579c3 */ /* 0x000e220000008800 */
[----:B------:R-:W-:Y:S02]  /*1050*/  UMOV UR4, 0x400 ;  /* 0x0000040000047882 */ /* 0x000fe40000000000 */
[----:B0-----:R-:W-:-:S09]  /*1060*/  ULEA UR4, UR5, UR4, 0x18 ;  /* 0x0000000405047291 */ /* 0x001fd2000f8ec0ff */
[----:B---3--:R-:W0:Y:S04]  /*1070*/  LDS.128 R8, [UR4+0x10] ;  /* 0x00001004ff087984 */ /* 0x008e280008000c00 */
[----:B------:R-:W1:Y:S01]  /*1080*/  LDS.128 R12, [UR4+0x20] ;  /* 0x00002004ff0c7984 */ /* 0x000e620008000c00 */
[----:B0-----:R-:W-:-:S06]  /*1090*/  DSETP.GEU.AND P1, PT, R6, R8, PT ;  /* 0x000000080600722a */ /* 0x001fcc0003f2e000 */
[----:B------:R-:W-:Y:S02]  /*10a0*/  FSEL R2, R8, R6, !P1 ;  /* 0x0000000608027208 */ /* 0x000fe40004800000 */
[----:B------:R-:W-:Y:S02]  /*10b0*/  FSEL R3, R9, R7, !P1 ;  /* 0x0000000709037208 */ /* 0x000fe40004800000 */
[----:B------:R-:W0:Y:S04]  /*10c0*/  LDS.128 R4, [UR4+0x30] ;  /* 0x00003004ff047984 */ /* 0x000e280008000c00 */
[----:B------:R-:W-:-:S06]  /*10d0*/  DSETP.GEU.AND P1, PT, R2, R10, PT ;  /* 0x0000000a0200722a */ /* 0x000fcc0003f2e000 */
[----:B------:R-:W-:Y:S02]  /*10e0*/  FSEL R2, R10, R2, !P1 ;  /* 0x000000020a027208 */ /* 0x000fe40004800000 */
[----:B------:R-:W-:-:S06]  /*10f0*/  FSEL R3, R11, R3, !P1 ;  /* 0x000000030b037208 */ /* 0x000fcc0004800000 */
[----:B-1----:R-:W-:-:S06]  /*1100*/  DSETP.GEU.AND P1, PT, R2, R12, PT ;  /* 0x0000000c0200722a */ /* 0x002fcc0003f2e000 */
[----:B------:R-:W-:Y:S02]  /*1110*/  FSEL R8, R12, R2, !P1 ;  /* 0x000000020c087208 */ /* 0x000fe40004800000 */
[----:B------:R-:W-:Y:S02]  /*1120*/  FSEL R9, R13, R3, !P1 ;  /* 0x000000030d097208 */ /* 0x000fe40004800000 */
[----:B------:R-:W1:Y:S04]  /*1130*/  LDS.64 R2, [UR4+0x40] ;  /* 0x00004004ff027984 */ /* 0x000e680008000a00 */
[----:B------:R-:W-:-:S06]  /*1140*/  DSETP.GEU.AND P1, PT, R8, R14, PT ;  /* 0x0000000e0800722a */ /* 0x000fcc0003f2e000 */
[----:B------:R-:W-:Y:S02]  /*1150*/  FSEL R8, R14, R8, !P1 ;  /* 0x000000080e087208 */ /* 0x000fe40004800000 */
[----:B------:R-:W-:-:S06]  /*1160*/  FSEL R9, R15, R9, !P1 ;  /* 0x000000090f097208 */ /* 0x000fcc0004800000 */
[----:B0-----:R-:W-:-:S06]  /*1170*/  DSETP.GEU.AND P1, PT, R8, R4, PT ;  /* 0x000000040800722a */ /* 0x001fcc0003f2e000 */
[----:B------:R-:W-:Y:S02]  /*1180*/  FSEL R4, R4, R8, !P1 ;  /* 0x0000000804047208 */ /* 0x000fe40004800000 */
[----:B------:R-:W-:-:S06]  /*1190*/  FSEL R5, R5, R9, !P1 ;  /* 0x0000000905057208 */ /* 0x000fcc0004800000 */
[----:B------:R-:W-:-:S06]  /*11a0*/  DSETP.GEU.AND P1, PT, R4, R6, PT ;  /* 0x000000060400722a */ /* 0x000fcc0003f2e000 */
[----:B------:R-:W-:Y:S02]  /*11b0*/  FSEL R4, R6, R4, !P1 ;  /* 0x0000000406047208 */ /* 0x000fe40004800000 */
[----:B------:R-:W-:-:S06]  /*11c0*/  FSEL R5, R7, R5, !P1 ;  /* 0x0000000507057208 */ /* 0x000fcc0004800000 */
[----:B-1----:R-:W-:-:S06]  /*11d0*/  DSETP.GEU.AND P1, PT, R4, R2, PT ;  /* 0x000000020400722a */ /* 0x002fcc0003f2e000 */
[----:B------:R-:W-:Y:S02]  /*11e0*/  FSEL R6, R2, R4, !P1 ;  /* 0x0000000402067208 */ /* 0x000fe40004800000 */
[----:B------:R-:W-:Y:S01]  /*11f0*/  FSEL R7, R3, R5, !P1 ;  /* 0x0000000503077208 */ /* 0x000fe20004800000 */
[----:B------:R-:W-:Y:S06]  /*1200*/  BRA `(.L_x_17) ;  /* 0x0000004800807947 */ /* 0x000fec0003800000 */
.L_x_16:
[----:B------:R-:W-:Y:S01]  /*1210*/  LOP3.LUT R0, R3, 0x3e0, RZ, 0xc0, !PT ;  /* 0x000003e003007812 */ /* 0x000fe200078ec0ff */
[----:B------:R-:W0:Y:S03]  /*1220*/  S2R R10, SR_LANEID ;  /* 0x00000000000a7919 */ /* 0x000e260000000000 */
[----:B------:R-:W-:Y:S01]  /*1230*/  LOP3.LUT R9, RZ, R0, RZ, 0x33, !PT ;  /* 0x00000000ff097212 */ /* 0x000fe200078e33ff */
[----:B------:R-:W-:-:S04]  /*1240*/  VIADD R5, R0, 0x20 ;  /* 0x0000002000057836 */ /* 0x000fc80000000000 */
[----:B------:R-:W-:Y:S01]  /*1250*/  IMAD.IADD R9, R9, 0x1, R4 ;  /* 0x0000000109097824 */ /* 0x000fe200078e0204 */
[----:B------:R-:W-:-:S04]  /*1260*/  ISETP.GT.AND P0, PT, R5, R4, PT ;  /* 0x000000040500720c */ /* 0x000fc80003f04270 */
[----:B------:R-:W-:-:S05]  /*1270*/  SEL R5, R9, 0x1f, P0 ;  /* 0x0000001f09057807 */ /* 0x000fca0000000000 */
[----:B-----5:R-:W-:Y:S04]  /*1280*/  SHFL.DOWN PT, R8, R6, 0x1, R5 ;  /* 0x0820000006087989 */ /* 0x020fe800000e0005 */
[----:B------:R-:W1:Y:S01]  /*1290*/  SHFL.DOWN PT, R9, R7, 0x1, R5 ;  /* 0x0820000007097989 */ /* 0x000e6200000e0005 */
[C---:B0-----:R-:W-:Y:S01]  /*12a0*/  ISETP.GE.AND P0, PT, R10.reuse, R5, PT ;  /* 0x000000050a00720c */ /* 0x041fe20003f06270 */
[----:B------:R-:W-:Y:S01]  /*12b0*/  VIADD R0, R10, 0x2 ;  /* 0x000000020a007836 */ /* 0x000fe20000000000 */
[----:B-1----:R-:W-:-:S06]  /*12c0*/  DSETP.GEU.AND P1, PT, R6, R8, PT ;  /* 0x000000080600722a */ /* 0x002fcc0003f2e000 */
[-C--:B------:R-:W-:Y:S02]  /*12d0*/  FSEL R11, R8, R6.reuse, !P1 ;  /* 0x00000006080b7208 */ /* 0x080fe40004800000 */
[-C--:B------:R-:W-:Y:S02]  /*12e0*/  FSEL R9, R9, R7.reuse, !P1 ;  /* 0x0000000709097208 */ /* 0x080fe40004800000 */
[----:B------:R-:W-:Y:S02]  /*12f0*/  FSEL R2, R11, R6, !P0 ;  /* 0x000000060b027208 */ /* 0x000fe40004000000 */
[----:B------:R-:W-:Y:S02]  /*1300*/  FSEL R11, R9, R7, !P0 ;  /* 0x00000007090b7208 */ /* 0x000fe40004000000 */
[----:B------:R-:W-:Y:S01]  /*1310*/  ISETP.GT.AND P0, PT, R0, R5, PT ;  /* 0x000000050000720c */ /* 0x000fe20003f04270 */
[----:B------:R-:W-:Y:S01]  /*1320*/  SHFL.DOWN PT, R8, R2, 0x2, R5 ;  /* 0x0840000002087989 */ /* 0x000fe200000e0005 */
[----:B------:R-:W-:-:S02]  /*1330*/  IMAD.MOV.U32 R6, RZ, RZ, R2 ;  /* 0x000000ffff067224 */ /* 0x000fc400078e0002 */
[----:B------:R-:W-:Y:S01]  /*1340*/  IMAD.MOV.U32 R7, RZ, RZ, R11 ;  /* 0x000000ffff077224 */ /* 0x000fe200078e000b */
[----:B------:R-:W0:Y:S01]  /*1350*/  SHFL.DOWN PT, R9, R11, 0x2, R5 ;  /* 0x084000000b097989 */ /* 0x000e2200000e0005 */
[----:B------:R-:W-:-:S04]  /*1360*/  VIADD R0, R10, 0x4 ;  /* 0x000000040a007836 */ /* 0x000fc80000000000 */
[----:B0-----:R-:W-:-:S06]  /*1370*/  DSETP.GEU.AND P1, PT, R6, R8, PT ;  /* 0x000000080600722a */ /* 0x001fcc0003f2e000 */
[----:B------:R-:W-:Y:S02]  /*1380*/  @!P0 FSEL R2, R8, R2, !P1 ;  /* 0x0000000208028208 */ /* 0x000fe40004800000 */
[----:B------:R-:W-:Y:S02]  /*1390*/  @!P0 FSEL R11, R9, R11, !P1 ;  /* 0x0000000b090b8208 */ /* 0x000fe40004800000 */
[----:B------:R-:W-:Y:S01]  /*13a0*/  ISETP.GT.AND P0, PT, R0, R5, PT ;  /* 0x000000050000720c */ /* 0x000fe20003f04270 */
[----:B------:R-:W-:Y:S01]  /*13b0*/  SHFL.DOWN PT, R6, R2, 0x4, R5 ;  /* 0x0880000002067989 */ /* 0x000fe200000e0005 */
[----:B------:R-:W-:Y:S02]  /*13c0*/  IMAD.MOV.U32 R8, RZ, RZ, R2 ;  /* 0x000000ffff087224 */ /* 0x000fe400078e0002 */
        /* <DEDUP_REMOVED lines=8> */
[----:B------:R-:W-:Y:S01]  /*1450*/  IMAD.MOV.U32 R8, RZ, RZ, R2 ;  /* 0x000000ffff087224 */ /* 0x000fe200078e0002 */
[C---:B------:R-:W-:Y:S01]  /*1460*/  ISETP.NE.AND P0, PT, R10.reuse, RZ, PT ;  /* 0x000000ff0a00720c */ /* 0x040fe20003f05270 */
[----:B------:R-:W-:Y:S01]  /*1470*/  IMAD.MOV.U32 R9, RZ, RZ, R11 ;  /* 0x000000ffff097224 */ /* 0x000fe200078e000b */
[----:B------:R-:W0:Y:S01]  /*1480*/  SHFL.DOWN PT, R7, R11, 0x8, R5 ;  /* 0x090000000b077989 */ /* 0x000e2200000e0005 */
[----:B------:R-:W-:-:S10]  /*1490*/  VIADD R0, R10, 0x10 ;  /* 0x000000100a007836 */ /* 0x000fd40000000000 */
[----:B------:R-:W1:Y:S01]  /*14a0*/  @!P0 S2R R13, SR_CgaCtaId ;  /* 0x00000000000d8919 */ /* 0x000e620000008800 */
[----:B0-----:R-:W-:-:S06]  /*14b0*/  DSETP.GEU.AND P2, PT, R8, R6, PT ;  /* 0x000000060800722a */ /* 0x001fcc0003f4e000 */
[----:B------:R-:W-:Y:S02]  /*14c0*/  @!P1 FSEL R2, R6, R2, !P2 ;  /* 0x0000000206029208 */ /* 0x000fe40005000000 */
[----:B------:R-:W-:Y:S02]  /*14d0*/  @!P1 FSEL R11, R7, R11, !P2 ;  /* 0x0000000b070b9208 */ /* 0x000fe40005000000 */
[----:B------:R-:W-:Y:S01]  /*14e0*/  ISETP.GT.AND P1, PT, R0, R5, PT ;  /* 0x000000050000720c */ /* 0x000fe20003f24270 */
[----:B------:R-:W-:Y:S01]  /*14f0*/  SHFL.DOWN PT, R6, R2, 0x10, R5 ;  /* 0x0a00000002067989 */ /* 0x000fe200000e0005 */
[----:B------:R-:W-:Y:S01]  /*1500*/  IMAD.MOV.U32 R8, RZ, RZ, R2 ;  /* 0x000000ffff087224 */ /* 0x000fe200078e0002 */
[----:B------:R-:W-:Y:S01]  /*1510*/  @!P0 SHF.R.U32.HI R0, RZ, 0x2, R3 ;  /* 0x00000002ff008819 */ /* 0x000fe20000011603 */
[----:B------:R-:W-:Y:S01]  /*1520*/  IMAD.MOV.U32 R9, RZ, RZ, R11 ;  /* 0x000000ffff097224 */ /* 0x000fe200078e000b */
[----:B------:R-:W0:Y:S02]  /*1530*/  SHFL.DOWN PT, R7, R11, 0x10, R5 ;  /* 0x0a0000000b077989 */ /* 0x000e2400000e0005 */
[----:B------:R-:W-:-:S03]  /*1540*/  @!P0 LOP3.LUT R0, R0, 0xf8, RZ, 0xc0, !PT ;  /* 0x000000f800008812 */ /* 0x000fc600078ec0ff */
[----:B0-----:R-:W-:Y:S01]  /*1550*/  DSETP.GEU.AND P2, PT, R8, R6, PT ;  /* 0x000000060800722a */ /* 0x001fe20003f4e000 */
[----:B------:R-:W-:-:S04]  /*1560*/  @!P0 MOV R8, 0x400 ;  /* 0x0000040000088802 */ /* 0x000fc80000000f00 */
[----:B-1----:R-:W-:Y:S02]  /*1570*/  @!P0 LEA R13, R13, R8, 0x18 ;  /* 0x000000080d0d8211 */ /* 0x002fe400078ec0ff */
[----:B------:R-:W-:Y:S02]  /*1580*/  @!P1 FSEL R2, R6, R2, !P2 ;  /* 0x0000000206029208 */ /* 0x000fe40005000000 */
[----:B------:R-:W-:Y:S01]  /*1590*/  @!P1 FSEL R11, R7, R11, !P2 ;  /* 0x0000000b070b9208 */ /* 0x000fe20005000000 */
[----:B------:R-:W-:Y:S02]  /*15a0*/  @!P0 IMAD.IADD R13, R0, 0x1, R13 ;  /* 0x00000001000d8824 */ /* 0x000fe400078e020d */
[----:B------:R-:W-:Y:S02]  /*15b0*/  IMAD.MOV.U32 R6, RZ, RZ, R2 ;  /* 0x000000ffff067224 */ /* 0x000fe400078e0002 */
[----:B------:R-:W-:-:S05]  /*15c0*/  IMAD.MOV.U32 R7, RZ, RZ, R11 ;  /* 0x000000ffff077224 */ /* 0x000fca00078e000b */
[----:B------:R3:W-:Y:S01]  /*15d0*/  @!P0 STS.64 [R13+0x8], R6 ;  /* 0x000008060d008388 */ /* 0x0007e20000000a00 */
[----:B------:R-:W-:Y:S01]  /*15e0*/  BAR.SYNC.DEFER_BLOCKING 0x0 ;  /* 0x0000000000007b1d */ /* 0x000fe20000010000 */
[----:B------:R-:W-:-:S13]  /*15f0*/  ISETP.NE.AND P0, PT, R3, RZ, PT ;  /* 0x000000ff0300720c */ /* 0x000fda0003f05270 */
[----:B---3--:R-:W-:Y:S05]  /*1600*/  @P0 BRA `(.L_x_17) ;  /* 0x0000004400800947 */ /* 0x008fea0003800000 */
[----:B------:R-:W0:Y:S01]  /*1610*/  S2UR UR5, SR_CgaCtaId ;  /* 0x00000000000579c3 */ /* 0x000e220000008800 */
[----:B------:R-:W-:Y:S01]  /*1620*/  UMOV UR4, 0x400 ;  /* 0x0000040000047882 */ /* 0x000fe20000000000 */
[----:B------:R-:W-:Y:S01]  /*1630*/  ISETP.GT.AND P2, PT, R4, 0x20, PT ;  /* 0x000000200400780c */ /* 0x000fe20003f44270 */
[----:B0-----:R-:W-:-:S09]  /*1640*/  ULEA UR4, UR5, UR4, 0x18 ;  /* 0x0000000405047291 */ /* 0x001fd2000f8ec0ff */
[----:B------:R-:W0:Y:S04]  /*1650*/  LDS.128 R16, [UR4+0x10] ;  /* 0x00001004ff107984 */ /* 0x000e280008000c00 */
[----:B------:R-:W1:Y:S04]  /*1660*/  LDS.128 R12, [UR4+0x20] ;  /* 0x00002004ff0c7984 */ /* 0x000e680008000c00 */
[----:B------:R-:W2:Y:S01]  /*1670*/  LDS.128 R8, [UR4+0x30] ;  /* 0x00003004ff087984 */ /* 0x000ea20008000c00 */
[----:B0-----:R-:W-:-:S06]  /*1680*/  DSETP.GEU.AND P1, PT, R6, R16, PT ;  /* 0x000000100600722a */ /* 0x001fcc0003f2e000 */
[-C--:B------:R-:W-:Y:S02]  /*1690*/  FSEL R3, R16, R6.reuse, !P1 ;  /* 0x0000000610037208 */ /* 0x080fe40004800000 */
[-C--:B------:R-:W-:Y:S02]  /*16a0*/  FSEL R17, R17, R7.reuse, !P1 ;  /* 0x0000000711117208 */ /* 0x080fe40004800000 */
[----:B------:R-:W-:Y:S02]  /*16b0*/  FSEL R6, R3, R6, P2 ;  /* 0x0000000603067208 */ /* 0x000fe40001000000 */
[----:B------:R-:W-:Y:S02]  /*16c0*/  FSEL R7, R17, R7, P2 ;  /* 0x0000000711077208 */ /* 0x000fe40001000000 */
[C---:B------:R-:W-:Y:S01]  /*16d0*/  ISETP.GT.AND P1, PT, R4.reuse, 0x40, PT ;  /* 0x000000400400780c */ /* 0x040fe20003f24270 */
[----:B------:R-:W-:Y:S01]  /*16e0*/  IMAD.MOV.U32 R2, RZ, RZ, R6 ;  /* 0x000000ffff027224 */ /* 0x000fe200078e0006 */
[----:B------:R-:W-:Y:S01]  /*16f0*/  ISETP.GT.AND P2, PT, R4, 0x60, PT ;  /* 0x000000600400780c */ /* 0x000fe20003f44270 */
[----:B------:R-:W-:-:S06]  /*1700*/  IMAD.MOV.U32 R3, RZ, RZ, R7 ;  /* 0x000000ffff037224 */ /* 0x000fcc00078e0007 */
[----:B------:R-:W-:-:S06]  /*1710*/  DSETP.GEU.AND P3, PT, R2, R18, PT ;  /* 0x000000120200722a */ /* 0x000fcc0003f6e000 */
[----:B------:R-:W-:Y:S02]  /*1720*/  @P1 FSEL R6, R18, R6, !P3 ;  /* 0x0000000612061208 */ /* 0x000fe40005800000 */
[----:B------:R-:W-:Y:S02]  /*1730*/  @P1 FSEL R7, R19, R7, !P3 ;  /* 0x0000000713071208 */ /* 0x000fe40005800000 */
[----:B------:R-:W-:Y:S01]  /*1740*/  ISETP.GT.AND P1, PT, R4, 0x80, PT ;  /* 0x000000800400780c */ /* 0x000fe20003f24270 */
[----:B------:R-:W-:Y:S02]  /*1750*/  IMAD.MOV.U32 R2, RZ, RZ, R6 ;  /* 0x000000ffff027224 */ /* 0x000fe400078e0006 */
[----:B------:R-:W-:-:S06]  /*1760*/  IMAD.MOV.U32 R3, RZ, RZ, R7 ;  /* 0x000000ffff037224 */ /* 0x000fcc00078e0007 */
[----:B-1----:R-:W-:Y:S01]  /*1770*/  DSETP.GEU.AND P3, PT, R2, R12, PT ;  /* 0x0000000c0200722a */ /* 0x002fe20003f6e000 */
[----:B------:R-:W0:Y:S05]  /*1780*/  LDS.64 R2, [UR4+0x40] ;  /* 0x00004004ff027984 */ /* 0x000e2a0008000a00 */
[----:B------:R-:W-:Y:S02]  /*1790*/  @P2 FSEL R6, R12, R6, !P3 ;  /* 0x000000060c062208 */ /* 0x000fe40005800000 */
[----:B------:R-:W-:Y:S02]  /*17a0*/  @P2 FSEL R7, R13, R7, !P3 ;  /* 0x000000070d072208 */ /* 0x000fe40005800000 */
[----:B------:R-:W-:-:S04]  /*17b0*/  ISETP.GT.AND P2, PT, R4, 0xa0, PT ;  /* 0x000000a00400780c */ /* 0x000fc80003f44270 */
[----:B------:R-:W-:-:S06]  /*17c0*/  DSETP.GEU.AND P3, PT, R6, R14, PT ;  /* 0x0000000e0600722a */ /* 0x000fcc0003f6e000 */
[----:B------:R-:W-:Y:S02]  /*17d0*/  @P1 FSEL R6, R14, R6, !P3 ;  /* 0x000000060e061208 */ /* 0x000fe40005800000 */
[----:B------:R-:W-:Y:S02]  /*17e0*/  @P1 FSEL R7, R15, R7, !P3 ;  /* 0x000000070f071208 */ /* 0x000fe40005800000 */
[----:B------:R-:W-:-:S04]  /*17f0*/  ISETP.GT.AND P1, PT, R4, 0xc0, PT ;  /* 0x000000c00400780c */ /* 0x000fc80003f24270 */
[----:B--2---:R-:W-:-:S06]  /*1800*/  DSETP.GEU.AND P3, PT, R6, R8, PT ;  /* 0x000000080600722a */ /* 0x004fcc0003f6e000 */
[----:B------:R-:W-:Y:S02]  /*1810*/  @P2 FSEL R6, R8, R6, !P3 ;  /* 0x0000000608062208 */ /* 0x000fe40005800000 */
[----:B------:R-:W-:Y:S02]  /*1820*/  @P2 FSEL R7, R9, R7, !P3 ;  /* 0x0000000709072208 */ /* 0x000fe40005800000 */
[----:B------:R-:W-:-:S04]  /*1830*/  ISETP.GT.AND P2, PT, R4, 0xe0, PT ;  /* 0x000000e00400780c */ /* 0x000fc80003f44270 */
[----:B------:R-:W-:-:S06]  /*1840*/  DSETP.GEU.AND P3, PT, R6, R10, PT ;  /* 0x0000000a0600722a */ /* 0x000fcc0003f6e000 */
[----:B------:R-:W-:Y:S02]  /*1850*/  @P1 FSEL R6, R10, R6, !P3 ;  /* 0x000000060a061208 */ /* 0x000fe40005800000 */
[----:B------:R-:W-:-:S03]  /*1860*/  @P1 FSEL R7, R11, R7, !P3 ;  /* 0x000000070b071208 */ /* 0x000fc60005800000 */
[----:B------:R-:W-:Y:S02]  /*1870*/  IMAD.MOV.U32 R4, RZ, RZ, R6 ;  /* 0x000000ffff047224 */ /* 0x000fe400078e0006 */
[----:B------:R-:W-:-:S06]  /*1880*/  IMAD.MOV.U32 R5, RZ, RZ, R7 ;  /* 0x000000ffff057224 */ /* 0x000fcc00078e0007 */
[----:B0-----:R-:W-:-:S06]  /*1890*/  DSETP.GEU.AND P1, PT, R4, R2, PT ;  /* 0x000000020400722a */ /* 0x001fcc0003f2e000 */
[----:B------:R-:W-:Y:S02]  /*18a0*/  @P2 FSEL R6, R2, R6, !P1 ;  /* 0x0000000602062208 */ /* 0x000fe40004800000 */
[----:B------:R-:W-:Y:S01]  /*18b0*/  @P2 FSEL R7, R3, R7, !P1 ;  /* 0x0000000703072208 */ /* 0x000fe20004800000 */
[----:B------:R-:W-:Y:S06]  /*18c0*/  BRA `(.L_x_17) ;  /* 0x0000004000d07947 */ /* 0x000fec0003800000 */
.L_x_3:
[----:B------:R-:W0:Y:S01]  /*18d0*/  S2R R0, SR_TID.X ;  /* 0x0000000000007919 */ /* 0x000e220000002100 */
[----:B------:R-:W1:Y:S02]  /*18e0*/  LDCU.64 UR4, c[0x0][0x380] ;  /* 0x00007000ff0477ac */ /* 0x000e640008000a00 */
[----:B-1----:R-:W-:Y:S02]  /*18f0*/  IMAD.U32 R2, RZ, RZ, UR4 ;  /* 0x00000004ff027e24 */ /* 0x002fe4000f8e00ff */
[----:B------:R-:W-:Y:S02]  /*1900*/  IMAD.U32 R3, RZ, RZ, UR5 ;  /* 0x00000005ff037e24 */ /* 0x000fe4000f8e00ff */
[----:B0-----:R-:W-:-:S04]  /*1910*/  IMAD.SHL.U32 R5, R0, 0x4, RZ ;  /* 0x0000000400057824 */ /* 0x001fc800078e00ff */
[----:B------:R-:W-:-:S05]  /*1920*/  IMAD.WIDE.U32 R6, R5, 0x8, R2 ;  /* 0x0000000805067825 */ /* 0x000fca00078e0002 */
[----:B------:R-:W2:Y:S04]  /*1930*/  LDG.E.128.CONSTANT R20, desc[UR6][R6.64] ;  /* 0x0000000606147981 */ /* 0x000ea8000c1e9d00 */
[----:B------:R-:W3:Y:S04]  /*1940*/  LDG.E.128.CONSTANT R12, desc[UR6][R6.64+0x10] ;  /* 0x00001006060c7981 */ /* 0x000ee8000c1e9d00 */
[----:B------:R-:W4:Y:S04]  /*1950*/  LDG.E.128.CONSTANT R8, desc[UR6][R6.64+0x2000] ;  /* 0x0020000606087981 */ /* 0x000f28000c1e9d00 */
[----:B------:R0:W5:Y:S01]  /*1960*/  LDG.E.128.CONSTANT R16, desc[UR6][R6.64+0x2010] ;  /* 0x0020100606107981 */ /* 0x000162000c1e9d00 */
[----:B------:R-:W-:Y:S01]  /*1970*/  ISETP.GE.U32.AND P1, PT, R4, 0x1000, PT ;  /* 0x000010000400780c */ /* 0x000fe20003f26070 */
[----:B------:R-:W-:Y:S01]  /*1980*/  UMOV UR4, 0x800 ;  /* 0x0000080000047882 */ /* 0x000fe20000000000 */
[----:B--2---:R-:W-:-:S06]  /*1990*/  DSETP.GEU.AND P0, PT, R20, R22, PT ;  /* 0x000000161400722a */ /* 0x004fcc0003f0e000 */
[----:B------:R-:W-:Y:S02]  /*19a0*/  FSEL R20, R22, R20, !P0 ;  /* 0x0000001416147208 */ /* 0x000fe40004000000 */
[----:B------:R-:W-:-:S06]  /*19b0*/  FSEL R21, R23, R21, !P0 ;  /* 0x0000001517157208 */ /* 0x000fcc0004000000 */
[----:B---3--:R-:W-:-:S06]  /*19c0*/  DSETP.GEU.AND P0, PT, R20, R12, PT ;  /* 0x0000000c1400722a */ /* 0x008fcc0003f0e000 */
[----:B------:R-:W-:Y:S02]  /*19d0*/  FSEL R12, R12, R20, !P0 ;  /* 0x000000140c0c7208 */ /* 0x000fe40004000000 */
[----:B------:R-:W-:-:S06]  /*19e0*/  FSEL R13, R13, R21, !P0 ;  /* 0x000000150d0d7208 */ /* 0x000fcc0004000000 */
[----:B------:R-:W-:-:S06]  /*19f0*/  DSETP.GEU.AND P0, PT, R12, R14, PT ;  /* 0x0000000e0c00722a */ /* 0x000fcc0003f0e000 */
[----:B------:R-:W-:Y:S02]  /*1a00*/  FSEL R12, R14, R12, !P0 ;  /* 0x0000000c0e0c7208 */ /* 0x000fe40004000000 */
[----:B------:R-:W-:-:S06]  /*1a10*/  FSEL R13, R15, R13, !P0 ;  /* 0x0000000d0f0d7208 */ /* 0x000fcc0004000000 */
[----:B----4-:R-:W-:-:S06]  /*1a20*/  DSETP.GEU.AND P0, PT, R12, R8, PT ;  /* 0x000000080c00722a */ /* 0x010fcc0003f0e000 */
[----:B0-----:R-:W-:Y:S02]  /*1a30*/  FSEL R6, R8, R12, !P0 ;  /* 0x0000000c08067208 */ /* 0x001fe40004000000 */
[----:B------:R-:W-:-:S06]  /*1a40*/  FSEL R7, R9, R13, !P0 ;  /* 0x0000000d09077208 */ /* 0x000fcc0004000000 */
[----:B------:R-:W-:-:S06]  /*1a50*/  DSETP.GEU.AND P0, PT, R6, R10, PT ;  /* 0x0000000a0600722a */ /* 0x000fcc0003f0e000 */
[----:B------:R-:W-:Y:S02]  /*1a60*/  FSEL R6, R10, R6, !P0 ;  /* 0x000000060a067208 */ /* 0x000fe40004000000 */
[----:B------:R-:W-:-:S06]  /*1a70*/  FSEL R7, R11, R7, !P0 ;  /* 0x000000070b077208 */ /* 0x000fcc0004000000 */
[----:B-----5:R-:W-:-:S06]  /*1a80*/  DSETP.GEU.AND P0, PT, R6, R16, PT ;  /* 0x000000100600722a */ /* 0x020fcc0003f0e000 */
[----:B------:R-:W-:Y:S02]  /*1a90*/  FSEL R6, R16, R6, !P0 ;  /* 0x0000000610067208 */ /* 0x000fe40004000000 */
[----:B------:R-:W-:-:S06]  /*1aa0*/  FSEL R7, R17, R7, !P0 ;  /* 0x0000000711077208 */ /* 0x000fcc0004000000 */
[----:B------:R-:W-:-:S06]  /*1ab0*/  DSETP.GEU.AND P0, PT, R6, R18, PT ;  /* 0x000000120600722a */ /* 0x000fcc0003f0e000 */
[----:B------:R-:W-:Y:S02]  /*1ac0*/  FSEL R6, R18, R6, !P0 ;  /* 0x0000000612067208 */ /* 0x000fe40004000000 */
[----:B------:R-:W-:Y:S01]  /*1ad0*/  FSEL R7, R19, R7, !P0 ;  /* 0x0000000713077208 */ /* 0x000fe20004000000 */
[----:B------:R-:W-:Y:S06]  /*1ae0*/  @!P1 BRA `(.L_x_18) ;  /* 0x0000000000a49947 */ /* 0x000fec0003800000 */
[----:B------:R-:W0:Y:S01]  /*1af0*/  LDC R24, c[0x0][0x390] ;  /* 0x0000e400ff187b82 */ /* 0x000e220000000800 */
[----:B------:R-:W-:Y:S01]  /*1b00*/  VIADD R25, R4, 0xfffff800 ;  /* 0xfffff80004197836 */ /* 0x000fe20000000000 */
[----:B------:R-:W-:-:S06]  /*1b10*/  UMOV UR4, 0x800 ;  /* 0x0000080000047882 */ /* 0x000fcc0000000000 */
[----:B------:R-:W1:Y:S02]  /*1b20*/  LDC.64 R2, c[0x0][0x380] ;  /* 0x0000e000ff027b82 */ /* 0x000e640000000a00 */
.L_x_20:
[----:B------:R-:W-:-:S04]  /*1b30*/  VIADD R27, R5, UR4 ;  /* 0x00000004051b7c36 */ /* 0x000fc80008000000 */
[----:B-1----:R-:W-:-:S05]  /*1b40*/  IMAD.WIDE.U32 R26, R27, 0x8, R2 ;  /* 0x000000081b1a7825 */ /* 0x002fca00078e0002 */
[----:B------:R-:W2:Y:S04]  /*1b50*/  LDG.E.128.CONSTANT R12, desc[UR6][R26.64] ;  /* 0x000000061a0c7981 */ /* 0x000ea8000c1e9d00 */
[----:B------:R-:W3:Y:S04]  /*1b60*/  LDG.E.128.CONSTANT R16, desc[UR6][R26.64+0x10] ;  /* 0x000010061a107981 */ /* 0x000ee8000c1e9d00 */
[----:B------:R-:W4:Y:S04]  /*1b70*/  LDG.E.128.CONSTANT R20, desc[UR6][R26.64+0x2000] ;  /* 0x002000061a147981 */ /* 0x000f28000c1e9d00 */
[----:B------:R-:W5:Y:S01]  /*1b80*/  LDG.E.128.CONSTANT R8, desc[UR6][R26.64+0x2010] ;  /* 0x002010061a087981 */ /* 0x000f62000c1e9d00 */
[----:B0-----:R-:W-:Y:S01]  /*1b90*/  IMAD.MOV.U32 R4, RZ, RZ, R24 ;  /* 0x000000ffff047224 */ /* 0x001fe200078e0018 */
[----:B--2---:R-:W-:-:S06]  /*1ba0*/  DSETP.GEU.AND P0, PT, R6, R12, PT ;  /* 0x0000000c0600722a */ /* 0x004fcc0003f0e000 */
[----:B------:R-:W-:Y:S02]  /*1bb0*/  FSEL R6, R12, R6, !P0 ;  /* 0x000000060c067208 */ /* 0x000fe40004000000 */
[----:B------:R-:W-:-:S06]  /*1bc0*/  FSEL R7, R13, R7, !P0 ;  /* 0x000000070d077208 */ /* 0x000fcc0004000000 */
[----:B------:R-:W-:-:S06]  /*1bd0*/  DSETP.GEU.AND P0, PT, R6, R14, PT ;  /* 0x0000000e0600722a */ /* 0x000fcc0003f0e000 */
        /* <DEDUP_REMOVED lines=14> */
[----:B-----5:R-:W-:-:S06]  /*1cc0*/  DSETP.GEU.AND P0, PT, R6, R8, PT ;  /* 0x000000080600722a */ /* 0x020fcc0003f0e000 */
[----:B------:R-:W-:Y:S01]  /*1cd0*/  FSEL R6, R8, R6, !P0 ;  /* 0x0000000608067208 */ /* 0x000fe20004000000 */
[----:B------:R-:W-:Y:S01]  /*1ce0*/  VIADD R8, R4, -UR4 ;  /* 0x8000000404087c36 */ /* 0x000fe20008000000 */
[----:B------:R-:W-:-:S04]  /*1cf0*/  FSEL R7, R9, R7, !P0 ;  /* 0x0000000709077208 */ /* 0x000fc80004000000 */
[----:B------:R-:W-:Y:S02]  /*1d00*/  ISETP.GE.AND P1, PT, R8, 0x800, PT ;  /* 0x000008000800780c */ /* 0x000fe40003f26270 */
[----:B------:R-:W-:-:S06]  /*1d10*/  DSETP.GEU.AND P0, PT, R6, R10, PT ;  /* 0x0000000a0600722a */ /* 0x000fcc0003f0e000 */
[----:B------:R-:W-:Y:S02]  /*1d20*/  FSEL R6, R10, R6, !P0 ;  /* 0x000000060a067208 */ /* 0x000fe40004000000 */
[----:B------:R-:W-:-:S03]  /*1d30*/  FSEL R7, R11, R7, !P0 ;  /* 0x000000070b077208 */ /* 0x000fc60004000000 */
[----:B------:R-:W-:Y:S05]  /*1d40*/  @!P1 BRA `(.L_x_19) ;  /* 0x0000000c00009947 */ /* 0x000fea0003800000 */
[----:B------:R-:W-:-:S06]  /*1d50*/  UIADD3 UR4, UPT, UPT, UR4, 0x800, URZ ;  /* 0x0000080004047890 */ /* 0x000fcc000fffe0ff */
[----:B------:R-:W-:-:S13]  /*1d60*/  ISETP.LT.AND P0, PT, R25, UR4, PT ;  /* 0x0000000419007c0c */ /* 0x000fda000bf01270 */
[----:B------:R-:W-:Y:S05]  /*1d70*/  @!P0 BRA `(.L_x_20) ;  /* 0xfffffffc006c8947 */ /* 0x000fea000383ffff */
.L_x_18:
[----:B------:R-:W-:-:S13]  /*1d80*/  ISETP.LE.AND P0, PT, R4, UR4, PT ;  /* 0x0000000404007c0c */ /* 0x000fda000bf03270 */
[----:B------:R-:W-:Y:S05]  /*1d90*/  @P0 BRA `(.L_x_19) ;  /* 0x0000000800ec0947 */ /* 0x000fea0003800000 */
[----:B------:R-:W-:Y:S01]  /*1da0*/  VIADD R41, R4, -UR4 ;  /* 0x8000000404297c36 */ /* 0x000fe20008000000 */
[----:B------:R-:W-:Y:S04]  /*1db0*/  BSSY.RECONVERGENT B1, `(.L_x_19) ;  /* 0x00000b9000017945 */ /* 0x000fe80003800200 */
[----:B------:R-:W-:-:S13]  /*1dc0*/  ISETP.GE.AND P0, PT, R0, R41, PT ;  /* 0x000000290000720c */ /* 0x000fda0003f06270 */
[----:B------:R-:W-:Y:S05]  /*1dd0*/  @P0 BRA `(.L_x_21) ;  /* 0x0000000800d80947 */ /* 0x000fea0003800000 */
[----:B------:R-:W-:Y:S01]  /*1de0*/  LOP3.LUT R5, RZ, R0, RZ, 0x33, !PT ;  /* 0x00000000ff057212 */ /* 0x000fe200078e33ff */
[----:B------:R-:W-:Y:S01]  /*1df0*/  BSSY.RECONVERGENT B2, `(.L_x_22) ;  /* 0x0000016000027945 */ /* 0x000fe20003800200 */
[----:B------:R-:W-:Y:S02]  /*1e00*/  IMAD.MOV.U32 R40, RZ, RZ, R0 ;  /* 0x000000ffff287224 */ /* 0x000fe400078e0000 */
[----:B------:R-:W-:-:S04]  /*1e10*/  IADD3 R4, PT, PT, R4, -UR4, R5 ;  /* 0x8000000404047c10 */ /* 0x000fc8000fffe005 */
[C---:B------:R-:W-:Y:S02]  /*1e20*/  LOP3.LUT R5, R4.reuse, 0x300, RZ, 0xc0, !PT ;  /* 0x0000030004057812 */ /* 0x040fe400078ec0ff */
[----:B------:R-:W-:Y:S02]  /*1e30*/  ISETP.GE.U32.AND P2, PT, R4, 0x300, PT ;  /* 0x000003000400780c */ /* 0x000fe40003f46070 */
[----:B------:R-:W-:-:S13]  /*1e40*/  ISETP.NE.AND P0, PT, R5, 0x300, PT ;  /* 0x000003000500780c */ /* 0x000fda0003f05270 */
[----:B------:R-:W-:Y:S05]  /*1e50*/  @!P0 BRA `(.L_x_23) ;  /* 0x00000000003c8947 */ /* 0x000fea0003800000 */
[----:B------:R-:W-:Y:S01]  /*1e60*/  LEA.HI R4, R4, 0x1, RZ, 0x18 ;  /* 0x0000000104047811 */ /* 0x000fe200078fc0ff */
[----:B------:R-:W-:Y:S02]  /*1e70*/  VIADD R9, R0, UR4 ;  /* 0x0000000400097c36 */ /* 0x000fe40008000000 */
[----:B------:R-:W-:Y:S01]  /*1e80*/  IMAD.MOV.U32 R40, RZ, RZ, R0 ;  /* 0x000000ffff287224 */ /* 0x000fe200078e0000 */
[----:B------:R-:W-:-:S05]  /*1e90*/  LOP3.LUT R4, R4, 0x3, RZ, 0xc0, !PT ;  /* 0x0000000304047812 */ /* 0x000fca00078ec0ff */
[----:B------:R-:W-:-:S07]  /*1ea0*/  IMAD.MOV R8, RZ, RZ, -R4 ;  /* 0x000000ffff087224 */ /* 0x000fce00078e0a04 */
.L_x_24:
[----:B------:R-:W-:-:S06]  /*1eb0*/  IMAD.WIDE.U32 R4, R9, 0x8, R2 ;  /* 0x0000000809047825 */ /* 0x000fcc00078e0002 */
[----:B------:R-:W2:Y:S01]  /*1ec0*/  LDG.E.64.CONSTANT R4, desc[UR6][R4.64] ;  /* 0x0000000604047981 */ /* 0x000ea2000c1e9b00 */
[----:B------:R-:W-:Y:S02]  /*1ed0*/  VIADD R8, R8, 0x1 ;  /* 0x0000000108087836 */ /* 0x000fe40000000000 */
[----:B------:R-:W-:Y:S02]  /*1ee0*/  VIADD R40, R40, 0x100 ;  /* 0x0000010028287836 */ /* 0x000fe40000000000 */
[----:B------:R-:W-:Y:S01]  /*1ef0*/  VIADD R9, R9, 0x100 ;  /* 0x0000010009097836 */ /* 0x000fe20000000000 */
[----:B------:R-:W-:Y:S01]  /*1f00*/  ISETP.NE.AND P1, PT, R8, RZ, PT ;  /* 0x000000ff0800720c */ /* 0x000fe20003f25270 */
[----:B--2---:R-:W-:-:S06]  /*1f10*/  DSETP.GEU.AND P0, PT, R6, R4, PT ;  /* 0x000000040600722a */ /* 0x004fcc0003f0e000 */
[----:B------:R-:W-:Y:S02]  /*1f20*/  FSEL R6, R4, R6, !P0 ;  /* 0x0000000604067208 */ /* 0x000fe40004000000 */
[----:B------:R-:W-:-:S04]  /*1f30*/  FSEL R7, R5, R7, !P0 ;  /* 0x0000000705077208 */ /* 0x000fc80004000000 */
[----:B------:R-:W-:Y:S05]  /*1f40*/  @P1 BRA `(.L_x_24) ;  /* 0xfffffffc00d81947 */ /* 0x000fea000383ffff */
.L_x_23:
[----:B------:R-:W-:Y:S05]  /*1f50*/  BSYNC.RECONVERGENT B2 ;  /* 0x0000000000027941 */ /* 0x000fea0003800200 */
.L_x_22:
[----:B------:R-:W-:Y:S05]  /*1f60*/  @!P2 BRA `(.L_x_21) ;  /* 0x000000080074a947 */ /* 0x000fea0003800000 */
[----:B------:R-:W0:Y:S01]  /*1f70*/  LDCU.64 UR8, c[0x0][0x380] ;  /* 0x00007000ff0877ac */ /* 0x000e220008000a00 */
[----:B------:R-:W-:Y:S01]  /*1f80*/  IMAD.IADD R9, R41, 0x1, -R40 ;  /* 0x0000000129097824 */ /* 0x000fe200078e0a28 */
[C---:B------:R-:W-:Y:S01]  /*1f90*/  IADD3 R5, P0, PT, R40.reuse, UR4, RZ ;  /* 0x0000000428057c10 */ /* 0x040fe2000ff1e0ff */
[----:B------:R-:W-:Y:S01]  /*1fa0*/  BSSY.RECONVERGENT B2, `(.L_x_25) ;  /* 0x0000059000027945 */ /* 0x000fe20003800200 */
[----:B------:R-:W-:Y:S02]  /*1fb0*/  VIADD R43, R40, UR4 ;  /* 0x00000004282b7c36 */ /* 0x000fe40008000000 */
[----:B------:R-:W-:Y:S01]  /*1fc0*/  ISETP.GT.AND P1, PT, R9, 0xc00, PT ;  /* 0x00000c000900780c */ /* 0x000fe20003f24270 */
[----:B------:R-:W-:Y:S01]  /*1fd0*/  IMAD.X R8, RZ, RZ, RZ, P0 ;  /* 0x000000ffff087224 */ /* 0x000fe200000e06ff */
[----:B0-----:R-:W-:-:S04]  /*1fe0*/  LEA R4, P0, R5, UR8, 0x3 ;  /* 0x0000000805047c11 */ /* 0x001fc8000f8018ff */
[----:B------:R-:W-:Y:S02]  /*1ff0*/  LEA.HI.X R5, R5, UR9, R8, 0x3, P0 ;  /* 0x0000000905057c11 */ /* 0x000fe400080f1c08 */
[----:B------:R-:W-:-:S05]  /*2000*/  IADD3 R4, P0, PT, R4, 0x1000, RZ ;  /* 0x0000100004047810 */ /* 0x000fca0007f1e0ff */
[----:B------:R-:W-:Y:S01]  /*2010*/  IMAD.X R5, RZ, RZ, R5, P0 ;  /* 0x000000ffff057224 */ /* 0x000fe200000e0605 */
[----:B------:R-:W-:Y:S01]  /*2020*/  PLOP3.LUT P0, PT, PT, PT, PT, 0x80, 0x8 ;  /* 0x000000000008781c */ /* 0x000fe20003f0f070 */
[----:B------:R-:W-:-:S12]  /*2030*/  @!P1 BRA `(.L_x_26) ;  /* 0x00000004003c9947 */ /* 0x000fd80003800000 */
[----:B------:R-:W-:Y:S01]  /*2040*/  PLOP3.LUT P0, PT, PT, PT, PT, 0x8, 0x80 ;  /* 0x000000000080781c */ /* 0x000fe20003f0e170 */
[----:B------:R-:W-:-:S12]  /*2050*/  VIADD R45, R41, 0xfffff400 ;  /* 0xfffff400292d7836 */ /* 0x000fd80000000000 */
.L_x_27:
[C---:B------:R-:W-:Y:S01]  /*2060*/  IMAD.WIDE.U32 R38, R43.reuse, 0x8, R2 ;  /* 0x000000082b267825 */ /* 0x040fe200078e0002 */
[----:B------:R-:W2:Y:S04]  /*2070*/  LDG.E.64.CONSTANT R8, desc[UR6][R4.64+-0x800] ;  /* 0xfff8000604087981 */ /* 0x000ea8000c1e9b00 */
[----:B------:R-:W3:Y:S04]  /*2080*/  LDG.E.64.CONSTANT R10, desc[UR6][R4.64] ;  /* 0x00000006040a7981 */ /* 0x000ee8000c1e9b00 */
[----:B------:R-:W4:Y:S01]  /*2090*/  LDG.E.64.CONSTANT R38, desc[UR6][R38.64] ;  /* 0x0000000626267981 */ /* 0x000f22000c1e9b00 */
[----:B------:R-:W-:-:S03]  /*20a0*/  VIADD R15, R43, 0x400 ;  /* 0x000004002b0f7836 */ /* 0x000fc60000000000 */
[----:B------:R-:W5:Y:S01]  /*20b0*/  LDG.E.64.CONSTANT R12, desc[UR6][R4.64+0x800] ;  /* 0x00080006040c7981 */ /* 0x000f62000c1e9b00 */
[----:B------:R-:W-:-:S03]  /*20c0*/  IMAD.WIDE.U32 R14, R15, 0x8, R2 ;  /* 0x000000080f0e7825 */ /* 0x000fc600078e0002 */
[----:B------:R-:W5:Y:S04]  /*20d0*/  LDG.E.64.CONSTANT R16, desc[UR6][R4.64+0x1800] ;  /* 0x0018000604107981 */ /* 0x000f68000c1e9b00 */
[----:B------:R-:W5:Y:S04]  /*20e0*/  LDG.E.64.CONSTANT R14, desc[UR6][R14.64] ;  /* 0x000000060e0e7981 */ /* 0x000f68000c1e9b00 */
[----:B------:R-:W5:Y:S01]  /*20f0*/  LDG.E.64.CONSTANT R18, desc[UR6][R4.64+0x2000] ;  /* 0x0020000604127981 */ /* 0x000f62000c1e9b00 */
        /* <DEDUP_REMOVED lines=11> */
[----:B------:R-:W5:Y:S04]  /*21b0*/  LDG.E.64.CONSTANT R34, desc[UR6][R4.64+0x6000] ;  /* 0x0060000604227981 */ /* 0x000f68000c1e9b00 */
[----:B------:R0:W5:Y:S01]  /*21c0*/  LDG.E.64.CONSTANT R36, desc[UR6][R4.64+0x6800] ;  /* 0x0068000604247981 */ /* 0x000162000c1e9b00 */
[----:B------:R-:W-:-:S05]  /*21d0*/  VIADD R40, R40, 0x1000 ;  /* 0x0000100028287836 */ /* 0x000fca0000000000 */
[----:B------:R-:W-:Y:S02]  /*21e0*/  ISETP.GE.AND P2, PT, R40, R45, PT ;  /* 0x0000002d2800720c */ /* 0x000fe40003f46270 */
[----:B0-----:R-:W-:Y:S01]  /*21f0*/  IADD3 R4, P3, PT, R4, 0x8000, RZ ;  /* 0x0000800004047810 */ /* 0x001fe20007f7e0ff */
[----:B------:R-:W-:-:S04]  /*2200*/  VIADD R43, R43, 0x1000 ;  /* 0x000010002b2b7836 */ /* 0x000fc80000000000 */
[----:B------:R-:W-:Y:S01]  /*2210*/  IMAD.X R5, RZ, RZ, R5, P3 ;  /* 0x000000ffff057224 */ /* 0x000fe200018e0605 */
[----:B----4-:R-:W-:-:S06]  /*2220*/  DSETP.GEU.AND P1, PT, R6, R38, PT ;  /* 0x000000260600722a */ /* 0x010fcc0003f2e000 */
[----:B------:R-:W-:Y:S02]  /*2230*/  FSEL R6, R38, R6, !P1 ;  /* 0x0000000626067208 */ /* 0x000fe40004800000 */
[----:B------:R-:W-:-:S06]  /*2240*/  FSEL R7, R39, R7, !P1 ;  /* 0x0000000727077208 */ /* 0x000fcc0004800000 */
[----:B--2---:R-:W-:-:S06]  /*2250*/  DSETP.GEU.AND P1, PT, R6, R8, PT ;  /* 0x000000080600722a */ /* 0x004fcc0003f2e000 */
[----:B------:R-:W-:Y:S02]  /*2260*/  FSEL R6, R8, R6, !P1 ;  /* 0x0000000608067208 */ /* 0x000fe40004800000 */
[----:B------:R-:W-:-:S06]  /*2270*/  FSEL R7, R9, R7, !P1 ;  /* 0x0000000709077208 */ /* 0x000fcc0004800000 */
[----:B---3--:R-:W-:-:S06]  /*2280*/  DSETP.GEU.AND P1, PT, R6, R10, PT ;  /* 0x0000000a0600722a */ /* 0x008fcc0003f2e000 */
[----:B------:R-:W-:Y:S02]  /*2290*/  FSEL R6, R10, R6, !P1 ;  /* 0x000000060a067208 */ /* 0x000fe40004800000 */
[----:B------:R-:W-:-:S06]  /*22a0*/  FSEL R7, R11, R7, !P1 ;  /* 0x000000070b077208 */ /* 0x000fcc0004800000 */
[----:B-----5:R-:W-:-:S06]  /*22b0*/  DSETP.GEU.AND P1, PT, R6, R12, PT ;  /* 0x0000000c0600722a */ /* 0x020fcc0003f2e000 */
        /* <DEDUP_REMOVED lines=39> */
.L_x_26:
[----:B------:R-:W-:Y:S05]  /*2530*/  BSYNC.RECONVERGENT B2 ;  /* 0x0000000000027941 */ /* 0x000fea0003800200 */
.L_x_25:
[----:B------:R-:W-:Y:S01]  /*2540*/  IMAD.IADD R8, R41, 0x1, -R40 ;  /* 0x0000000129087824 */ /* 0x000fe200078e0a28 */
[----:B------:R-:W-:Y:S04]  /*2550*/  BSSY.RECONVERGENT B2, `(.L_x_28) ;  /* 0x000002b000027945 */ /* 0x000fe80003800200 */
[----:B------:R-:W-:-:S13]  /*2560*/  ISETP.GT.AND P1, PT, R8, 0x400, PT ;  /* 0x000004000800780c */ /* 0x000fda0003f24270 */
[----:B------:R-:W-:Y:S05]  /*2570*/  @!P1 BRA `(.L_x_29) ;  /* 0x0000000000a09947 */ /* 0x000fea0003800000 */
        /* <DEDUP_REMOVED lines=9> */
[----:B------:R-:W5:Y:S04]  /*2610*/  LDG.E.64.CONSTANT R22, desc[UR6][R4.64+0x2000] ;  /* 0x0020000604167981 */ /* 0x000f68000c1e9b00 */
[----:B------:R0:W5:Y:S01]  /*2620*/  LDG.E.64.CONSTANT R8, desc[UR6][R4.64+0x2800] ;  /* 0x0028000604087981 */ /* 0x000162000c1e9b00 */
[----:B------:R-:W-:-:S02]  /*2630*/  VIADD R40, R40, 0x800 ;  /* 0x0000080028287836 */ /* 0x000fc40000000000 */
[----:B------:R-:W-:Y:S01]  /*2640*/  VIADD R43, R43, 0x800 ;  /* 0x000008002b2b7836 */ /* 0x000fe20000000000 */
[----:B0-----:R-:W-:-:S05]  /*2650*/  IADD3 R4, P2, PT, R4, 0x4000, RZ ;  /* 0x0000400004047810 */ /* 0x001fca0007f5e0ff */
        /* <DEDUP_REMOVED lines=22> */
[----:B------:R-:W-:Y:S01]  /*27c0*/  DSETP.GEU.AND P1, PT, R6, R8, PT ;  /* 0x000000080600722a */ /* 0x000fe20003f2e000 */
[----:B------:R-:W-:-:S05]  /*27d0*/  PLOP3.LUT P0, PT, PT, PT, PT, 0x8, 0x80 ;  /* 0x000000000080781c */ /* 0x000fca0003f0e170 */
[----:B------:R-:W-:Y:S02]  /*27e0*/  FSEL R6, R8, R6, !P1 ;  /* 0x0000000608067208 */ /* 0x000fe40004800000 */
[----:B------:R-:W-:-:S07]  /*27f0*/  FSEL R7, R9, R7, !P1 ;  /* 0x0000000709077208 */ /* 0x000fce0004800000 */
.L_x_29:
[----:B------:R-:W-:Y:S05]  /*2800*/  BSYNC.RECONVERGENT B2 ;  /* 0x0000000000027941 */ /* 0x000fea0003800200 */
.L_x_28:
[----:B------:R-:W-:-:S13]  /*2810*/  ISETP.LT.OR P0, PT, R40, R41, P0 ;  /* 0x000000292800720c */ /* 0x000fda0000701670 */
[----:B------:R-:W-:Y:S05]  /*2820*/  @!P0 BRA `(.L_x_21) ;  /* 0x0000000000448947 */ /* 0x000fea0003800000 */
[----:B------:R-:W-:Y:S01]  /*2830*/  IMAD.WIDE.U32 R2, R43, 0x8, R2 ;  /* 0x000000082b027825 */ /* 0x000fe200078e0002 */
[----:B------:R-:W2:Y:S04]  /*2840*/  LDG.E.64.CONSTANT R8, desc[UR6][R4.64+-0x800] ;  /* 0xfff8000604087981 */ /* 0x000ea8000c1e9b00 */
[----:B------:R-:W3:Y:S04]  /*2850*/  LDG.E.64.CONSTANT R10, desc[UR6][R4.64] ;  /* 0x00000006040a7981 */ /* 0x000ee8000c1e9b00 */
[----:B------:R-:W4:Y:S04]  /*2860*/  LDG.E.64.CONSTANT R2, desc[UR6][R2.64] ;  /* 0x0000000602027981 */ /* 0x000f28000c1e9b00 */
[----:B------:R-:W5:Y:S01]  /*2870*/  LDG.E.64.CONSTANT R12, desc[UR6][R4.64+0x800] ;  /* 0x00080006040c7981 */ /* 0x000f62000c1e9b00 */
        /* <DEDUP_REMOVED lines=11> */
[----:B------:R-:W-:-:S07]  /*2930*/  FSEL R7, R13, R3, !P0 ;  /* 0x000000030d077208 */ /* 0x000fce0004000000 */
.L_x_21:
[----:B------:R-:W-:Y:S05]  /*2940*/  BSYNC.RECONVERGENT B1 ;  /* 0x0000000000017941 */ /* 0x000fea0003800200 */
.L_x_19:
[----:B------:R-:W0:Y:S01]  /*2950*/  S2R R10, SR_LANEID ;  /* 0x00000000000a7919 */ /* 0x000e220000000000 */
[----:B------:R-:W-:Y:S04]  /*2960*/  SHFL.DOWN PT, R2, R6, 0x1, 0x1f ;  /* 0x08201f0006027f89 */ /* 0x000fe800000e0000 */
        /* <DEDUP_REMOVED lines=10> */
[----:B------:R-:W-:-:S02]  /*2a10*/  @!P2 MOV R7, 0x400 ;  /* 0x000004000007a802 */ /* 0x000fc40000000f00 */
        /* <DEDUP_REMOVED lines=8> */
[----:B------:R-:W-:Y:S01]  /*2aa0*/  SHFL.DOWN PT, R2, R4, 0x4, 0x1f ;  /* 0x08801f0004027f89 */ /* 0x000fe200000e0000 */
[----:B-1----:R-:W-:-:S03]  /*2ab0*/  @!P2 LEA R7, R8, R7, 0x18 ;  /* 0x000000070807a211 */ /* 0x002fc600078ec0ff */
[----:B------:R-:W0:Y:S02]  /*2ac0*/  SHFL.DOWN PT, R3, R5, 0x4, 0x1f ;  /* 0x08801f0005037f89 */ /* 0x000e2400000e0000 */
[----:B------:R-:W-:Y:S01]  /*2ad0*/  @!P2 IMAD.IADD R9, R6, 0x1, R7 ;  /* 0x000000010609a824 */ /* 0x000fe200078e0207 */
[----:B0-----:R-:W-:-:S06]  /*2ae0*/  DSETP.GEU.AND P0, PT, R4, R2, PT ;  /* 0x000000020400722a */ /* 0x001fcc0003f0e000 */
[----:B------:R-:W-:Y:S02]  /*2af0*/  @!P1 FSEL R4, R2, R4, !P0 ;  /* 0x0000000402049208 */ /* 0x000fe40004000000 */
[----:B------:R-:W-:Y:S02]  /*2b00*/  @!P1 FSEL R5, R3, R5, !P0 ;  /* 0x0000000503059208 */ /* 0x000fe40004000000 */
[----:B------:R-:W-:Y:S01]  /*2b10*/  ISETP.GT.AND P1, PT, R10, 0x17, PT ;  /* 0x000000170a00780c */ /* 0x000fe20003f24270 */
[----:B------:R-:W-:Y:S04]  /*2b20*/  SHFL.DOWN PT, R2, R4, 0x8, 0x1f ;  /* 0x09001f0004027f89 */ /* 0x000fe800000e0000 */
[----:B------:R-:W0:Y:S02]  /*2b30*/  SHFL.DOWN PT, R3, R5, 0x8, 0x1f ;  /* 0x09001f0005037f89 */ /* 0x000e2400000e0000 */
[----:B0-----:R-:W-:-:S06]  /*2b40*/  DSETP.GEU.AND P0, PT, R4, R2, PT ;  /* 0x000000020400722a */ /* 0x001fcc0003f0e000 */
[----:B------:R-:W-:Y:S02]  /*2b50*/  @!P1 FSEL R4, R2, R4, !P0 ;  /* 0x0000000402049208 */ /* 0x000fe40004000000 */
[----:B------:R-:W-:Y:S02]  /*2b60*/  @!P1 FSEL R5, R3, R5, !P0 ;  /* 0x0000000503059208 */ /* 0x000fe40004000000 */
[----:B------:R-:W-:Y:S01]  /*2b70*/  ISETP.GT.AND P1, PT, R10, 0xf, PT ;  /* 0x0000000f0a00780c */ /* 0x000fe20003f24270 */
[----:B------:R-:W-:Y:S04]  /*2b80*/  SHFL.DOWN PT, R2, R4, 0x10, 0x1f ;  /* 0x0a001f0004027f89 */ /* 0x000fe800000e0000 */
[----:B------:R-:W0:Y:S02]  /*2b90*/  SHFL.DOWN PT, R3, R5, 0x10, 0x1f ;  /* 0x0a001f0005037f89 */ /* 0x000e2400000e0000 */
[----:B0-----:R-:W-:-:S06]  /*2ba0*/  DSETP.GEU.AND P0, PT, R4, R2, PT ;  /* 0x000000020400722a */ /* 0x001fcc0003f0e000 */
[----:B------:R-:W-:Y:S02]  /*2bb0*/  FSEL R2, R2, R4, !P0 ;  /* 0x0000000402027208 */ /* 0x000fe40004000000 */
        /* <DEDUP_REMOVED lines=10> */
[----:B--2---:R-:W0:Y:S04]  /*2c60*/  LDS.128 R8, [UR4+0x10] ;  /* 0x00001004ff087984 */ /* 0x004e280008000c00 */
        /* <DEDUP_REMOVED lines=25> */
.L_x_2:
        /* <DEDUP_REMOVED lines=12> */
.L_x_32:
[----:B------:R-:W-:Y:S05]  /*2ec0*/  BSYNC.RECONVERGENT B1 ;  /* 0x0000000000017941 */ /* 0x000fea0003800200 */
.L_x_31:
        /* <DEDUP_REMOVED lines=17> */
.L_x_37:
        /* <DEDUP_REMOVED lines=12> */
.L_x_36:
[----:B------:R-:W-:Y:S05]  /*30a0*/  BSYNC.RECONVERGENT B2 ;  /* 0x0000000000027941 */ /* 0x000fea0003800200 */
.L_x_35:
        /* <DEDUP_REMOVED lines=9> */
.L_x_40:
        /* <DEDUP_REMOVED lines=74> */
.L_x_39:
[----:B------:R-:W-:Y:S05]  /*35e0*/  BSYNC.RECONVERGENT B2 ;  /* 0x0000000000027941 */ /* 0x000fea0003800200 */
.L_x_38:
        /* <DEDUP_REMOVED lines=42> */
.L_x_42:
[----:B------:R-:W-:Y:S05]  /*3890*/  BSYNC.RECONVERGENT B2 ;  /* 0x0000000000027941 */ /* 0x000fea0003800200 */
.L_x_41:
        /* <DEDUP_REMOVED lines=20> */
.L_x_34:
[----:B------:R-:W-:Y:S05]  /*39e0*/  BSYNC.RECONVERGENT B1 ;  /* 0x0000000000017941 */ /* 0x000fea0003800200 */
.L_x_33:
        /* <DEDUP_REMOVED lines=14> */
[----:B------:R-:W-:Y:S01]  /*3ad0*/  IMAD.MOV.U32 R2, RZ, RZ, R9 ;  /* 0x000000ffff027224 */ /* 0x000fe200078e0009 */
[----:B------:R-:W-:Y:S01]  /*3ae0*/  @!P2 MOV R4, 0x400 ;  /* 0x000004000004a802 */ /* 0x000fe20000000f00 */
[----:B------:R-:W-:Y:S01]  /*3af0*/  IMAD.MOV.U32 R3, RZ, RZ, R11 ;  /* 0x000000ffff037224 */ /* 0x000fe200078e000b */
[----:B------:R-:W0:Y:S01]  /*3b00*/  SHFL.DOWN PT, R7, R11, 0x2, 0x1f ;  /* 0x08401f000b077f89 */ /* 0x000e2200000e0000 */
[----:B------:R-:W-:Y:S01]  /*3b10*/  @!P2 SHF.R.U32.HI R0, RZ, 0x2, R5 ;  /* 0x00000002ff00a819 */ /* 0x000fe20000011605 */
[----:B------:R-:W1:Y:S03]  /*3b20*/  @!P2 S2R R13, SR_CgaCtaId ;  /* 0x00000000000da919 */ /* 0x000e660000008800 */
[----:B------:R-:W-:Y:S01]  /*3b30*/  @!P2 LOP3.LUT R0, R0, 0xf8, RZ, 0xc0, !PT ;  /* 0x000000f80000a812 */ /* 0x000fe200078ec0ff */
[----:B0-----:R-:W-:-:S06]  /*3b40*/  DSETP.GEU.AND P0, PT, R2, R6, PT ;  /* 0x000000060200722a */ /* 0x001fcc0003f0e000 */
[----:B------:R-:W-:Y:S02]  /*3b50*/  @!P1 FSEL R9, R6, R9, !P0 ;  /* 0x0000000906099208 */ /* 0x000fe40004000000 */
[----:B------:R-:W-:Y:S02]  /*3b60*/  @!P1 FSEL R11, R7, R11, !P0 ;  /* 0x0000000b070b9208 */ /* 0x000fe40004000000 */
[----:B------:R-:W-:Y:S01]  /*3b70*/  ISETP.GT.AND P1, PT, R8, 0x1b, PT ;  /* 0x0000001b0800780c */ /* 0x000fe20003f24270 */
[----:B------:R-:W-:Y:S01]  /*3b80*/  SHFL.DOWN PT, R2, R9, 0x4, 0x1f ;  /* 0x08801f0009027f89 */ /* 0x000fe200000e0000 */
[----:B------:R-:W-:Y:S01]  /*3b90*/  IMAD.MOV.U32 R6, RZ, RZ, R9 ;  /* 0x000000ffff067224 */ /* 0x000fe200078e0009 */
[----:B-1----:R-:W-:Y:S01]  /*3ba0*/  @!P2 LEA R13, R13, R4, 0x18 ;  /* 0x000000040d0da211 */ /* 0x002fe200078ec0ff */
[----:B------:R-:W-:Y:S01]  /*3bb0*/  IMAD.MOV.U32 R7, RZ, RZ, R11 ;  /* 0x000000ffff077224 */ /* 0x000fe200078e000b */
[----:B------:R-:W0:Y:S03]  /*3bc0*/  SHFL.DOWN PT, R3, R11, 0x4, 0x1f ;  /* 0x08801f000b037f89 */ /* 0x000e2600000e0000 */
[----:B------:R-:W-:-:S02]  /*3bd0*/  @!P2 IMAD.IADD R13, R0, 0x1, R13 ;  /* 0x00000001000da824 */ /* 0x000fc400078e020d */
[----:B0-----:R-:W-:-:S06]  /*3be0*/  DSETP.GEU.AND P0, PT, R6, R2, PT ;  /* 0x000000020600722a */ /* 0x001fcc0003f0e000 */
[----:B------:R-:W-:Y:S02]  /*3bf0*/  @!P1 FSEL R9, R2, R9, !P0 ;  /* 0x0000000902099208 */ /* 0x000fe40004000000 */
[----:B------:R-:W-:Y:S02]  /*3c00*/  @!P1 FSEL R11, R3, R11, !P0 ;  /* 0x0000000b030b9208 */ /* 0x000fe40004000000 */
[----:B------:R-:W-:Y:S01]  /*3c10*/  ISETP.GT.AND P1, PT, R8, 0x17, PT ;  /* 0x000000170800780c */ /* 0x000fe20003f24270 */
[----:B------:R-:W-:Y:S01]  /*3c20*/  SHFL.DOWN PT, R2, R9, 0x8, 0x1f ;  /* 0x09001f0009027f89 */ /* 0x000fe200000e0000 */
[----:B------:R-:W-:Y:S02]  /*3c30*/  IMAD.MOV.U32 R6, RZ, RZ, R9 ;  /* 0x000000ffff067224 */ /* 0x000fe400078e0009 */
[----:B------:R-:W-:Y:S01]  /*3c40*/  IMAD.MOV.U32 R7, RZ, RZ, R11 ;  /* 0x000000ffff077224 */ /* 0x000fe200078e000b */
[----:B------:R-:W0:Y:S05]  /*3c50*/  SHFL.DOWN PT, R3, R11, 0x8, 0x1f ;  /* 0x09001f000b037f89 */ /* 0x000e2a00000e0000 */
        /* <DEDUP_REMOVED lines=20> */
[----:B------:R-:W0:Y:S04]  /*3da0*/  LDS.128 R8, [UR4+0x10] ;  /* 0x00001004ff087984 */ /* 0x000e280008000c00 */
[----:B-1----:R-:W1:Y:S01]  /*3db0*/  LDS.128 R12, [UR4+0x20] ;  /* 0x00002004ff0c7984 */ /* 0x002e620008000c00 */
        /* <DEDUP_REMOVED lines=24> */
.L_x_43:
        /* <DEDUP_REMOVED lines=20> */
[----:B------:R-:W0:Y:S05]  /*4080*/  SHFL.DOWN PT, R7, R0, 0x2, R11 ;  /* 0x0840000000077989 */ /* 0x000e2a00000e000b */
[----:B0-----:R-:W-:-:S06]  /*4090*/  DSETP.GEU.AND P0, PT, R2, R6, PT ;  /* 0x000000060200722a */ /* 0x001fcc0003f0e000 */
[----:B------:R-:W-:Y:S01]  /*40a0*/  @!P1 FSEL R9, R6, R9, !P0 ;  /* 0x0000000906099208 */ /* 0x000fe20004000000 */
[----:B------:R-:W-:Y:S01]  /*40b0*/  VIADD R6, R8, 0x4 ;  /* 0x0000000408067836 */ /* 0x000fe20000000000 */
[----:B------:R-:W-:-:S03]  /*40c0*/  @!P1 FSEL R0, R7, R0, !P0 ;  /* 0x0000000007009208 */ /* 0x000fc60004000000 */
[----:B------:R-:W-:Y:S01]  /*40d0*/  SHFL.DOWN PT, R2, R9, 0x4, R11 ;  /* 0x0880000009027989 */ /* 0x000fe200000e000b */
[----:B------:R-:W-:Y:S01]  /*40e0*/  ISETP.GT.AND P1, PT, R6, R11, PT ;  /* 0x0000000b0600720c */ /* 0x000fe20003f24270 */
[----:B------:R-:W-:Y:S02]  /*40f0*/  IMAD.MOV.U32 R6, RZ, RZ, R9 ;  /* 0x000000ffff067224 */ /* 0x000fe400078e0009 */
[----:B------:R-:W0:Y:S01]  /*4100*/  SHFL.DOWN PT, R3, R0, 0x4, R11 ;  /* 0x0880000000037989 */ /* 0x000e2200000e000b */
[----:B------:R-:W-:-:S06]  /*4110*/  IMAD.MOV.U32 R7, RZ, RZ, R0 ;  /* 0x000000ffff077224 */ /* 0x000fcc00078e0000 */
[----:B0-----:R-:W-:Y:S01]  /*4120*/  DSETP.GEU.AND P0, PT, R6, R2, PT ;  /* 0x000000020600722a */ /* 0x001fe20003f0e000 */
[----:B------:R-:W-:-:S05]  /*4130*/  VIADD R6, R8, 0x8 ;  /* 0x0000000808067836 */ /* 0x000fca0000000000 */
        /* <DEDUP_REMOVED lines=15> */
[----:B------:R-:W-:Y:S02]  /*4230*/  IMAD.MOV.U32 R6, RZ, RZ, R9 ;  /* 0x000000ffff067224 */ /* 0x000fe400078e0009 */
[----:B------:R-:W-:Y:S01]  /*4240*/  IMAD.MOV.U32 R7, RZ, RZ, R0 ;  /* 0x000000ffff077224 */ /* 0x000fe200078e0000 */
[----:B------:R-:W0:Y:S05]  /*4250*/  SHFL.DOWN PT, R3, R0, 0x10, R11 ;  /* 0x0a00000000037989 */ /* 0x000e2a00000e000b */
[----:B0-----:R-:W-:Y:S01]  /*4260*/  DSETP.GEU.AND P1, PT, R6, R2, PT ;  /* 0x000000020600722a */ /* 0x001fe20003f2e000 */
[----:B------:R-:W-:-:S02]  /*4270*/  @!P0 MOV R7, 0x400 ;  /* 0x0000040000078802 */ /* 0x000fc40000000f00 */
[----:B------:R-:W-:Y:S02]  /*4280*/  @!P0 SHF.R.U32.HI R6, RZ, 0x2, R5 ;  /* 0x00000002ff068819 */ /* 0x000fe40000011605 */
[----:B-1----:R-:W-:Y:S02]  /*4290*/  @!P0 LEA R7, R10, R7, 0x18 ;  /* 0x000000070a078211 */ /* 0x002fe400078ec0ff */
[----:B------:R-:W-:Y:S02]  /*42a0*/  @!P0 LOP3.LUT R6, R6, 0xf8, RZ, 0xc0, !PT ;  /* 0x000000f806068812 */ /* 0x000fe400078ec0ff */
[----:B------:R-:W-:Y:S02]  /*42b0*/  @!P2 FSEL R9, R2, R9, !P1 ;  /* 0x000000090209a208 */ /* 0x000fe40004800000 */
[----:B------:R-:W-:Y:S01]  /*42c0*/  @!P2 FSEL R0, R3, R0, !P1 ;  /* 0x000000000300a208 */ /* 0x000fe20004800000 */
[----:B------:R-:W-:Y:S02]  /*42d0*/  @!P0 IMAD.IADD R3, R6, 0x1, R7 ;  /* 0x0000000106038824 */ /* 0x000fe400078e0207 */
[----:B------:R-:W-:-:S02]  /*42e0*/  IMAD.MOV.U32 R6, RZ, RZ, R9 ;  /* 0x000000ffff067224 */ /* 0x000fc400078e0009 */
[----:B------:R-:W-:-:S05]  /*42f0*/  IMAD.MOV.U32 R7, RZ, RZ, R0 ;  /* 0x000000ffff077224 */ /* 0x000fca00078e0000 */
[----:B------:R1:W-:Y:S01]  /*4300*/  @!P0 STS.64 [R3+0x8], R6 ;  /* 0x0000080603008388 */ /* 0x0003e20000000a00 */
[----:B------:R-:W-:Y:S01]  /*4310*/  BAR.SYNC.DEFER_BLOCKING 0x0 ;  /* 0x0000000000007b1d */ /* 0x000fe20000010000 */
[----:B------:R-:W-:-:S13]  /*4320*/  ISETP.NE.AND P0, PT, R5, RZ, PT ;  /* 0x000000ff0500720c */ /* 0x000fda0003f05270 */
[----:B-1----:R-:W-:Y:S05]  /*4330*/  @P0 BRA `(.L_x_17) ;  /* 0x0000001800340947 */ /* 0x002fea0003800000 */
[----:B------:R-:W0:Y:S01]  /*4340*/  S2UR UR5, SR_CgaCtaId ;  /* 0x00000000000579c3 */ /* 0x000e220000008800 */
[----:B------:R-:W-:Y:S01]  /*4350*/  UMOV UR4, 0x400 ;  /* 0x0000040000047882 */ /* 0x000fe20000000000 */
[C---:B------:R-:W-:Y:S02]  /*4360*/  ISETP.GT.AND P3, PT, R4.reuse, 0x20, PT ;  /* 0x000000200400780c */ /* 0x040fe40003f64270 */
        /* <DEDUP_REMOVED lines=10> */
[----:B------:R-:W-:Y:S01]  /*4410*/  ISETP.GT.AND P1, PT, R4, 0x60, PT ;  /* 0x000000600400780c */ /* 0x000fe20003f24270 */
[----:B------:R-:W-:Y:S02]  /*4420*/  IMAD.MOV.U32 R2, RZ, RZ, R6 ;  /* 0x000000ffff027224 */ /* 0x000fe400078e0006 */
        /* <DEDUP_REMOVED lines=29> */
.L_x_30:
[----:B------:R-:W0:Y:S01]  /*4600*/  S2R R41, SR_TID.X ;  /* 0x0000000000297919 */ /* 0x000e220000002100 */
[----:B------:R-:W0:Y:S02]  /*4610*/  LDC.64 R6, c[0x0][0x380] ;  /* 0x0000e000ff067b82 */ /* 0x000e240000000a00 */
[----:B0-----:R-:W-:-:S05]  /*4620*/  IMAD.WIDE.U32 R6, R41, 0x8, R6 ;  /* 0x0000000829067825 */ /* 0x001fca00078e0006 */
[----:B------:R-:W2:Y:S04]  /*4630*/  LDG.E.64.CONSTANT R20, desc[UR6][R6.64] ;  /* 0x0000000606147981 */ /* 0x000ea8000c1e9b00 */
[----:B------:R-:W2:Y:S04]  /*4640*/  LDG.E.64.CONSTANT R2, desc[UR6][R6.64+0x800] ;  /* 0x0008000606027981 */ /* 0x000ea8000c1e9b00 */
[----:B------:R-:W3:Y:S04]  /*4650*/  LDG.E.64.CONSTANT R8, desc[UR6][R6.64+0x1000] ;  /* 0x0010000606087981 */ /* 0x000ee8000c1e9b00 */
[----:B------:R-:W4:Y:S04]  /*4660*/  LDG.E.64.CONSTANT R10, desc[UR6][R6.64+0x1800] ;  /* 0x00180006060a7981 */ /* 0x000f28000c1e9b00 */
[----:B------:R-:W5:Y:S04]  /*4670*/  LDG.E.64.CONSTANT R12, desc[UR6][R6.64+0x2000] ;  /* 0x00200006060c7981 */ /* 0x000f68000c1e9b00 */
[----:B------:R-:W5:Y:S04]  /*4680*/  LDG.E.64.CONSTANT R14, desc[UR6][R6.64+0x2800] ;  /* 0x00280006060e7981 */ /* 0x000f68000c1e9b00 */
[----:B------:R-:W5:Y:S04]  /*4690*/  LDG.E.64.CONSTANT R16, desc[UR6][R6.64+0x3000] ;  /* 0x0030000606107981 */ /* 0x000f68000c1e9b00 */
[----:B------:R-:W5:Y:S01]  /*46a0*/  LDG.E.64.CONSTANT R18, desc[UR6][R6.64+0x3800] ;  /* 0x0038000606127981 */ /* 0x000f62000c1e9b00 */
[----:B------:R-:W-:Y:S01]  /*46b0*/  ISETP.GE.U32.AND P1, PT, R4, 0x1000, PT ;  /* 0x000010000400780c */ /* 0x000fe20003f26070 */
[----:B------:R-:W-:Y:S01]  /*46c0*/  IMAD.MOV.U32 R45, RZ, RZ, 0x800 ;  /* 0x00000800ff2d7424 */ /* 0x000fe200078e00ff */
[----:B--2---:R-:W-:-:S06]  /*46d0*/  DSETP.GEU.AND P0, PT, R20, R2, PT ;  /* 0x000000021400722a */ /* 0x004fcc0003f0e000 */
        /* <DEDUP_REMOVED lines=21> */
[----:B------:R-:W0:Y:S01]  /*4830*/  LDC R24, c[0x0][0x390] ;  /* 0x0000e400ff187b82 */ /* 0x000e220000000800 */
[----:B------:R-:W-:Y:S02]  /*4840*/  VIADD R0, R4, 0xfffff800 ;  /* 0xfffff80004007836 */ /* 0x000fe40000000000 */
[----:B------:R-:W-:-:S07]  /*4850*/  IMAD.MOV.U32 R45, RZ, RZ, 0x800 ;  /* 0x00000800ff2d7424 */ /* 0x000fce00078e00ff */
.L_x_46:
[----:B------:R-:W-:-:S05]  /*4860*/  IMAD.WIDE R4, R45, 0x8, R6 ;  /* 0x000000082d047825 */ /* 0x000fca00078e0206 */
[----:B------:R-:W2:Y:S04]  /*4870*/  LDG.E.64.CONSTANT R10, desc[UR6][R4.64] ;  /* 0x00000006040a7981 */ /* 0x000ea8000c1e9b00 */
[----:B------:R-:W3:Y:S04]  /*4880*/  LDG.E.64.CONSTANT R12, desc[UR6][R4.64+0x800] ;  /* 0x00080006040c7981 */ /* 0x000ee8000c1e9b00 */
[----:B------:R-:W4:Y:S04]  /*4890*/  LDG.E.64.CONSTANT R14, desc[UR6][R4.64+0x1000] ;  /* 0x00100006040e7981 */ /* 0x000f28000c1e9b00 */
[----:B------:R-:W5:Y:S04]  /*48a0*/  LDG.E.64.CONSTANT R16, desc[UR6][R4.64+0x1800] ;  /* 0x0018000604107981 */ /* 0x000f68000c1e9b00 */
[----:B------:R-:W5:Y:S04]  /*48b0*/  LDG.E.64.CONSTANT R18, desc[UR6][R4.64+0x2000] ;  /* 0x0020000604127981 */ /* 0x000f68000c1e9b00 */
[----:B------:R-:W5:Y:S04]  /*48c0*/  LDG.E.64.CONSTANT R20, desc[UR6][R4.64+0x2800] ;  /* 0x0028000604147981 */ /* 0x000f68000c1e9b00 */
[----:B------:R-:W5:Y:S04]  /*48d0*/  LDG.E.64.CONSTANT R22, desc[UR6][R4.64+0x3000] ;  /* 0x0030000604167981 */ /* 0x000f68000c1e9b00 */
[----:B------:R0:W5:Y:S02]  /*48e0*/  LDG.E.64.CONSTANT R8, desc[UR6][R4.64+0x3800] ;  /* 0x0038000604087981 */ /* 0x000164000c1e9b00 */
[----:B0-----:R-:W-:-:S04]  /*48f0*/  IMAD.MOV.U32 R4, RZ, RZ, R24 ;  /* 0x000000ffff047224 */ /* 0x001fc800078e0018 */
[----:B------:R-:W-:-:S05]  /*4900*/  IMAD.IADD R5, R4, 0x1, -R45 ;  /* 0x0000000104057824 */ /* 0x000fca00078e0a2d */
[----:B------:R-:W-:Y:S01]  /*4910*/  ISETP.GE.AND P1, PT, R5, 0x800, PT ;  /* 0x000008000500780c */ /* 0x000fe20003f26270 */
        /* <DEDUP_REMOVED lines=25> */
[----:B------:R-:W-:-:S05]  /*4ab0*/  VIADD R45, R45, 0x800 ;  /* 0x000008002d2d7836 */ /* 0x000fca0000000000 */
[----:B------:R-:W-:-:S13]  /*4ac0*/  ISETP.GT.AND P0, PT, R45, R0, PT ;  /* 0x000000002d00720c */ /* 0x000fda0003f04270 */
[----:B------:R-:W-:Y:S05]  /*4ad0*/  @!P0 BRA `(.L_x_46) ;  /* 0xfffffffc00608947 */ /* 0x000fea000383ffff */
.L_x_44:
[----:B------:R-:W-:-:S13]  /*4ae0*/  ISETP.GE.AND P0, PT, R45, R4, PT ;  /* 0x000000042d00720c */ /* 0x000fda0003f06270 */
[----:B------:R-:W-:Y:S05]  /*4af0*/  @P0 BRA `(.L_x_45) ;  /* 0x0000000800fc0947 */ /* 0x000fea0003800000 */
[----:B------:R-:W-:Y:S01]  /*4b00*/  IMAD.IADD R0, R4, 0x1, -R45 ;  /* 0x0000000104007824 */ /* 0x000fe200078e0a2d */
[----:B------:R-:W-:Y:S04]  /*4b10*/  BSSY.RECONVERGENT B1, `(.L_x_45) ;  /* 0x00000bd000017945 */ /* 0x000fe80003800200 */
[----:B------:R-:W-:-:S13]  /*4b20*/  ISETP.GE.AND P0, PT, R41, R0, PT ;  /* 0x000000002900720c */ /* 0x000fda0003f06270 */
[----:B------:R-:W-:Y:S05]  /*4b30*/  @P0 BRA `(.L_x_47) ;  /* 0x0000000800e80947 */ /* 0x000fea0003800000 */
[----:B------:R-:W-:Y:S01]  /*4b40*/  LOP3.LUT R5, RZ, R41, RZ, 0x33, !PT ;  /* 0x00000029ff057212 */ /* 0x000fe200078e33ff */
[----:B------:R-:W-:Y:S01]  /*4b50*/  BSSY.RECONVERGENT B2, `(.L_x_48) ;  /* 0x0000017000027945 */ /* 0x000fe20003800200 */
[----:B------:R-:W-:Y:S02]  /*4b60*/  IMAD.MOV.U32 R43, RZ, RZ, R41 ;  /* 0x000000ffff2b7224 */ /* 0x000fe400078e0029 */
[----:B------:R-:W-:-:S04]  /*4b70*/  IADD3 R4, PT, PT, -R45, R4, R5 ;  /* 0x000000042d047210 */ /* 0x000fc80007ffe105 */
[C---:B------:R-:W-:Y:S02]  /*4b80*/  LOP3.LUT R5, R4.reuse, 0x300, RZ, 0xc0, !PT ;  /* 0x0000030004057812 */ /* 0x040fe400078ec0ff */
[----:B------:R-:W-:Y:S02]  /*4b90*/  ISETP.GE.U32.AND P2, PT, R4, 0x300, PT ;  /* 0x000003000400780c */ /* 0x000fe40003f46070 */
[----:B------:R-:W-:-:S13]  /*4ba0*/  ISETP.NE.AND P0, PT, R5, 0x300, PT ;  /* 0x000003000500780c */ /* 0x000fda0003f05270 */
[----:B------:R-:W-:Y:S05]  /*4bb0*/  @!P0 BRA `(.L_x_49) ;  /* 0x0000000000408947 */ /* 0x000fea0003800000 */
[----:B------:R-:W0:Y:S01]  /*4bc0*/  LDC.64 R6, c[0x0][0x380] ;  /* 0x0000e000ff067b82 */ /* 0x000e220000000a00 */
[----:B------:R-:W-:Y:S01]  /*4bd0*/  LEA.HI R4, R4, 0x1, RZ, 0x18 ;  /* 0x0000000104047811 */ /* 0x000fe200078fc0ff */
[----:B------:R-:W-:Y:S02]  /*4be0*/  IMAD.IADD R9, R41, 0x1, R45 ;  /* 0x0000000129097824 */ /* 0x000fe400078e022d */
[----:B------:R-:W-:Y:S01]  /*4bf0*/  IMAD.MOV.U32 R43, RZ, RZ, R41 ;  /* 0x000000ffff2b7224 */ /* 0x000fe200078e0029 */
[----:B------:R-:W-:-:S05]  /*4c00*/  LOP3.LUT R4, R4, 0x3, RZ, 0xc0, !PT ;  /* 0x0000000304047812 */ /* 0x000fca00078ec0ff */
[----:B------:R-:W-:-:S07]  /*4c10*/  IMAD.MOV R8, RZ, RZ, -R4 ;  /* 0x000000ffff087224 */ /* 0x000fce00078e0a04 */
.L_x_50:
[----:B0-----:R-:W-:-:S06]  /*4c20*/  IMAD.WIDE.U32 R4, R9, 0x8, R6 ;  /* 0x0000000809047825 */ /* 0x001fcc00078e0006 */
        /* <DEDUP_REMOVED lines=9> */
.L_x_49:
[----:B------:R-:W-:Y:S05]  /*4cc0*/  BSYNC.RECONVERGENT B2 ;  /* 0x0000000000027941 */ /* 0x000fea0003800200 */
.L_x_48:
[----:B------:R-:W-:Y:S05]  /*4cd0*/  @!P2 BRA `(.L_x_47) ;  /* 0x000000080080a947 */ /* 0x000fea0003800000 */
[----:B------:R-:W0:Y:S01]  /*4ce0*/  LDCU.64 UR4, c[0x0][0x380] ;  /* 0x00007000ff0477ac */ /* 0x000e220008000a00 */
[----:B------:R-:W-:Y:S01]  /*4cf0*/  IMAD.IADD R7, R0, 0x1, -R43 ;  /* 0x0000000100077824 */ /* 0x000fe200078e0a2b */
[C---:B------:R-:W-:Y:S01]  /*4d00*/  IADD3 R5, P0, PT, R43.reuse, R45, RZ ;  /* 0x0000002d2b057210 */ /* 0x040fe20007f1e0ff */
[----:B------:R-:W-:Y:S01]  /*4d10*/  BSSY.RECONVERGENT B2, `(.L_x_51) ;  /* 0x000005a000027945 */ /* 0x000fe20003800200 */
[----:B------:R-:W-:Y:S02]  /*4d20*/  IMAD.IADD R45, R43, 0x1, R45 ;  /* 0x000000012b2d7824 */ /* 0x000fe400078e022d */
        /* <DEDUP_REMOVED lines=8> */
[----:B------:R-:W0:Y:S01]  /*4db0*/  LDC.64 R6, c[0x0][0x380] ;  /* 0x0000e000ff067b82 */ /* 0x000e220000000a00 */
[----:B------:R-:W-:Y:S01]  /*4dc0*/  PLOP3.LUT P0, PT, PT, PT, PT, 0x8, 0x80 ;  /* 0x000000000080781c */ /* 0x000fe20003f0e170 */
[----:B------:R-:W-:-:S12]  /*4dd0*/  VIADD R40, R0, 0xfffff400 ;  /* 0xfffff40000287836 */ /* 0x000fd80000000000 */
.L_x_53:
[C---:B0-----:R-:W-:Y:S01]  /*4de0*/  IMAD.WIDE.U32 R38, R45.reuse, 0x8, R6 ;  /* 0x000000082d267825 */ /* 0x041fe200078e0006 */
        /* <DEDUP_REMOVED lines=76> */
.L_x_52:
[----:B------:R-:W-:Y:S05]  /*52b0*/  BSYNC.RECONVERGENT B2 ;  /* 0x0000000000027941 */ /* 0x000fea0003800200 */
.L_x_51:
[----:B------:R-:W-:Y:S01]  /*52c0*/  IMAD.IADD R6, R0, 0x1, -R43 ;  /* 0x0000000100067824 */ /* 0x000fe200078e0a2b */
[----:B------:R-:W-:Y:S04]  /*52d0*/  BSSY.RECONVERGENT B2, `(.L_x_54) ;  /* 0x000002c000027945 */ /* 0x000fe80003800200 */
[----:B------:R-:W-:-:S13]  /*52e0*/  ISETP.GT.AND P1, PT, R6, 0x400, PT ;  /* 0x000004000600780c */ /* 0x000fda0003f24270 */
[----:B------:R-:W-:Y:S05]  /*52f0*/  @!P1 BRA `(.L_x_55) ;  /* 0x0000000000a49947 */ /* 0x000fea0003800000 */
[----:B------:R-:W0:Y:S01]  /*5300*/  LDC.64 R16, c[0x0][0x380] ;  /* 0x0000e000ff107b82 */ /* 0x000e220000000a00 */
[----:B------:R-:W2:Y:S04]  /*5310*/  LDG.E.64.CONSTANT R10, desc[UR6][R4.64+-0x800] ;  /* 0xfff80006040a7981 */ /* 0x000ea8000c1e9b00 */
[----:B------:R-:W3:Y:S01]  /*5320*/  LDG.E.64.CONSTANT R12, desc[UR6][R4.64] ;  /* 0x00000006040c7981 */ /* 0x000ee2000c1e9b00 */
[----:B------:R-:W-:-:S03]  /*5330*/  VIADD R7, R45, 0x400 ;  /* 0x000004002d077836 */ /* 0x000fc60000000000 */
[----:B------:R-:W4:Y:S04]  /*5340*/  LDG.E.64.CONSTANT R14, desc[UR6][R4.64+0x800] ;  /* 0x00080006040e7981 */ /* 0x000f28000c1e9b00 */
[----:B------:R-:W5:Y:S04]  /*5350*/  LDG.E.64.CONSTANT R18, desc[UR6][R4.64+0x1800] ;  /* 0x0018000604127981 */ /* 0x000f68000c1e9b00 */
[----:B------:R-:W5:Y:S01]  /*5360*/  LDG.E.64.CONSTANT R20, desc[UR6][R4.64+0x2000] ;  /* 0x0020000604147981 */ /* 0x000f62000c1e9b00 */
[----:B0-----:R-:W-:-:S06]  /*5370*/  IMAD.WIDE.U32 R8, R45, 0x8, R16 ;  /* 0x000000082d087825 */ /* 0x001fcc00078e0010 */
[----:B------:R-:W2:Y:S01]  /*5380*/  LDG.E.64.CONSTANT R8, desc[UR6][R8.64] ;  /* 0x0000000608087981 */ /* 0x000ea2000c1e9b00 */
[----:B------:R-:W-:-:S03]  /*5390*/  IMAD.WIDE.U32 R16, R7, 0x8, R16 ;  /* 0x0000000807107825 */ /* 0x000fc600078e0010 */
[----:B------:R0:W5:Y:S04]  /*53a0*/  LDG.E.64.CONSTANT R6, desc[UR6][R4.64+0x2800] ;  /* 0x0028000604067981 */ /* 0x000168000c1e9b00 */
[----:B------:R-:W5:Y:S01]  /*53b0*/  LDG.E.64.CONSTANT R16, desc[UR6][R16.64] ;  /* 0x0000000610107981 */ /* 0x000f62000c1e9b00 */
[----:B------:R-:W-:Y:S01]  /*53c0*/  VIADD R43, R43, 0x800 ;  /* 0x000008002b2b7836 */ /* 0x000fe20000000000 */
[----:B0-----:R-:W-:Y:S01]  /*53d0*/  IADD3 R4, P2, PT, R4, 0x4000, RZ ;  /* 0x0000400004047810 */ /* 0x001fe20007f5e0ff */
[----:B------:R-:W-:-:S04]  /*53e0*/  VIADD R45, R45, 0x800 ;  /* 0x000008002d2d7836 */ /* 0x000fc80000000000 */
[----:B------:R-:W-:Y:S01]  /*53f0*/  IMAD.X R5, RZ, RZ, R5, P2 ;  /* 0x000000ffff057224 */ /* 0x000fe200010e0605 */
        /* <DEDUP_REMOVED lines=25> */
.L_x_55:
[----:B------:R-:W-:Y:S05]  /*5590*/  BSYNC.RECONVERGENT B2 ;  /* 0x0000000000027941 */ /* 0x000fea0003800200 */
.L_x_54:
[----:B------:R-:W-:-:S13]  /*55a0*/  ISETP.LT.OR P0, PT, R43, R0, P0 ;  /* 0x000000002b00720c */ /* 0x000fda0000701670 */
[----:B------:R-:W-:Y:S05]  /*55b0*/  @!P0 BRA `(.L_x_47) ;  /* 0x0000000000488947 */ /* 0x000fea0003800000 */
[----:B------:R-:W0:Y:S01]  /*55c0*/  LDC.64 R6, c[0x0][0x380] ;  /* 0x0000e000ff067b82 */ /* 0x000e220000000a00 */
[----:B------:R-:W2:Y:S04]  /*55d0*/  LDG.E.64.CONSTANT R8, desc[UR6][R4.64+-0x800] ;  /* 0xfff8000604087981 */ /* 0x000ea8000c1e9b00 */
[----:B------:R-:W3:Y:S04]  /*55e0*/  LDG.E.64.CONSTANT R10, desc[UR6][R4.64] ;  /* 0x00000006040a7981 */ /* 0x000ee8000c1e9b00 */
[----:B------:R-:W4:Y:S01]  /*55f0*/  LDG.E.64.CONSTANT R12, desc[UR6][R4.64+0x800] ;  /* 0x00080006040c7981 */ /* 0x000f22000c1e9b00 */
[----:B0-----:R-:W-:-:S06]  /*5600*/  IMAD.WIDE.U32 R6, R45, 0x8, R6 ;  /* 0x000000082d067825 */ /* 0x001fcc00078e0006 */
[----:B------:R-:W5:Y:S02]  /*5610*/  LDG.E.64.CONSTANT R6, desc[UR6][R6.64] ;  /* 0x0000000606067981 */ /* 0x000f64000c1e9b00 */
[----:B-----5:R-:W-:-:S06]  /*5620*/  DSETP.GEU.AND P0, PT, R2, R6, PT ;  /* 0x000000060200722a */ /* 0x020fcc0003f0e000 */
        /* <DEDUP_REMOVED lines=10> */
[----:B------:R-:W-:-:S07]  /*56d0*/  FSEL R3, R13, R3, !P0 ;  /* 0x000000030d037208 */ /* 0x000fce0004000000 */
.L_x_47:
[----:B------:R-:W-:Y:S05]  /*56e0*/  BSYNC.RECONVERGENT B1 ;  /* 0x0000000000017941 */ /* 0x000fea0003800200 */
.L_x_45:
        /* <DEDUP_REMOVED lines=54> */
[----:B------:R-:W1:Y:S01]  /*5a50*/  S2UR UR5, SR_CgaCtaId ;  /* 0x00000000000579c3 */ /* 0x000e620000008800 */
[----:B------:R-:W-:Y:S02]  /*5a60*/  UMOV UR4, 0x400 ;  /* 0x0000040000047882 */ /* 0x000fe40000000000 */
[----:B-1----:R-:W-:-:S09]  /*5a70*/  ULEA UR4, UR5, UR4, 0x18 ;  /* 0x0000000405047291 */ /* 0x002fd2000f8ec0ff */
[----:B0-----:R-:W0:Y:S04]  /*5a80*/  LDS.128 R8, [UR4+0x10] ;  /* 0x00001004ff087984 */ /* 0x001e280008000c00 */
        /* <DEDUP_REMOVED lines=23> */
[----:B------:R-:W-:-:S07]  /*5c00*/  FSEL R7, R3, R5, !P1 ;  /* 0x0000000503077208 */ /* 0x000fce0004800000 */
.L_x_17:
[----:B------:R-:W-:Y:S05]  /*5c10*/  BSYNC.RECONVERGENT B0 ;  /* 0x0000000000007941 */ /* 0x000fea0003800200 */
.L_x_1:
[----:B------:R-:W-:Y:S05]  /*5c20*/  @P0 EXIT ;  /* 0x000000000000094d */ /* 0x000fea0003800000 */
[----:B------:R-:W4:Y:S01]  /*5c30*/  LDCU.64 UR8, c[0x0][0x398] ;  /* 0x00007300ff0877ac */ /* 0x000f220008000a00 */
[----:B---3--:R-:W3:Y:S01]  /*5c40*/  LDC.64 R4, c[0x0][0x388] ;  /* 0x0000e200ff047b82 */ /* 0x008ee20000000a00 */
[----:B------:R-:W0:Y:S01]  /*5c50*/  LDCU.64 UR4, c[0x0][0x398] ;  /* 0x00007300ff0477ac */ /* 0x000e220008000a00 */
[----:B----4-:R-:W-:-:S06]  /*5c60*/  DSETP.GT.AND P0, PT, R6, UR8, PT ;  /* 0x0000000806007e2a */ /* 0x010fcc000bf04000 */
[----:B012---:R-:W-:Y:S02]  /*5c70*/  FSEL R2, R6, UR4, P0 ;  /* 0x0000000406027c08 */ /* 0x007fe40008000000 */
[----:B------:R-:W-:-:S05]  /*5c80*/  FSEL R3, R7, UR5, P0 ;  /* 0x0000000507037c08 */ /* 0x000fca0008000000 */
[----:B---3--:R-:W-:Y:S01]  /*5c90*/  STG.E.64 desc[UR6][R4.64], R2 ;  /* 0x0000000204007986 */ /* 0x008fe2000c101b06 */
[----:B------:R-:W-:Y:S05]  /*5ca0*/  EXIT ;  /* 0x000000000000794d */ /* 0x000fea0003800000 */
.L_x_56:
[----:B------:R-:W-:-:S00]  /*5cb0*/  BRA `(.L_x_56) ;  /* 0xfffffffc00fc7947 */ /* 0x000fc0000383ffff */
[----:B------:R-:W-:-:S00]  /*5cc0*/  NOP ;  /* 0x0000000000007918 */ /* 0x000fc00000000000 */
        /* <DEDUP_REMOVED lines=11> */
.L_x_149:


//--------------------- .text._ZN3cub18CUB_300001_SM_10006detail6reduce18DeviceReduceKernelINS2_10policy_hubIdjN4cuda3__47maximumIvEEE10Policy1000EPdjS8_dNS5_3std3__410__identityEEEvT0_PT3_T1_NS0_13GridEvenShareISI_EET2_T4_ --------------------------
	.section	.text._ZN3cub18CUB_300001_SM_10006detail6reduce18DeviceReduceKernelINS2_10policy_hubIdjN4cuda3__47maximumIvEEE10Policy1000EPdjS8_dNS5_3std3__410__identityEEEvT0_PT3_T1_NS0_13GridEvenShareISI_EET2_T4_,"ax",@progbits
	.align	128
        .global         _ZN3cub18CUB_300001_SM_10006detail6reduce18DeviceReduceKernelINS2_10policy_hubIdjN4cuda3__47maximumIvEEE10Policy1000EPdjS8_dNS5_3std3__410__identityEEEvT0_PT3_T1_NS0_13GridEvenShareISI_EET2_T4_
        .type           _ZN3cub18CUB_300001_SM_10006detail6reduce18DeviceReduceKernelINS2_10policy_hubIdjN4cuda3__47maximumIvEEE10Policy1000EPdjS8_dNS5_3std3__410__identityEEEvT0_PT3_T1_NS0_13GridEvenShareISI_EET2_T4_,@function
        .size           _ZN3cub18CUB_300001_SM_10006detail6reduce18DeviceReduceKernelINS2_10policy_hubIdjN4cuda3__47maximumIvEEE10Policy1000EPdjS8_dNS5_3std3__410__identityEEEvT0_PT3_T1_NS0_13GridEvenShareISI_EET2_T4_,(.L_x_150 - _ZN3cub18CUB_300001_SM_10006detail6reduce18DeviceReduceKernelINS2_10policy_hubIdjN4cuda3__47maximumIvEEE10Policy1000EPdjS8_dNS5_3std3__410__identityEEEvT0_PT3_T1_NS0_13GridEvenShareISI_EET2_T4_)
        .other          _ZN3cub18CUB_300001_SM_10006detail6reduce18DeviceReduceKernelINS2_10policy_hubIdjN4cuda3__47maximumIvEEE10Policy1000EPdjS8_dNS5_3std3__410__identityEEEvT0_PT3_T1_NS0_13GridEvenShareISI_EET2_T4_,@"STO_CUDA_ENTRY STV_DEFAULT"
_ZN3cub18CUB_300001_SM_10006detail6reduce18DeviceReduceKernelINS2_10policy_hubIdjN4cuda3__47maximumIvEEE10Policy1000EPdjS8_dNS5_3std3__410__identityEEEvT0_PT3_T1_NS0_13GridEvenShareISI_EET2_T4_:
.text._ZN3cub18CUB_300001_SM_10006detail6reduce18DeviceReduceKernelINS2_10policy_hubIdjN4cuda3__47maximumIvEEE10Policy1000EPdjS8_dNS5_3std3__410__identityEEEvT0_PT3_T1_NS0_13GridEvenShareISI_EET2_T4_:
[----:B------:R-:W-:Y:S01]  /*0000*/  LDC R1, c[0x0][0x37c] ;  /* 0x0000df00ff017b82 */ /* 0x000fe20000000800 */
[----:B------:R-:W0:Y:S07]  /*0010*/  LDCU UR4, c[0x0][0x380] ;  /* 0x00007000ff0477ac */ /* 0x000e2e0008000800 */
[----:B------:R-:W1:Y:S01]  /*0020*/  S2UR UR16, SR_CTAID.X ;  /* 0x00000000001079c3 */ /* 0x000e620000002500 */
[----:B------:R-:W-:Y:S01]  /*0030*/  BSSY.RECONVERGENT B0, `(.L_x_57) ;  /* 0x00003fa000007945 */ /* 0x000fe20003800200 */
[----:B------:R-:W2:Y:S01]  /*0040*/  LDCU UR5, c[0x0][0x3ac] ;  /* 0x00007580ff0577ac */ /* 0x000ea20008000800 */
[----:B------:R-:W3:Y:S01]  /*0050*/  LDCU.64 UR10, c[0x0][0x358] ;  /* 0x00006b00ff0a77ac */ /* 0x000ee20008000a00 */
[----:B0-----:R-:W-:-:S02]  /*0060*/  ULOP3.LUT UP0, URZ, UR4, 0x1f, URZ, 0xc0, !UPT ;  /* 0x0000001f04ff7892 */ /* 0x001fc4000f80c0ff */
[----:B--2---:R-:W-:-:S07]  /*0070*/  USHF.L.U32 UR5, UR5, 0xb, URZ ;  /* 0x0000000b05057899 */ /* 0x004fce00080006ff */
[----:B---3--:R-:W-:Y:S05]  /*0080*/  BRA.U UP0, `(.L_x_58) ;  /* 0x0000001d00dc7547 */ /* 0x008fea000b800000 */
[----:B------:R-:W1:Y:S02]  /*0090*/  LDCU UR8, c[0x0][0x3a8] ;  /* 0x00007500ff0877ac */ /* 0x000e640008000800 */
[----:B-1----:R-:W-:-:S04]  /*00a0*/  UIMAD UR12, UR16, -0x800, UR8 ;  /* 0xfffff800100c78a4 */ /* 0x002fc8000f8e0208 */
[----:B------:R-:W-:-:S09]  /*00b0*/  UISETP.GT.U32.AND UP0, UPT, UR12, 0x7ff, UPT ;  /* 0x000007ff0c00788c */ /* 0x000fd2000bf04070 */
[----:B------:R-:W-:Y:S05]  /*00c0*/  BRA.U UP0, `(.L_x_59) ;  /* 0x0000001100407547 */ /* 0x000fea000b800000 */
[----:B------:R-:W0:Y:S01]  /*00d0*/  S2R R0, SR_TID.X ;  /* 0x0000000000007919 */ /* 0x000e220000002100 */
[----:B------:R-:W-:Y:S01]  /*00e0*/  BSSY.RECONVERGENT B1, `(.L_x_60) ;  /* 0x000000b000017945 */ /* 0x000fe20003800200 */
[----:B------:R-:W-:Y:S02]  /*00f0*/  CS2R R2, SRZ ;  /* 0x0000000000027805 */ /* 0x000fe4000001ff00 */
[----:B0-----:R-:W-:Y:S01]  /*0100*/  ISETP.GE.U32.AND P0, PT, R0, UR12, PT ;  /* 0x0000000c00007c0c */ /* 0x001fe2000bf06070 */
[----:B------:R-:W-:-:S12]  /*0110*/  IMAD.MOV.U32 R8, RZ, RZ, R0 ;  /* 0x000000ffff087224 */ /* 0x000fd800078e0000 */
[----:B------:R-:W-:Y:S05]  /*0120*/  @P0 BRA `(.L_x_61) ;  /* 0x0000000000180947 */ /* 0x000fea0003800000 */
[----:B------:R-:W0:Y:S01]  /*0130*/  LDC.64 R2, c[0x0][0x380] ;  /* 0x0000e000ff027b82 */ /* 0x000e220000000a00 */
[----:B------:R-:W-:-:S04]  /*0140*/  IMAD.U32 R5, RZ, RZ, UR16 ;  /* 0x00000010ff057e24 */ /* 0x000fc8000f8e00ff */
[----:B------:R-:W-:-:S04]  /*0150*/  IMAD R5, R5, 0x800, R0 ;  /* 0x0000080005057824 */ /* 0x000fc800078e0200 */
[----:B0-----:R-:W-:-:S06]  /*0160*/  IMAD.WIDE.U32 R2, R5, 0x8, R2 ;  /* 0x0000000805027825 */ /* 0x001fcc00078e0002 */
[----:B------:R-:W5:Y:S01]  /*0170*/  LDG.E.64.CONSTANT R2, desc[UR10][R2.64] ;  /* 0x0000000a02027981 */ /* 0x000f62000c1e9b00 */
[----:B------:R-:W-:-:S07]  /*0180*/  VIADD R8, R0, 0x100 ;  /* 0x0000010000087836 */ /* 0x000fce0000000000 */
.L_x_61:
[----:B------:R-:W-:Y:S05]  /*0190*/  BSYNC.RECONVERGENT B1 ;  /* 0x0000000000017941 */ /* 0x000fea0003800200 */
.L_x_60:
[----:B------:R-:W-:Y:S01]  /*01a0*/  ISETP.GE.U32.AND P0, PT, R8, UR12, PT ;  /* 0x0000000c08007c0c */ /* 0x000fe2000bf06070 */
[----:B------:R-:W-:-:S12]  /*01b0*/  BSSY.RECONVERGENT B1, `(.L_x_62) ;  /* 0x000003d000017945 */ /* 0x000fd80003800200 */
[----:B------:R-:W-:Y:S05]  /*01c0*/  @P0 BRA `(.L_x_63) ;  /* 0x0000000000ec0947 */ /* 0x000fea0003800000 */
[----:B------:R-:W-:Y:S01]  /*01d0*/  LOP3.LUT R4, RZ, R8, RZ, 0x33, !PT ;  /* 0x00000008ff047212 */ /* 0x000fe200078e33ff */
[----:B------:R-:W-:Y:S01]  /*01e0*/  IMAD.U32 R6, RZ, RZ, UR16 ;  /* 0x00000010ff067e24 */ /* 0x000fe2000f8e00ff */
[----:B------:R-:W-:Y:S03]  /*01f0*/  BSSY.RECONVERGENT B2, `(.L_x_64) ;  /* 0x0000017000027945 */ /* 0x000fe60003800200 */
[----:B------:R-:W-:-:S04]  /*0200*/  VIADD R5, R4, UR8 ;  /* 0x0000000804057c36 */ /* 0x000fc80008000000 */
[----:B------:R-:W-:Y:S01]  /*0210*/  IMAD R4, R6, -0x800, R5 ;  /* 0xfffff80006047824 */ /* 0x000fe200078e0205 */
[----:B------:R-:W-:-:S04]  /*0220*/  LOP3.LUT R6, R5, 0x300, RZ, 0xc0, !PT ;  /* 0x0000030005067812 */ /* 0x000fc800078ec0ff */
[----:B------:R-:W-:Y:S02]  /*0230*/  ISETP.NE.AND P0, PT, R6, 0x300, PT ;  /* 0x000003000600780c */ /* 0x000fe40003f05270 */
[----:B------:R-:W-:-:S11]  /*0240*/  ISETP.GE.U32.AND P2, PT, R4, 0x300, PT ;  /* 0x000003000400780c */ /* 0x000fd60003f46070 */
[----:B------:R-:W-:Y:S05]  /*0250*/  @!P0 BRA `(.L_x_65) ;  /* 0x0000000000408947 */ /* 0x000fea0003800000 */
[----:B------:R-:W0:Y:S01]  /*0260*/  LDC.64 R6, c[0x0][0x380] ;  /* 0x0000e000ff067b82 */ /* 0x000e220000000a00 */
[----:B------:R-:W-:Y:S01]  /*0270*/  LEA.HI R4, R5, 0x1, RZ, 0x18 ;  /* 0x0000000105047811 */ /* 0x000fe200078fc0ff */
[----:B------:R-:W-:-:S03]  /*0280*/  IMAD.U32 R9, RZ, RZ, UR16 ;  /* 0x00000010ff097e24 */ /* 0x000fc6000f8e00ff */
[----:B------:R-:W-:Y:S01]  /*0290*/  LOP3.LUT R4, R4, 0x3, RZ, 0xc0, !PT ;  /* 0x0000000304047812 */ /* 0x000fe200078ec0ff */
[----:B------:R-:W-:-:S04]  /*02a0*/  IMAD R9, R9, 0x800, R8 ;  /* 0x0000080009097824 */ /* 0x000fc800078e0208 */
[----:B------:R-:W-:-:S07]  /*02b0*/  IMAD.MOV R10, RZ, RZ, -R4 ;  /* 0x000000ffff0a7224 */ /* 0x000fce00078e0a04 */
.L_x_66:
[----:B0-----:R-:W-:-:S06]  /*02c0*/  IMAD.WIDE.U32 R4, R9, 0x8, R6 ;  /* 0x0000000809047825 */ /* 0x001fcc00078e0006 */
[----:B------:R-:W2:Y:S01]  /*02d0*/  LDG.E.64.CONSTANT R4, desc[UR10][R4.64] ;  /* 0x0000000a04047981 */ /* 0x000ea2000c1e9b00 */
[----:B------:R-:W-:Y:S02]  /*02e0*/  VIADD R10, R10, 0x1 ;  /* 0x000000010a0a7836 */ /* 0x000fe40000000000 */
[----:B------:R-:W-:Y:S02]  /*02f0*/  VIADD R8, R8, 0x100 ;  /* 0x0000010008087836 */ /* 0x000fe40000000000 */
[----:B------:R-:W-:Y:S01]  /*0300*/  VIADD R9, R9, 0x100 ;  /* 0x0000010009097836 */ /* 0x000fe20000000000 */
[----:B------:R-:W-:Y:S01]  /*0310*/  ISETP.NE.AND P1, PT, R10, RZ, PT ;  /* 0x000000ff0a00720c */ /* 0x000fe20003f25270 */
[----:B--2--5:R-:W-:-:S06]  /*0320*/  DSETP.GEU.AND P0, PT, R2, R4, PT ;  /* 0x000000040200722a */ /* 0x024fcc0003f0e000 */
[----:B------:R-:W-:Y:S02]  /*0330*/  FSEL R2, R4, R2, !P0 ;  /* 0x0000000204027208 */ /* 0x000fe40004000000 */
[----:B------:R-:W-:-:S04]  /*0340*/  FSEL R3, R5, R3, !P0 ;  /* 0x0000000305037208 */ /* 0x000fc80004000000 */
[----:B------:R-:W-:Y:S05]  /*0350*/  @P1 BRA `(.L_x_66) ;  /* 0xfffffffc00d81947 */ /* 0x000fea000383ffff */
.L_x_65:
[----:B------:R-:W-:Y:S05]  /*0360*/  BSYNC.RECONVERGENT B2 ;  /* 0x0000000000027941 */ /* 0x000fea0003800200 */
.L_x_64:
[----:B------:R-:W-:Y:S05]  /*0370*/  @!P2 BRA `(.L_x_63) ;  /* 0x000000000080a947 */ /* 0x000fea0003800000 */
[----:B------:R-:W0:Y:S01]  /*0380*/  LDC.64 R4, c[0x0][0x380] ;  /* 0x0000e000ff047b82 */ /* 0x000e220000000a00 */
[----:B------:R-:W-:Y:S02]  /*0390*/  IMAD.U32 R7, RZ, RZ, UR16 ;  /* 0x00000010ff077e24 */ /* 0x000fe4000f8e00ff */
[----:B------:R-:W-:Y:S02]  /*03a0*/  VIADD R6, R8, 0x200 ;  /* 0x0000020008067836 */ /* 0x000fe40000000000 */
[----:B------:R-:W-:-:S07]  /*03b0*/  IMAD R7, R7, 0x800, R8 ;  /* 0x0000080007077824 */ /* 0x000fce00078e0208 */
.L_x_67:
[----:B0-----:R-:W-:-:S04]  /*03c0*/  IMAD.WIDE.U32 R8, R7, 0x8, R4 ;  /* 0x0000000807087825 */ /* 0x001fc800078e0004 */
[----:B------:R-:W-:Y:S02]  /*03d0*/  VIADD R11, R7, 0x100 ;  /* 0x00000100070b7836 */ /* 0x000fe40000000000 */
[----:B------:R-:W2:Y:S02]  /*03e0*/  LDG.E.64.CONSTANT R8, desc[UR10][R8.64] ;  /* 0x0000000a08087981 */ /* 0x000ea4000c1e9b00 */
[----:B------:R-:W-:-:S04]  /*03f0*/  IMAD.WIDE.U32 R10, R11, 0x8, R4 ;  /* 0x000000080b0a7825 */ /* 0x000fc800078e0004 */
[----:B------:R-:W-:Y:S02]  /*0400*/  VIADD R13, R7, 0x200 ;  /* 0x00000200070d7836 */ /* 0x000fe40000000000 */
[----:B------:R-:W3:Y:S02]  /*0410*/  LDG.E.64.CONSTANT R10, desc[UR10][R10.64] ;  /* 0x0000000a0a0a7981 */ /* 0x000ee4000c1e9b00 */
[----:B------:R-:W-:-:S04]  /*0420*/  IMAD.WIDE.U32 R12, R13, 0x8, R4 ;  /* 0x000000080d0c7825 */ /* 0x000fc800078e0004 */
[----:B------:R-:W-:Y:S02]  /*0430*/  VIADD R15, R7, 0x300 ;  /* 0x00000300070f7836 */ /* 0x000fe40000000000 */
[----:B------:R-:W4:Y:S02]  /*0440*/  LDG.E.64.CONSTANT R12, desc[UR10][R12.64] ;  /* 0x0000000a0c0c7981 */ /* 0x000f24000c1e9b00 */
[----:B------:R-:W-:-:S06]  /*0450*/  IMAD.WIDE.U32 R14, R15, 0x8, R4 ;  /* 0x000000080f0e7825 */ /* 0x000fcc00078e0004 */
[----:B------:R-:W4:Y:S01]  /*0460*/  LDG.E.64.CONSTANT R14, desc[UR10][R14.64] ;  /* 0x0000000a0e0e7981 */ /* 0x000f22000c1e9b00 */
[----:B------:R-:W-:Y:S01]  /*0470*/  VIADD R7, R7, 0x400 ;  /* 0x0000040007077836 */ /* 0x000fe20000000000 */
[----:B--2--5:R-:W-:-:S06]  /*0480*/  DSETP.GEU.AND P0, PT, R2, R8, PT ;  /* 0x000000080200722a */ /* 0x024fcc0003f0e000 */
[----:B------:R-:W-:Y:S01]  /*0490*/  FSEL R2, R8, R2, !P0 ;  /* 0x0000000208027208 */ /* 0x000fe20004000000 */
[C---:B------:R-:W-:Y:S01]  /*04a0*/  VIADD R8, R6.reuse, 0x200 ;  /* 0x0000020006087836 */ /* 0x040fe20000000000 */
[----:B------:R-:W-:Y:S01]  /*04b0*/  FSEL R3, R9, R3, !P0 ;  /* 0x0000000309037208 */ /* 0x000fe20004000000 */
[----:B------:R-:W-:-:S03]  /*04c0*/  VIADD R6, R6, 0x400 ;  /* 0x0000040006067836 */ /* 0x000fc60000000000 */
[----:B------:R-:W-:Y:S02]  /*04d0*/  ISETP.GE.AND P1, PT, R8, UR12, PT ;  /* 0x0000000c08007c0c */ /* 0x000fe4000bf26270 */
        /* <DEDUP_REMOVED lines=8> */
[----:B------:R-:W-:Y:S01]  /*0560*/  FSEL R3, R15, R3, !P0 ;  /* 0x000000030f037208 */ /* 0x000fe20004000000 */
[----:B------:R-:W-:Y:S06]  /*0570*/  @!P1 BRA `(.L_x_67) ;  /* 0xfffffffc00909947 */ /* 0x000fec000383ffff */
.L_x_63:
[----:B------:R-:W-:Y:S05]  /*0580*/  BSYNC.RECONVERGENT B1 ;  /* 0x0000000000017941 */ /* 0x000fea0003800200 */
.L_x_62:
[----:B------:R-:W-:-:S09]  /*0590*/  UISETP.GE.U32.AND UP0, UPT, UR12, 0x100, UPT ;  /* 0x000001000c00788c */ /* 0x000fd2000bf06070 */
[----:B------:R-:W-:Y:S05]  /*05a0*/  BRA.U !UP0, `(.L_x_68) ;  /* 0x00000005082c7547 */ /* 0x000fea000b800000 */
        /* <DEDUP_REMOVED lines=11> */
[----:B------:R-:W-:Y:S04]  /*0660*/  SHFL.DOWN PT, R6, R4, 0x2, 0x1f ;  /* 0x08401f0004067f89 */ /* 0x000fe800000e0000 */
[----:B------:R-:W0:Y:S01]  /*0670*/  SHFL.DOWN PT, R7, R5, 0x2, 0x1f ;  /* 0x08401f0005077f89 */ /* 0x000e2200000e0000 */
[----:B------:R-:W1:Y:S01]  /*0680*/  @!P2 S2R R8, SR_CgaCtaId ;  /* 0x000000000008a919 */ /* 0x000e620000008800 */
[----:B0-----:R-:W-:-:S06]  /*0690*/  DSETP.GEU.AND P1, PT, R4, R6, PT ;  /* 0x000000060400722a */ /* 0x001fcc0003f2e000 */
[----:B------:R-:W-:Y:S02]  /*06a0*/  @!P0 FSEL R4, R6, R4, !P1 ;  /* 0x0000000406048208 */ /* 0x000fe40004800000 */
[----:B------:R-:W-:Y:S02]  /*06b0*/  @!P0 FSEL R5, R7, R5, !P1 ;  /* 0x0000000507058208 */ /* 0x000fe40004800000 */
[----:B------:R-:W-:Y:S01]  /*06c0*/  ISETP.GT.AND P0, PT, R9, 0x1b, PT ;  /* 0x0000001b0900780c */ /* 0x000fe20003f04270 */
[----:B------:R-:W-:Y:S01]  /*06d0*/  SHFL.DOWN PT, R2, R4, 0x4, 0x1f ;  /* 0x08801f0004027f89 */ /* 0x000fe200000e0000 */
[----:B------:R-:W-:Y:S02]  /*06e0*/  @!P2 MOV R7, 0x400 ;  /* 0x000004000007a802 */ /* 0x000fe40000000f00 */
[----:B------:R-:W-:Y:S01]  /*06f0*/  @!P2 SHF.R.U32.HI R6, RZ, 0x2, R0 ;  /* 0x00000002ff06a819 */ /* 0x000fe20000011600 */
[----:B------:R-:W0:Y:S01]  /*0700*/  SHFL.DOWN PT, R3, R5, 0x4, 0x1f ;  /* 0x08801f0005037f89 */ /* 0x000e2200000e0000 */
[----:B-1----:R-:W-:-:S02]  /*0710*/  @!P2 LEA R11, R8, R7, 0x18 ;  /* 0x00000007080ba211 */ /* 0x002fc400078ec0ff */
[----:B------:R-:W-:-:S05]  /*0720*/  @!P2 LOP3.LUT R8, R6, 0xf8, RZ, 0xc0, !PT ;  /* 0x000000f80608a812 */ /* 0x000fca00078ec0ff */
        /* <DEDUP_REMOVED lines=26> */
[----:B-1----:R-:W1:Y:S04]  /*08d0*/  LDS.128 R4, [UR4+0x20] ;  /* 0x00002004ff047984 */ /* 0x002e680008000c00 */
[----:B------:R-:W2:Y:S01]  /*08e0*/  LDS.128 R8, [UR4+0x30] ;  /* 0x00003004ff087984 */ /* 0x000ea20008000c00 */
        /* <DEDUP_REMOVED lines=8> */
[----:B------:R-:W-:Y:S02]  /*0970*/  FSEL R5, R5, R3, !P1 ;  /* 0x0000000305057208 */ /* 0x000fe40004800000 */
[----:B------:R-:W0:Y:S04]  /*0980*/  LDS.64 R2, [UR4+0x40] ;  /* 0x00004004ff027984 */ /* 0x000e280008000a00 */
[----:B------:R-:W-:-:S06]  /*0990*/  DSETP.GEU.AND P1, PT, R4, R6, PT ;  /* 0x000000060400722a */ /* 0x000fcc0003f2e000 */
[----:B------:R-:W-:Y:S02]  /*09a0*/  FSEL R4, R6, R4, !P1 ;  /* 0x0000000406047208 */ /* 0x000fe40004800000 */
[----:B------:R-:W-:-:S06]  /*09b0*/  FSEL R5, R7, R5, !P1 ;  /* 0x0000000507057208 */ /* 0x000fcc0004800000 */
[----:B--2---:R-:W-:-:S06]  /*09c0*/  DSETP.GEU.AND P1, PT, R4, R8, PT ;  /* 0x000000080400722a */ /* 0x004fcc0003f2e000 */
[----:B------:R-:W-:Y:S02]  /*09d0*/  FSEL R4, R8, R4, !P1 ;  /* 0x0000000408047208 */ /* 0x000fe40004800000 */
[----:B------:R-:W-:-:S06]  /*09e0*/  FSEL R5, R9, R5, !P1 ;  /* 0x0000000509057208 */ /* 0x000fcc0004800000 */
[----:B------:R-:W-:-:S06]  /*09f0*/  DSETP.GEU.AND P1, PT, R4, R10, PT ;  /* 0x0000000a0400722a */ /* 0x000fcc0003f2e000 */
[----:B------:R-:W-:Y:S02]  /*0a00*/  FSEL R4, R10, R4, !P1 ;  /* 0x000000040a047208 */ /* 0x000fe40004800000 */
[----:B------:R-:W-:-:S06]  /*0a10*/  FSEL R5, R11, R5, !P1 ;  /* 0x000000050b057208 */ /* 0x000fcc0004800000 */
[----:B0-----:R-:W-:-:S06]  /*0a20*/  DSETP.GEU.AND P1, PT, R4, R2, PT ;  /* 0x000000020400722a */ /* 0x001fcc0003f2e000 */
[----:B------:R-:W-:Y:S02]  /*0a30*/  FSEL R2, R2, R4, !P1 ;  /* 0x0000000402027208 */ /* 0x000fe40004800000 */
[----:B------:R-:W-:Y:S01]  /*0a40*/  FSEL R3, R3, R5, !P1 ;  /* 0x0000000503037208 */ /* 0x000fe20004800000 */
[----:B------:R-:W-:Y:S06]  /*0a50*/  BRA `(.L_x_69) ;  /* 0x00000034005c7947 */ /* 0x000fec0003800000 */
.L_x_68:
[----:B------:R-:W-:Y:S01]  /*0a60*/  LOP3.LUT R4, R0, 0x3e0, RZ, 0xc0, !PT ;  /* 0x000003e000047812 */ /* 0x000fe200078ec0ff */
[----:B------:R-:W0:Y:S04]  /*0a70*/  S2R R10, SR_LANEID ;  /* 0x00000000000a7919 */ /* 0x000e280000000000 */
[----:B------:R-:W-:Y:S01]  /*0a80*/  VIADD R5, R4, 0x20 ;  /* 0x0000002004057836 */ /* 0x000fe20000000000 */
[----:B------:R-:W-:-:S04]  /*0a90*/  LOP3.LUT R4, RZ, R4, RZ, 0x33, !PT ;  /* 0x00000004ff047212 */ /* 0x000fc800078e33ff */
[----:B------:R-:W-:Y:S01]  /*0aa0*/  ISETP.GT.U32.AND P0, PT, R5, UR12, PT ;  /* 0x0000000c05007c0c */ /* 0x000fe2000bf04070 */
[----:B------:R-:W-:-:S05]  /*0ab0*/  VIADD R4, R4, UR12 ;  /* 0x0000000c04047c36 */ /* 0x000fca0008000000 */
[----:B------:R-:W-:-:S05]  /*0ac0*/  SEL R5, R4, 0x1f, P0 ;  /* 0x0000001f04057807 */ /* 0x000fca0000000000 */
[----:B-----5:R-:W-:Y:S04]  /*0ad0*/  SHFL.DOWN PT, R6, R2, 0x1, R5 ;  /* 0x0820000002067989 */ /* 0x020fe800000e0005 */
[----:B------:R-:W1:Y:S01]  /*0ae0*/  SHFL.DOWN PT, R7, R3, 0x1, R5 ;  /* 0x0820000003077989 */ /* 0x000e6200000e0005 */
[----:B0-----:R-:W-:Y:S01]  /*0af0*/  ISETP.GE.AND P0, PT, R10, R5, PT ;  /* 0x000000050a00720c */ /* 0x001fe20003f06270 */
[----:B-1----:R-:W-:-:S06]  /*0b00*/  DSETP.GEU.AND P1, PT, R2, R6, PT ;  /* 0x000000060200722a */ /* 0x002fcc0003f2e000 */
[-C--:B------:R-:W-:Y:S01]  /*0b10*/  FSEL R9, R6, R2.reuse, !P1 ;  /* 0x0000000206097208 */ /* 0x080fe20004800000 */
[----:B------:R-:W-:Y:S01]  /*0b20*/  VIADD R6, R10, 0x2 ;  /* 0x000000020a067836 */ /* 0x000fe20000000000 */
[-C--:B------:R-:W-:Y:S02]  /*0b30*/  FSEL R7, R7, R3.reuse, !P1 ;  /* 0x0000000307077208 */ /* 0x080fe40004800000 */
[----:B------:R-:W-:Y:S02]  /*0b40*/  FSEL R4, R9, R2, !P0 ;  /* 0x0000000209047208 */ /* 0x000fe40004000000 */
[----:B------:R-:W-:Y:S02]  /*0b50*/  FSEL R7, R7, R3, !P0 ;  /* 0x0000000307077208 */ /* 0x000fe40004000000 */
[----:B------:R-:W-:Y:S01]  /*0b60*/  ISETP.GT.AND P0, PT, R6, R5, PT ;  /* 0x000000050600720c */ /* 0x000fe20003f04270 */
[----:B------:R-:W-:Y:S01]  /*0b70*/  SHFL.DOWN PT, R8, R4, 0x2, R5 ;  /* 0x0840000004087989 */ /* 0x000fe200000e0005 */
[----:B------:R-:W-:-:S03]  /*0b80*/  IMAD.MOV.U32 R6, RZ, RZ, R4 ;  /* 0x000000ffff067224 */ /* 0x000fc600078e0004 */
[----:B------:R-:W0:Y:S03]  /*0b90*/  SHFL.DOWN PT, R9, R7, 0x2, R5 ;  /* 0x0840000007097989 */ /* 0x000e2600000e0005 */
[----:B0-----:R-:W-:Y:S01]  /*0ba0*/  DSETP.GEU.AND P1, PT, R6, R8, PT ;  /* 0x000000080600722a */ /* 0x001fe20003f2e000 */
[----:B------:R-:W-:-:S05]  /*0bb0*/  VIADD R6, R10, 0x4 ;  /* 0x000000040a067836 */ /* 0x000fca0000000000 */
[----:B------:R-:W-:Y:S02]  /*0bc0*/  @!P0 FSEL R4, R8, R4, !P1 ;  /* 0x0000000408048208 */ /* 0x000fe40004800000 */
[----:B------:R-:W-:Y:S02]  /*0bd0*/  @!P0 FSEL R7, R9, R7, !P1 ;  /* 0x0000000709078208 */ /* 0x000fe40004800000 */
        /* <DEDUP_REMOVED lines=10> */
[----:B------:R-:W-:Y:S01]  /*0c80*/  IMAD.MOV.U32 R6, RZ, RZ, R4 ;  /* 0x000000ffff067224 */ /* 0x000fe200078e0004 */
[C---:B------:R-:W-:Y:S02]  /*0c90*/  ISETP.NE.AND P0, PT, R10.reuse, RZ, PT ;  /* 0x000000ff0a00720c */ /* 0x040fe40003f05270 */
[----:B------:R-:W0:Y:S11]  /*0ca0*/  SHFL.DOWN PT, R3, R7, 0x8, R5 ;  /* 0x0900000007037989 */ /* 0x000e3600000e0005 */
[----:B------:R-:W1:Y:S01]  /*0cb0*/  @!P0 S2R R9, SR_CgaCtaId ;  /* 0x0000000000098919 */ /* 0x000e620000008800 */
[----:B------:R-:W-:Y:S01]  /*0cc0*/  @!P0 MOV R8, 0x400 ;  /* 0x0000040000088802 */ /* 0x000fe20000000f00 */
[----:B0-----:R-:W-:Y:S01]  /*0cd0*/  DSETP.GEU.AND P2, PT, R6, R2, PT ;  /* 0x000000020600722a */ /* 0x001fe20003f4e000 */
[----:B------:R-:W-:-:S05]  /*0ce0*/  VIADD R6, R10, 0x10 ;  /* 0x000000100a067836 */ /* 0x000fca0000000000 */
[----:B------:R-:W-:Y:S02]  /*0cf0*/  @!P1 FSEL R4, R2, R4, !P2 ;  /* 0x0000000402049208 */ /* 0x000fe40005000000 */
[----:B------:R-:W-:Y:S02]  /*0d00*/  @!P1 FSEL R7, R3, R7, !P2 ;  /* 0x0000000703079208 */ /* 0x000fe40005000000 */
[----:B------:R-:W-:Y:S01]  /*0d10*/  ISETP.GT.AND P1, PT, R6, R5, PT ;  /* 0x000000050600720c */ /* 0x000fe20003f24270 */
[----:B------:R-:W-:Y:S01]  /*0d20*/  SHFL.DOWN PT, R2, R4, 0x10, R5 ;  /* 0x0a00000004027989 */ /* 0x000fe200000e0005 */
[----:B------:R-:W-:-:S03]  /*0d30*/  @!P0 SHF.R.U32.HI R6, RZ, 0x2, R0 ;  /* 0x00000002ff068819 */ /* 0x000fc60000011600 */
[----:B------:R0:W2:Y:S01]  /*0d40*/  SHFL.DOWN PT, R3, R7, 0x10, R5 ;  /* 0x0a00000007037989 */ /* 0x0000a200000e0005 */
[----:B------:R-:W-:Y:S02]  /*0d50*/  @!P0 LOP3.LUT R6, R6, 0xf8, RZ, 0xc0, !PT ;  /* 0x000000f806068812 */ /* 0x000fe400078ec0ff */
[----:B-1----:R-:W-:-:S05]  /*0d60*/  @!P0 LEA R9, R9, R8, 0x18 ;  /* 0x0000000809098211 */ /* 0x002fca00078ec0ff */
[----:B------:R-:W-:Y:S02]  /*0d70*/  @!P0 IMAD.IADD R9, R6, 0x1, R9 ;  /* 0x0000000106098824 */ /* 0x000fe400078e0209 */
[----:B0-----:R-:W-:-:S06]  /*0d80*/  IMAD.MOV.U32 R5, RZ, RZ, R7 ;  /* 0x000000ffff057224 */ /* 0x001fcc00078e0007 */
[----:B--2---:R-:W-:-:S06]  /*0d90*/  DSETP.GEU.AND P2, PT, R4, R2, PT ;  /* 0x000000020400722a */ /* 0x004fcc0003f4e000 */
[----:B------:R-:W-:Y:S02]  /*0da0*/  @!P1 FSEL R4, R2, R4, !P2 ;  /* 0x0000000402049208 */ /* 0x000fe40005000000 */
[----:B------:R-:W-:-:S03]  /*0db0*/  @!P1 FSEL R7, R3, R7, !P2 ;  /* 0x0000000703079208 */ /* 0x000fc60005000000 */
[----:B------:R-:W-:Y:S02]  /*0dc0*/  IMAD.MOV.U32 R2, RZ, RZ, R4 ;  /* 0x000000ffff027224 */ /* 0x000fe400078e0004 */
[----:B------:R-:W-:-:S05]  /*0dd0*/  IMAD.MOV.U32 R3, RZ, RZ, R7 ;  /* 0x000000ffff037224 */ /* 0x000fca00078e0007 */
[----:B------:R1:W-:Y:S01]  /*0de0*/  @!P0 STS.64 [R9+0x8], R2 ;  /* 0x0000080209008388 */ /* 0x0003e20000000a00 */
[----:B------:R-:W-:Y:S01]  /*0df0*/  BAR.SYNC.DEFER_BLOCKING 0x0 ;  /* 0x0000000000007b1d */ /* 0x000fe20000010000 */
[----:B------:R-:W-:-:S13]  /*0e00*/  ISETP.NE.AND P0, PT, R0, RZ, PT ;  /* 0x000000ff0000720c */ /* 0x000fda0003f05270 */
[----:B-1----:R-:W-:Y:S05]  /*0e10*/  @P0 BRA `(.L_x_69) ;  /* 0x00000030006c0947 */ /* 0x002fea0003800000 */
[----:B------:R-:W0:Y:S01]  /*0e20*/  S2UR UR5, SR_CgaCtaId ;  /* 0x00000000000579c3 */ /* 0x000e220000008800 */
[----:B------:R-:W-:Y:S01]  /*0e30*/  UMOV UR4, 0x400 ;  /* 0x0000040000047882 */ /* 0x000fe20000000000 */
[----:B------:R-:W-:Y:S02]  /*0e40*/  UISETP.GT.U32.AND UP0, UPT, UR12, 0x20, UPT ;  /* 0x000000200c00788c */ /* 0x000fe4000bf04070 */
[----:B------:R-:W-:-:S04]  /*0e50*/  UISETP.GT.U32.AND UP1, UPT, UR12, 0x40, UPT ;  /* 0x000000400c00788c */ /* 0x000fc8000bf24070 */
[----:B------:R-:W-:Y:S01]  /*0e60*/  PLOP3.LUT P3, PT, PT, PT, UP0, 0x80, 0x8 ;  /* 0x000000000008781c */ /* 0x000fe20003f6f008 */
[----:B------:R-:W-:Y:S01]  /*0e70*/  UISETP.GT.U32.AND UP0, UPT, UR12, 0x60, UPT ;  /* 0x000000600c00788c */ /* 0x000fe2000bf04070 */
[----:B------:R-:W-:Y:S01]  /*0e80*/  PLOP3.LUT P2, PT, PT, PT, UP1, 0x80, 0x8 ;  /* 0x000000000008781c */ /* 0x000fe20003f4f018 */
[----:B0-----:R-:W-:-:S09]  /*0e90*/  ULEA UR4, UR5, UR4, 0x18 ;  /* 0x0000000405047291 */ /* 0x001fd2000f8ec0ff */
[----:B------:R-:W0:Y:S04]  /*0ea0*/  LDS.128 R12, [UR4+0x10] ;  /* 0x00001004ff0c7984 */ /* 0x000e280008000c00 */
[----:B------:R-:W1:Y:S01]  /*0eb0*/  LDS.128 R4, [UR4+0x20] ;  /* 0x00002004ff047984 */ /* 0x000e620008000c00 */
[----:B0-----:R-:W-:-:S06]  /*0ec0*/  DSETP.GEU.AND P1, PT, R2, R12, PT ;  /* 0x0000000c0200722a */ /* 0x001fcc0003f2e000 */
[-C--:B------:R-:W-:Y:S02]  /*0ed0*/  FSEL R9, R12, R2.reuse, !P1 ;  /* 0x000000020c097208 */ /* 0x080fe40004800000 */
[-C--:B------:R-:W-:Y:S02]  /*0ee0*/  FSEL R11, R13, R3.reuse, !P1 ;  /* 0x000000030d0b7208 */ /* 0x080fe40004800000 */
[----:B------:R-:W-:Y:S02]  /*0ef0*/  FSEL R13, R9, R2, P3 ;  /* 0x00000002090d7208 */ /* 0x000fe40001800000 */
[----:B------:R-:W-:Y:S02]  /*0f00*/  FSEL R0, R11, R3, P3 ;  /* 0x000000030b007208 */ /* 0x000fe40001800000 */
[----:B------:R-:W-:Y:S01]  /*0f10*/  PLOP3.LUT P1, PT, PT, PT, UP0, 0x80, 0x8 ;  /* 0x000000000008781c */ /* 0x000fe20003f2f008 */
[----:B------:R-:W-:Y:S01]  /*0f20*/  IMAD.MOV.U32 R2, RZ, RZ, R13 ;  /* 0x000000ffff027224 */ /* 0x000fe200078e000d */
[----:B------:R-:W0:Y:S01]  /*0f30*/  LDS.128 R8, [UR4+0x30] ;  /* 0x00003004ff087984 */ /* 0x000e220008000c00 */
[----:B------:R-:W-:Y:S01]  /*0f40*/  IMAD.MOV.U32 R3, RZ, RZ, R0 ;  /* 0x000000ffff037224 */ /* 0x000fe200078e0000 */
[----:B------:R-:W-:-:S05]  /*0f50*/  UISETP.GT.U32.AND UP0, UPT, UR12, 0x80, UPT ;  /* 0x000000800c00788c */ /* 0x000fca000bf04070 */
[----:B------:R-:W-:-:S06]  /*0f60*/  DSETP.GEU.AND P3, PT, R2, R14, PT ;  /* 0x0000000e0200722a */ /* 0x000fcc0003f6e000 */
[----:B------:R-:W-:Y:S02]  /*0f70*/  @P2 FSEL R13, R14, R13, !P3 ;  /* 0x0000000d0e0d2208 */ /* 0x000fe40005800000 */
[----:B------:R-:W-:Y:S02]  /*0f80*/  @P2 FSEL R0, R15, R0, !P3 ;  /* 0x000000000f002208 */ /* 0x000fe40005800000 */
[----:B------:R-:W-:Y:S01]  /*0f90*/  PLOP3.LUT P2, PT, PT, PT, UP0, 0x80, 0x8 ;  /* 0x000000000008781c */ /* 0x000fe20003f4f008 */
[----:B------:R-:W-:Y:S01]  /*0fa0*/  IMAD.MOV.U32 R2, RZ, RZ, R13 ;  /* 0x000000ffff027224 */ /* 0x000fe200078e000d */
[----:B------:R-:W-:Y:S01]  /*0fb0*/  UISETP.GT.U32.AND UP0, UPT, UR12, 0xa0, UPT ;  /* 0x000000a00c00788c */ /* 0x000fe2000bf04070 */
[----:B------:R-:W-:-:S06]  /*0fc0*/  IMAD.MOV.U32 R3, RZ, RZ, R0 ;  /* 0x000000ffff037224 */ /* 0x000fcc00078e0000 */
[----:B-1----:R-:W-:Y:S01]  /*0fd0*/  DSETP.GEU.AND P3, PT, R2, R4, PT ;  /* 0x000000040200722a */ /* 0x002fe20003f6e000 */
[----:B------:R-:W1:Y:S05]  /*0fe0*/  LDS.64 R2, [UR4+0x40] ;  /* 0x00004004ff027984 */ /* 0x000e6a0008000a00 */
[----:B------:R-:W-:Y:S02]  /*0ff0*/  @P1 FSEL R13, R4, R13, !P3 ;  /* 0x0000000d040d1208 */ /* 0x000fe40005800000 */
[----:B------:R-:W-:Y:S02]  /*1000*/  @P1 FSEL R0, R5, R0, !P3 ;  /* 0x0000000005001208 */ /* 0x000fe40005800000 */
[----:B------:R-:W-:Y:S01]  /*1010*/  PLOP3.LUT P1, PT, PT, PT, UP0, 0x80, 0x8 ;  /* 0x000000000008781c */ /* 0x000fe20003f2f008 */
[----:B------:R-:W-:Y:S01]  /*1020*/  IMAD.MOV.U32 R4, RZ, RZ, R13 ;  /* 0x000000ffff047224 */ /* 0x000fe200078e000d */
[----:B------:R-:W-:Y:S01]  /*1030*/  UISETP.GT.U32.AND UP0, UPT, UR12, 0xc0, UPT ;  /* 0x000000c00c00788c */ /* 0x000fe2000bf04070 */
[----:B------:R-:W-:-:S06]  /*1040*/  IMAD.MOV.U32 R5, RZ, RZ, R0 ;  /* 0x000000ffff057224 */ /* 0x000fcc00078e0000 */
[----:B------:R-:W-:-:S06]  /*1050*/  DSETP.GEU.AND P3, PT, R4, R6, PT ;  /* 0x000000060400722a */ /* 0x000fcc0003f6e000 */
[----:B------:R-:W-:Y:S02]  /*1060*/  @P2 FSEL R13, R6, R13, !P3 ;  /* 0x0000000d060d2208 */ /* 0x000fe40005800000 */
[----:B------:R-:W-:Y:S02]  /*1070*/  @P2 FSEL R0, R7, R0, !P3 ;  /* 0x0000000007002208 */ /* 0x000fe40005800000 */
[----:B------:R-:W-:Y:S01]  /*1080*/  PLOP3.LUT P2, PT, PT, PT, UP0, 0x80, 0x8 ;  /* 0x000000000008781c */ /* 0x000fe20003f4f008 */
[----:B------:R-:W-:Y:S01]  /*1090*/  IMAD.MOV.U32 R4, RZ, RZ, R13 ;  /* 0x000000ffff047224 */ /* 0x000fe200078e000d */
[----:B------:R-:W-:Y:S01]  /*10a0*/  UISETP.GT.U32.AND UP0, UPT, UR12, 0xe0, UPT ;  /* 0x000000e00c00788c */ /* 0x000fe2000bf04070 */
[----:B------:R-:W-:-:S06]  /*10b0*/  IMAD.MOV.U32 R5, RZ, RZ, R0 ;  /* 0x000000ffff057224 */ /* 0x000fcc00078e0000 */
[----:B0-----:R-:W-:-:S06]  /*10c0*/  DSETP.GEU.AND P3, PT, R4, R8, PT ;  /* 0x000000080400722a */ /* 0x001fcc0003f6e000 */
[----:B------:R-:W-:Y:S02]  /*10d0*/  @P1 FSEL R13, R8, R13, !P3 ;  /* 0x0000000d080d1208 */ /* 0x000fe40005800000 */
[----:B------:R-:W-:Y:S02]  /*10e0*/  @P1 FSEL R0, R9, R0, !P3 ;  /* 0x0000000009001208 */ /* 0x000fe40005800000 */
[----:B------:R-:W-:Y:S01]  /*10f0*/  PLOP3.LUT P1, PT, PT, PT, UP0, 0x80, 0x8 ;  /* 0x000000000008781c */ /* 0x000fe20003f2f008 */
[----:B------:R-:W-:Y:S02]  /*1100*/  IMAD.MOV.U32 R4, RZ, RZ, R13 ;  /* 0x000000ffff047224 */ /* 0x000fe400078e000d */
[----:B------:R-:W-:-:S06]  /*1110*/  IMAD.MOV.U32 R5, RZ, RZ, R0 ;  /* 0x000000ffff057224 */ /* 0x000fcc00078e0000 */
[----:B------:R-:W-:-:S06]  /*1120*/  DSETP.GEU.AND P3, PT, R4, R10, PT ;  /* 0x0000000a0400722a */ /* 0x000fcc0003f6e000 */
[----:B------:R-:W-:Y:S02]  /*1130*/  @P2 FSEL R13, R10, R13, !P3 ;  /* 0x0000000d0a0d2208 */ /* 0x000fe40005800000 */
[----:B------:R-:W-:-:S03]  /*1140*/  @P2 FSEL R0, R11, R0, !P3 ;  /* 0x000000000b002208 */ /* 0x000fc60005800000 */
[----:B------:R-:W-:Y:S02]  /*1150*/  IMAD.MOV.U32 R4, RZ, RZ, R13 ;  /* 0x000000ffff047224 */ /* 0x000fe400078e000d */
[----:B------:R-:W-:-:S06]  /*1160*/  IMAD.MOV.U32 R5, RZ, RZ, R0 ;  /* 0x000000ffff057224 */ /* 0x000fcc00078e0000 */
[----:B-1----:R-:W-:-:S06]  /*1170*/  DSETP.GEU.AND P2, PT, R4, R2, PT ;  /* 0x000000020400722a */ /* 0x002fcc0003f4e000 */
[----:B------:R-:W-:Y:S02]  /*1180*/  @P1 FSEL R13, R2, R13, !P2 ;  /* 0x0000000d020d1208 */ /* 0x000fe40005000000 */
[----:B------:R-:W-:-:S03]  /*1190*/  @P1 FSEL R0, R3, R0, !P2 ;  /* 0x0000000003001208 */ /* 0x000fc60005000000 */
[----:B------:R-:W-:Y:S02]  /*11a0*/  IMAD.MOV.U32 R2, RZ, RZ, R13 ;  /* 0x000000ffff027224 */ /* 0x000fe400078e000d */
[----:B------:R-:W-:Y:S01]  /*11b0*/  IMAD.MOV.U32 R3, RZ, RZ, R0 ;  /* 0x000000ffff037224 */ /* 0x000fe200078e0000 */
[----:B------:R-:W-:Y:S06]  /*11c0*/  BRA `(.L_x_69) ;  /* 0x0000002c00807947 */ /* 0x000fec0003800000 */
.L_x_59:
[----:B------:R-:W0:Y:S01]  /*11d0*/  S2R R0, SR_TID.X ;  /* 0x0000000000007919 */ /* 0x000e220000002100 */
[----:B------:R-:W1:Y:S01]  /*11e0*/  LDC.64 R20, c[0x0][0x380] ;  /* 0x0000e000ff147b82 */ /* 0x000e620000000a00 */
[----:B------:R-:W-:Y:S02]  /*11f0*/  IMAD.U32 R3, RZ, RZ, UR16 ;  /* 0x00000010ff037e24 */ /* 0x000fe4000f8e00ff */
[----:B0-----:R-:W-:-:S04]  /*1200*/  IMAD.SHL.U32 R2, R0, 0x4, RZ ;  /* 0x0000000400027824 */ /* 0x001fc800078e00ff */
[----:B------:R-:W-:-:S04]  /*1210*/  IMAD R3, R3, 0x800, R2 ;  /* 0x0000080003037824 */ /* 0x000fc800078e0202 */
[----:B-1----:R-:W-:-:S05]  /*1220*/  IMAD.WIDE.U32 R20, R3, 0x8, R20 ;  /* 0x0000000803147825 */ /* 0x002fca00078e0014 */
[----:B------:R-:W2:Y:S04]  /*1230*/  LDG.E.128.CONSTANT R4, desc[UR10][R20.64] ;  /* 0x0000000a14047981 */ /* 0x000ea8000c1e9d00 */
[----:B------:R-:W3:Y:S04]  /*1240*/  LDG.E.128.CONSTANT R8, desc[UR10][R20.64+0x10] ;  /* 0x0000100a14087981 */ /* 0x000ee8000c1e9d00 */
[----:B------:R-:W4:Y:S04]  /*1250*/  LDG.E.128.CONSTANT R12, desc[UR10][R20.64+0x2000] ;  /* 0x0020000a140c7981 */ /* 0x000f28000c1e9d00 */
[----:B------:R-:W5:Y:S01]  /*1260*/  LDG.E.128.CONSTANT R16, desc[UR10][R20.64+0x2010] ;  /* 0x0020100a14107981 */ /* 0x000f62000c1e9d00 */
[----:B------:R-:W-:Y:S01]  /*1270*/  UISETP.GE.U32.AND UP0, UPT, UR12, UR5, UPT ;  /* 0x000000050c00728c */ /* 0x000fe2000bf06070 */
        /* <DEDUP_REMOVED lines=21> */
[----:B------:R-:W-:Y:S06]  /*13d0*/  BRA.U !UP0, `(.L_x_70) ;  /* 0x0000000508dc7547 */ /* 0x000fec000b800000 */
[----:B------:R-:W-:Y:S02]  /*13e0*/  ULEA UR6, UR16, UR5, 0xb ;  /* 0x0000000510067291 */ /* 0x000fe4000f8e58ff */
[----:B------:R-:W-:Y:S01]  /*13f0*/  UIADD3 UR14, UPT, UPT, UR8, -0x800, URZ ;  /* 0xfffff800080e7890 */ /* 0x000fe2000fffe0ff */
[----:B------:R-:W0:Y:S03]  /*1400*/  LDCU UR9, c[0x0][0x3a8] ;  /* 0x00007500ff0977ac */ /* 0x000e260008000800 */
[----:B------:R-:W-:Y:S01]  /*1410*/  VIADD R3, R0, UR6 ;  /* 0x0000000600037c36 */ /* 0x000fe20008000000 */
[----:B------:R-:W-:Y:S01]  /*1420*/  UISETP.GT.U32.AND UP0, UPT, UR6, UR14, UPT ;  /* 0x0000000e0600728c */ /* 0x000fe2000bf04070 */
[----:B------:R-:W1:Y:S01]  /*1430*/  LDCU.64 UR18, c[0x0][0x380] ;  /* 0x00007000ff1277ac */ /* 0x000e620008000a00 */
[----:B------:R-:W-:Y:S01]  /*1440*/  UIADD3 UR13, UPT, UPT, UR6, 0x100, URZ ;  /* 0x00000100060d7890 */ /* 0x000fe2000fffe0ff */
[----:B------:R-:W-:Y:S01]  /*1450*/  UMOV UR4, URZ ;  /* 0x000000ff00047c82 */ /* 0x000fe20008000000 */
[----:B------:R-:W-:-:S05]  /*1460*/  UMOV UR7, UR6 ;  /* 0x0000000600077c82 */ /* 0x000fca0008000000 */
[----:B------:R-:W-:Y:S05]  /*1470*/  BRA.U UP0, `(.L_x_71) ;  /* 0x0000000100a87547 */ /* 0x000fea000b800000 */
.L_x_72:
[----:B------:R-:W-:-:S05]  /*1480*/  IADD3 R4, P0, PT, R2, UR7, RZ ;  /* 0x0000000702047c10 */ /* 0x000fca000ff1e0ff */
[----:B------:R-:W-:Y:S01]  /*1490*/  IMAD.X R5, RZ, RZ, RZ, P0 ;  /* 0x000000ffff057224 */ /* 0x000fe200000e06ff */
[----:B-1----:R-:W-:-:S04]  /*14a0*/  LEA R22, P0, R4, UR18, 0x3 ;  /* 0x0000001204167c11 */ /* 0x002fc8000f8018ff */
[----:B------:R-:W-:-:S05]  /*14b0*/  LEA.HI.X R23, R4, UR19, R5, 0x3, P0 ;  /* 0x0000001304177c11 */ /* 0x000fca00080f1c05 */
[----:B------:R-:W2:Y:S04]  /*14c0*/  LDG.E.128.CONSTANT R4, desc[UR10][R22.64] ;  /* 0x0000000a16047981 */ /* 0x000ea8000c1e9d00 */
[----:B------:R-:W3:Y:S04]  /*14d0*/  LDG.E.128.CONSTANT R8, desc[UR10][R22.64+0x10] ;  /* 0x0000100a16087981 */ /* 0x000ee8000c1e9d00 */
[----:B------:R-:W4:Y:S04]  /*14e0*/  LDG.E.128.CONSTANT R12, desc[UR10][R22.64+0x2000] ;  /* 0x0020000a160c7981 */ /* 0x000f28000c1e9d00 */
[----:B------:R-:W5:Y:S01]  /*14f0*/  LDG.E.128.CONSTANT R16, desc[UR10][R22.64+0x2010] ;  /* 0x0020100a16107981 */ /* 0x000f62000c1e9d00 */
[----:B0-----:R-:W-:-:S02]  /*1500*/  UMOV UR8, UR9 ;  /* 0x0000000900087c82 */ /* 0x001fc40008000000 */
[----:B------:R-:W-:-:S04]  /*1510*/  UIADD3 UR15, UPT, UPT, -UR7, UR8, URZ ;  /* 0x00000008070f7290 */ /* 0x000fc8000fffe1ff */
[----:B------:R-:W-:Y:S01]  /*1520*/  UISETP.GE.U32.AND UP0, UPT, UR15, UR5, UPT ;  /* 0x000000050f00728c */ /* 0x000fe2000bf06070 */
        /* <DEDUP_REMOVED lines=25> */
[----:B------:R-:W-:Y:S02]  /*16c0*/  UIADD3 UR7, UPT, UPT, UR5, UR7, URZ ;  /* 0x0000000705077290 */ /* 0x000fe4000fffe0ff */
[----:B------:R-:W-:Y:S01]  /*16d0*/  VIADD R3, R3, UR5 ;  /* 0x0000000503037c36 */ /* 0x000fe20008000000 */
[----:B------:R-:W-:Y:S02]  /*16e0*/  UIADD3 UR4, UPT, UPT, UR4, 0x1, URZ ;  /* 0x0000000104047890 */ /* 0x000fe4000fffe0ff */
[----:B------:R-:W-:Y:S02]  /*16f0*/  UISETP.GT.U32.AND UP0, UPT, UR7, UR14, UPT ;  /* 0x0000000e0700728c */ /* 0x000fe4000bf04070 */
[----:B------:R-:W-:-:S07]  /*1700*/  UIADD3 UR13, UPT, UPT, UR5, UR13, URZ ;  /* 0x0000000d050d7290 */ /* 0x000fce000fffe0ff */
[----:B------:R-:W-:Y:S05]  /*1710*/  BRA.U !UP0, `(.L_x_72) ;  /* 0xfffffffd08587547 */ /* 0x000fea000b83ffff */
.L_x_71:
[----:B------:R-:W-:-:S09]  /*1720*/  UISETP.GE.U32.AND UP0, UPT, UR7, UR8, UPT ;  /* 0x000000080700728c */ /* 0x000fd2000bf06070 */
[----:B------:R-:W-:Y:S05]  /*1730*/  BRA.U UP0, `(.L_x_70) ;  /* 0x0000000500047547 */ /* 0x000fea000b800000 */
[----:B------:R-:W-:Y:S01]  /*1740*/  UIADD3 UR5, UPT, UPT, -UR7, UR8, URZ ;  /* 0x0000000807057290 */ /* 0x000fe2000fffe1ff */
[----:B------:R-:W-:Y:S05]  /*1750*/  BSSY.RECONVERGENT B1, `(.L_x_70) ;  /* 0x000003f000017945 */ /* 0x000fea0003800200 */
[----:B------:R-:W-:-:S13]  /*1760*/  ISETP.GE.AND P0, PT, R0, UR5, PT ;  /* 0x0000000500007c0c */ /* 0x000fda000bf06270 */
[----:B------:R-:W-:Y:S05]  /*1770*/  @P0 BRA `(.L_x_73) ;  /* 0x0000000000f00947 */ /* 0x000fea0003800000 */
[----:B------:R-:W2:Y:S01]  /*1780*/  LDC R5, c[0x0][0x3ac] ;  /* 0x0000eb00ff057b82 */ /* 0x000ea20000000800 */
[----:B------:R-:W-:Y:S01]  /*1790*/  LOP3.LUT R2, RZ, R0, RZ, 0x33, !PT ;  /* 0x00000000ff027212 */ /* 0x000fe200078e33ff */
[----:B------:R-:W-:Y:S01]  /*17a0*/  BSSY.RECONVERGENT B2, `(.L_x_74) ;  /* 0x0000019000027945 */ /* 0x000fe20003800200 */
[----:B------:R-:W-:-:S03]  /*17b0*/  IMAD.MOV.U32 R8, RZ, RZ, R0 ;  /* 0x000000ffff087224 */ /* 0x000fc600078e0000 */
[----:B------:R-:W-:-:S04]  /*17c0*/  VIADD R2, R2, UR8 ;  /* 0x0000000802027c36 */ /* 0x000fc80008000000 */
[C---:B------:R-:W-:Y:S01]  /*17d0*/  VIADD R4, R2.reuse, -UR6 ;  /* 0x8000000602047c36 */ /* 0x040fe20008000000 */
[C---:B------:R-:W-:Y:S02]  /*17e0*/  LOP3.LUT R6, R2.reuse, 0x300, RZ, 0xc0, !PT ;  /* 0x0000030002067812 */ /* 0x040fe400078ec0ff */
[----:B------:R-:W-:Y:S02]  /*17f0*/  LEA.HI R2, R2, 0x1, RZ, 0x18 ;  /* 0x0000000102027811 */ /* 0x000fe400078fc0ff */
[----:B------:R-:W-:Y:S01]  /*1800*/  ISETP.NE.AND P0, PT, R6, 0x300, PT ;  /* 0x000003000600780c */ /* 0x000fe20003f05270 */
[----:B--2---:R-:W-:-:S04]  /*1810*/  IMAD R5, R5, UR4, RZ ;  /* 0x0000000405057c24 */ /* 0x004fc8000f8e02ff */
[----:B------:R-:W-:-:S05]  /*1820*/  IMAD R4, R5, -0x800, R4 ;  /* 0xfffff80005047824 */ /* 0x000fca00078e0204 */
[----:B------:R-:W-:-:S03]  /*1830*/  ISETP.GE.U32.AND P2, PT, R4, 0x300, PT ;  /* 0x000003000400780c */ /* 0x000fc60003f46070 */
[----:B------:R-:W-:Y:S10]  /*1840*/  @!P0 BRA `(.L_x_75) ;  /* 0x0000000000388947 */ /* 0x000ff40003800000 */
[----:B------:R-:W2:Y:S01]  /*1850*/  LDC.64 R6, c[0x0][0x380] ;  /* 0x0000e000ff067b82 */ /* 0x000ea20000000a00 */
[----:B------:R-:W-:Y:S01]  /*1860*/  LOP3.LUT R2, R2, 0x3, RZ, 0xc0, !PT ;  /* 0x0000000302027812 */ /* 0x000fe200078ec0ff */
[----:B------:R-:W-:-:S04]  /*1870*/  IMAD.MOV.U32 R8, RZ, RZ, R0 ;  /* 0x000000ffff087224 */ /* 0x000fc800078e0000 */
[----:B------:R-:W-:-:S07]  /*1880*/  IMAD.MOV R2, RZ, RZ, -R2 ;  /* 0x000000ffff027224 */ /* 0x000fce00078e0a02 */
.L_x_76:
[----:B--2---:R-:W-:-:S06]  /*1890*/  IMAD.WIDE.U32 R4, R3, 0x8, R6 ;  /* 0x0000000803047825 */ /* 0x004fcc00078e0006 */
        /* <DEDUP_REMOVED lines=9> */
.L_x_75:
[----:B01----:R-:W-:Y:S05]  /*1930*/  BSYNC.RECONVERGENT B2 ;  /* 0x0000000000027941 */ /* 0x003fea0003800200 */
.L_x_74:
[----:B------:R-:W-:Y:S05]  /*1940*/  @!P2 BRA `(.L_x_73) ;  /* 0x00000000007ca947 */ /* 0x000fea0003800000 */
[----:B------:R-:W0:Y:S01]  /*1950*/  LDC.64 R2, c[0x0][0x380] ;  /* 0x0000e000ff027b82 */ /* 0x000e220000000a00 */
[C---:B------:R-:W-:Y:S02]  /*1960*/  VIADD R4, R8.reuse, 0x200 ;  /* 0x0000020008047836 */ /* 0x040fe40000000000 */
[----:B------:R-:W-:-:S07]  /*1970*/  VIADD R5, R8, UR13 ;  /* 0x0000000d08057c36 */ /* 0x000fce0008000000 */
.L_x_77:
[----:B------:R-:W-:-:S04]  /*1980*/  VIADD R7, R5, 0xffffff00 ;  /* 0xffffff0005077836 */ /* 0x000fc80000000000 */
[----:B0-----:R-:W-:-:S06]  /*1990*/  IMAD.WIDE.U32 R6, R7, 0x8, R2 ;  /* 0x0000000807067825 */ /* 0x001fcc00078e0002 */
[----:B------:R-:W2:Y:S01]  /*19a0*/  LDG.E.64.CONSTANT R6, desc[UR10][R6.64] ;  /* 0x0000000a06067981 */ /* 0x000ea2000c1e9b00 */
[----:B------:R-:W-:-:S04]  /*19b0*/  IMAD.WIDE.U32 R8, R5, 0x8, R2 ;  /* 0x0000000805087825 */ /* 0x000fc800078e0002 */
[----:B------:R-:W-:Y:S02]  /*19c0*/  VIADD R11, R5, 0x100 ;  /* 0x00000100050b7836 */ /* 0x000fe40000000000 */
[----:B------:R-:W3:Y:S02]  /*19d0*/  LDG.E.64.CONSTANT R8, desc[UR10][R8.64] ;  /* 0x0000000a08087981 */ /* 0x000ee4000c1e9b00 */
[----:B------:R-:W-:-:S04]  /*19e0*/  IMAD.WIDE.U32 R10, R11, 0x8, R2 ;  /* 0x000000080b0a7825 */ /* 0x000fc800078e0002 */
[----:B------:R-:W-:Y:S02]  /*19f0*/  VIADD R13, R5, 0x200 ;  /* 0x00000200050d7836 */ /* 0x000fe40000000000 */
[----:B------:R-:W4:Y:S02]  /*1a00*/  LDG.E.64.CONSTANT R10, desc[UR10][R10.64] ;  /* 0x0000000a0a0a7981 */ /* 0x000f24000c1e9b00 */
[----:B------:R-:W-:-:S06]  /*1a10*/  IMAD.WIDE.U32 R12, R13, 0x8, R2 ;  /* 0x000000080d0c7825 */ /* 0x000fcc00078e0002 */
[----:B------:R-:W5:Y:S01]  /*1a20*/  LDG.E.64.CONSTANT R12, desc[UR10][R12.64] ;  /* 0x0000000a0c0c7981 */ /* 0x000f62000c1e9b00 */
[----:B------:R-:W-:Y:S01]  /*1a30*/  VIADD R5, R5, 0x400 ;  /* 0x0000040005057836 */ /* 0x000fe20000000000 */
[----:B--2---:R-:W-:-:S06]  /*1a40*/  DSETP.GEU.AND P0, PT, R20, R6, PT ;  /* 0x000000061400722a */ /* 0x004fcc0003f0e000 */
[----:B------:R-:W-:Y:S02]  /*1a50*/  FSEL R14, R6, R20, !P0 ;  /* 0x00000014060e7208 */ /* 0x000fe40004000000 */
[----:B------:R-:W-:-:S06]  /*1a60*/  FSEL R15, R7, R21, !P0 ;  /* 0x00000015070f7208 */ /* 0x000fcc0004000000 */
[----:B---3--:R-:W-:-:S06]  /*1a70*/  DSETP.GEU.AND P0, PT, R14, R8, PT ;  /* 0x000000080e00722a */ /* 0x008fcc0003f0e000 */
[----:B------:R-:W-:Y:S01]  /*1a80*/  FSEL R6, R8, R14, !P0 ;  /* 0x0000000e08067208 */ /* 0x000fe20004000000 */
[C---:B------:R-:W-:Y:S01]  /*1a90*/  VIADD R8, R4.reuse, 0x200 ;  /* 0x0000020004087836 */ /* 0x040fe20000000000 */
[----:B------:R-:W-:Y:S01]  /*1aa0*/  FSEL R7, R9, R15, !P0 ;  /* 0x0000000f09077208 */ /* 0x000fe20004000000 */
[----:B------:R-:W-:-:S05]  /*1ab0*/  VIADD R4, R4, 0x400 ;  /* 0x0000040004047836 */ /* 0x000fca0000000000 */
[----:B----4-:R-:W-:-:S06]  /*1ac0*/  DSETP.GEU.AND P0, PT, R6, R10, PT ;  /* 0x0000000a0600722a */ /* 0x010fcc0003f0e000 */
[----:B------:R-:W-:Y:S02]  /*1ad0*/  FSEL R6, R10, R6, !P0 ;  /* 0x000000060a067208 */ /* 0x000fe40004000000 */
[----:B------:R-:W-:-:S06]  /*1ae0*/  FSEL R7, R11, R7, !P0 ;  /* 0x000000070b077208 */ /* 0x000fcc0004000000 */
[----:B-----5:R-:W-:-:S06]  /*1af0*/  DSETP.GEU.AND P0, PT, R6, R12, PT ;  /* 0x0000000c0600722a */ /* 0x020fcc0003f0e000 */
[----:B------:R-:W-:Y:S02]  /*1b00*/  FSEL R20, R12, R6, !P0 ;  /* 0x000000060c147208 */ /* 0x000fe40004000000 */
[----:B------:R-:W-:Y:S02]  /*1b10*/  FSEL R21, R13, R7, !P0 ;  /* 0x000000070d157208 */ /* 0x000fe40004000000 */
[----:B------:R-:W-:-:S13]  /*1b20*/  ISETP.GE.AND P0, PT, R8, UR5, PT ;  /* 0x0000000508007c0c */ /* 0x000fda000bf06270 */
[----:B------:R-:W-:Y:S05]  /*1b30*/  @!P0 BRA `(.L_x_77) ;  /* 0xfffffffc00908947 */ /* 0x000fea000383ffff */
.L_x_73:
[----:B01----:R-:W-:Y:S05]  /*1b40*/  BSYNC.RECONVERGENT B1 ;  /* 0x0000000000017941 */ /* 0x003fea0003800200 */
.L_x_70:
[----:B------:R-:W2:Y:S01]  /*1b50*/  S2R R7, SR_LANEID ;  /* 0x0000000000077919 */ /* 0x000ea20000000000 */
[----:B------:R-:W-:Y:S04]  /*1b60*/  SHFL.DOWN PT, R2, R20, 0x1, 0x1f ;  /* 0x08201f0014027f89 */ /* 0x000fe800000e0000 */
[----:B------:R-:W3:Y:S02]  /*1b70*/  SHFL.DOWN PT, R3, R21, 0x1, 0x1f ;  /* 0x08201f0015037f89 */ /* 0x000ee400000e0000 */
[----:B---3--:R-:W-:Y:S01]  /*1b80*/  DSETP.GEU.AND P0, PT, R20, R2, PT ;  /* 0x000000021400722a */ /* 0x008fe20003f0e000 */
[C---:B--2---:R-:W-:Y:S02]  /*1b90*/  ISETP.GT.AND P1, PT, R7.reuse, 0x1e, PT ;  /* 0x0000001e0700780c */ /* 0x044fe40003f24270 */
        /* <DEDUP_REMOVED lines=9> */
[----:B------:R-:W2:Y:S03]  /*1c30*/  SHFL.DOWN PT, R5, R3, 0x2, 0x1f ;  /* 0x08401f0003057f89 */ /* 0x000ea600000e0000 */
[----:B------:R-:W-:Y:S01]  /*1c40*/  @!P2 LOP3.LUT R6, R6, 0xf8, RZ, 0xc0, !PT ;  /* 0x000000f80606a812 */ /* 0x000fe200078ec0ff */
[----:B------:R-:W3:Y:S01]  /*1c50*/  @!P2 S2R R9, SR_CgaCtaId ;  /* 0x000000000009a919 */ /* 0x000ee20000008800 */
[----:B--2---:R-:W-:-:S06]  /*1c60*/  DSETP.GEU.AND P0, PT, R2, R4, PT ;  /* 0x000000040200722a */ /* 0x004fcc0003f0e000 */
[----:B------:R-:W-:Y:S02]  /*1c70*/  @!P1 FSEL R2, R4, R2, !P0 ;  /* 0x0000000204029208 */ /* 0x000fe40004000000 */
[----:B------:R-:W-:Y:S02]  /*1c80*/  @!P1 FSEL R3, R5, R3, !P0 ;  /* 0x0000000305039208 */ /* 0x000fe40004000000 */
[----:B------:R-:W-:Y:S01]  /*1c90*/  ISETP.GT.AND P1, PT, R7, 0x1b, PT ;  /* 0x0000001b0700780c */ /* 0x000fe20003f24270 */
[----:B------:R-:W-:Y:S01]  /*1ca0*/  SHFL.DOWN PT, R4, R2, 0x4, 0x1f ;  /* 0x08801f0002047f89 */ /* 0x000fe200000e0000 */
[----:B---3--:R-:W-:-:S03]  /*1cb0*/  @!P2 LEA R9, R9, R8, 0x18 ;  /* 0x000000080909a211 */ /* 0x008fc600078ec0ff */
[----:B------:R-:W2:Y:S02]  /*1cc0*/  SHFL.DOWN PT, R5, R3, 0x4, 0x1f ;  /* 0x08801f0003057f89 */ /* 0x000ea400000e0000 */
[----:B------:R-:W-:Y:S01]  /*1cd0*/  @!P2 IMAD.IADD R9, R6, 0x1, R9 ;  /* 0x000000010609a824 */ /* 0x000fe200078e0209 */
[----:B--2---:R-:W-:-:S06]  /*1ce0*/  DSETP.GEU.AND P0, PT, R2, R4, PT ;  /* 0x000000040200722a */ /* 0x004fcc0003f0e000 */
[----:B------:R-:W-:Y:S02]  /*1cf0*/  @!P1 FSEL R2, R4, R2, !P0 ;  /* 0x0000000204029208 */ /* 0x000fe40004000000 */
[----:B------:R-:W-:Y:S02]  /*1d00*/  @!P1 FSEL R3, R5, R3, !P0 ;  /* 0x0000000305039208 */ /* 0x000fe40004000000 */
[----:B------:R-:W-:Y:S01]  /*1d10*/  ISETP.GT.AND P1, PT, R7, 0x17, PT ;  /* 0x000000170700780c */ /* 0x000fe20003f24270 */
[----:B------:R-:W-:Y:S04]  /*1d20*/  SHFL.DOWN PT, R4, R2, 0x8, 0x1f ;  /* 0x09001f0002047f89 */ /* 0x000fe800000e0000 */
[----:B------:R-:W2:Y:S02]  /*1d30*/  SHFL.DOWN PT, R5, R3, 0x8, 0x1f ;  /* 0x09001f0003057f89 */ /* 0x000ea400000e0000 */
[----:B--2---:R-:W-:-:S06]  /*1d40*/  DSETP.GEU.AND P0, PT, R2, R4, PT ;  /* 0x000000040200722a */ /* 0x004fcc0003f0e000 */
[----:B------:R-:W-:Y:S02]  /*1d50*/  @!P1 FSEL R2, R4, R2, !P0 ;  /* 0x0000000204029208 */ /* 0x000fe40004000000 */
[----:B------:R-:W-:Y:S02]  /*1d60*/  @!P1 FSEL R3, R5, R3, !P0 ;  /* 0x0000000305039208 */ /* 0x000fe40004000000 */
[----:B------:R-:W-:Y:S01]  /*1d70*/  ISETP.GT.AND P1, PT, R7, 0xf, PT ;  /* 0x0000000f0700780c */ /* 0x000fe20003f24270 */
[----:B------:R-:W-:Y:S04]  /*1d80*/  SHFL.DOWN PT, R4, R2, 0x10, 0x1f ;  /* 0x0a001f0002047f89 */ /* 0x000fe800000e0000 */
[----:B------:R-:W2:Y:S02]  /*1d90*/  SHFL.DOWN PT, R5, R3, 0x10, 0x1f ;  /* 0x0a001f0003057f89 */ /* 0x000ea400000e0000 */
[----:B--2---:R-:W-:-:S06]  /*1da0*/  DSETP.GEU.AND P0, PT, R2, R4, PT ;  /* 0x000000040200722a */ /* 0x004fcc0003f0e000 */
        /* <DEDUP_REMOVED lines=8> */
[----:B------:R-:W3:Y:S01]  /*1e30*/  S2UR UR5, SR_CgaCtaId ;  /* 0x00000000000579c3 */ /* 0x000ee20000008800 */
[----:B------:R-:W-:Y:S02]  /*1e40*/  UMOV UR4, 0x400 ;  /* 0x0000040000047882 */ /* 0x000fe40000000000 */
[----:B---3--:R-:W-:-:S09]  /*1e50*/  ULEA UR4, UR5, UR4, 0x18 ;  /* 0x0000000405047291 */ /* 0x008fd2000f8ec0ff */
[----:B------:R-:W3:Y:S04]  /*1e60*/  LDS.128 R12, [UR4+0x10] ;  /* 0x00001004ff0c7984 */ /* 0x000ee80008000c00 */
[----:B--2---:R-:W2:Y:S04]  /*1e70*/  LDS.128 R4, [UR4+0x20] ;  /* 0x00002004ff047984 */ /* 0x004ea80008000c00 */
[----:B------:R-:W4:Y:S01]  /*1e80*/  LDS.128 R8, [UR4+0x30] ;  /* 0x00003004ff087984 */ /* 0x000f220008000c00 */
[----:B---3--:R-:W-:-:S06]  /*1e90*/  DSETP.GEU.AND P1, PT, R2, R12, PT ;  /* 0x0000000c0200722a */ /* 0x008fcc0003f2e000 */
[----:B------:R-:W-:Y:S02]  /*1ea0*/  FSEL R2, R12, R2, !P1 ;  /* 0x000000020c027208 */ /* 0x000fe40004800000 */
[----:B------:R-:W-:-:S06]  /*1eb0*/  FSEL R3, R13, R3, !P1 ;  /* 0x000000030d037208 */ /* 0x000fcc0004800000 */
[----:B------:R-:W-:-:S06]  /*1ec0*/  DSETP.GEU.AND P1, PT, R2, R14, PT ;  /* 0x0000000e0200722a */ /* 0x000fcc0003f2e000 */
[----:B------:R-:W-:Y:S02]  /*1ed0*/  FSEL R2, R14, R2, !P1 ;  /* 0x000000020e027208 */ /* 0x000fe40004800000 */
[----:B------:R-:W-:-:S06]  /*1ee0*/  FSEL R3, R15, R3, !P1 ;  /* 0x000000030f037208 */ /* 0x000fcc0004800000 */
[----:B--2---:R-:W-:-:S06]  /*1ef0*/  DSETP.GEU.AND P1, PT, R2, R4, PT ;  /* 0x000000040200722a */ /* 0x004fcc0003f2e000 */
[----:B------:R-:W-:Y:S02]  /*1f00*/  FSEL R4, R4, R2, !P1 ;  /* 0x0000000204047208 */ /* 0x000fe40004800000 */
[----:B------:R-:W-:Y:S02]  /*1f10*/  FSEL R5, R5, R3, !P1 ;  /* 0x0000000305057208 */ /* 0x000fe40004800000 */
[----:B------:R-:W2:Y:S04]  /*1f20*/  LDS.64 R2, [UR4+0x40] ;  /* 0x00004004ff027984 */ /* 0x000ea80008000a00 */
        /* <DEDUP_REMOVED lines=9> */
[----:B--2---:R-:W-:-:S06]  /*1fc0*/  DSETP.GEU.AND P1, PT, R4, R2, PT ;  /* 0x000000020400722a */ /* 0x004fcc0003f2e000 */
[----:B------:R-:W-:Y:S02]  /*1fd0*/  FSEL R2, R2, R4, !P1 ;  /* 0x0000000402027208 */ /* 0x000fe40004800000 */
[----:B------:R-:W-:Y:S01]  /*1fe0*/  FSEL R3, R3, R5, !P1 ;  /* 0x0000000503037208 */ /* 0x000fe20004800000 */
[----:B------:R-:W-:Y:S06]  /*1ff0*/  BRA `(.L_x_69) ;  /* 0x0000001c00f47947 */ /* 0x000fec0003800000 */
.L_x_58:
        /* <DEDUP_REMOVED lines=16> */
.L_x_80:
[----:B------:R-:W-:Y:S05]  /*2100*/  BSYNC.RECONVERGENT B1 ;  /* 0x0000000000017941 */ /* 0x000fea0003800200 */
.L_x_79:
        /* <DEDUP_REMOVED lines=18> */
.L_x_85:
        /* <DEDUP_REMOVED lines=10> */
.L_x_84:
[----:B------:R-:W-:Y:S05]  /*22d0*/  BSYNC.RECONVERGENT B2 ;  /* 0x0000000000027941 */ /* 0x000fea0003800200 */
.L_x_83:
[----:B------:R-:W-:Y:S05]  /*22e0*/  @!P2 BRA `(.L_x_82) ;  /* 0x000000000080a947 */ /* 0x000fea0003800000 */
[----:B------:R-:W0:Y:S01]  /*22f0*/  LDC.64 R4, c[0x0][0x380] ;  /* 0x0000e000ff047b82 */ /* 0x000e220000000a00 */
[----:B------:R-:W-:Y:S02]  /*2300*/  IMAD.U32 R7, RZ, RZ, UR16 ;  /* 0x00000010ff077e24 */ /* 0x000fe4000f8e00ff */
[----:B------:R-:W-:Y:S02]  /*2310*/  VIADD R6, R8, 0x200 ;  /* 0x0000020008067836 */ /* 0x000fe40000000000 */
[----:B------:R-:W-:-:S07]  /*2320*/  IMAD R7, R7, 0x800, R8 ;  /* 0x0000080007077824 */ /* 0x000fce00078e0208 */
.L_x_86:
        /* <DEDUP_REMOVED lines=28> */
.L_x_82:
[----:B------:R-:W-:Y:S05]  /*24f0*/  BSYNC.RECONVERGENT B1 ;  /* 0x0000000000017941 */ /* 0x000fea0003800200 */
.L_x_81:
        /* <DEDUP_REMOVED lines=45> */
[----:B------:R-:W-:-:S03]  /*27d0*/  FSEL R5, R5, R3, P1 ;  /* 0x0000000305057208 */ /* 0x000fc60000800000 */
[----:B0-----:R-:W-:Y:S02]  /*27e0*/  IMAD.MOV.U32 R2, RZ, RZ, R4 ;  /* 0x000000ffff027224 */ /* 0x001fe400078e0004 */
[----:B------:R-:W-:Y:S01]  /*27f0*/  IMAD.MOV.U32 R3, RZ, RZ, R5 ;  /* 0x000000ffff037224 */ /* 0x000fe200078e0005 */
[----:B------:R-:W-:Y:S06]  /*2800*/  BAR.SYNC.DEFER_BLOCKING 0x0 ;  /* 0x0000000000007b1d */ /* 0x000fec0000010000 */
[----:B------:R-:W-:Y:S05]  /*2810*/  @P0 BRA `(.L_x_69) ;  /* 0x0000001400ec0947 */ /* 0x000fea0003800000 */
[----:B------:R-:W0:Y:S01]  /*2820*/  S2UR UR5, SR_CgaCtaId ;  /* 0x00000000000579c3 */ /* 0x000e220000008800 */
[----:B------:R-:W-:Y:S02]  /*2830*/  UMOV UR4, 0x400 ;  /* 0x0000040000047882 */ /* 0x000fe40000000000 */
[----:B0-----:R-:W-:-:S09]  /*2840*/  ULEA UR4, UR5, UR4, 0x18 ;  /* 0x0000000405047291 */ /* 0x001fd2000f8ec0ff */
[----:B------:R-:W0:Y:S04]  /*2850*/  LDS.128 R12, [UR4+0x10] ;  /* 0x00001004ff0c7984 */ /* 0x000e280008000c00 */
[----:B------:R-:W1:Y:S04]  /*2860*/  LDS.128 R4, [UR4+0x20] ;  /* 0x00002004ff047984 */ /* 0x000e680008000c00 */
        /* <DEDUP_REMOVED lines=24> */
.L_x_87:
        /* <DEDUP_REMOVED lines=36> */
[----:B------:R-:W-:Y:S01]  /*2c30*/  VIADD R10, R10, 0x10 ;  /* 0x000000100a0a7836 */ /* 0x000fe20000000000 */
[----:B------:R-:W0:Y:S11]  /*2c40*/  SHFL.DOWN PT, R3, R7, 0x8, R5 ;  /* 0x0900000007037989 */ /* 0x000e3600000e0005 */
[----:B------:R-:W1:Y:S01]  /*2c50*/  @!P0 S2R R9, SR_CgaCtaId ;  /* 0x0000000000098919 */ /* 0x000e620000008800 */
[----:B------:R-:W-:Y:S01]  /*2c60*/  @!P0 MOV R8, 0x400 ;  /* 0x0000040000088802 */ /* 0x000fe20000000f00 */
[----:B0-----:R-:W-:Y:S01]  /*2c70*/  DSETP.GEU.AND P1, PT, R6, R2, PT ;  /* 0x000000020600722a */ /* 0x001fe20003f2e000 */
[----:B------:R-:W-:-:S05]  /*2c80*/  @!P0 SHF.R.U32.HI R6, RZ, 0x2, R0 ;  /* 0x00000002ff068819 */ /* 0x000fca0000011600 */
[----:B------:R-:W-:Y:S02]  /*2c90*/  @!P2 FSEL R4, R2, R4, !P1 ;  /* 0x000000040204a208 */ /* 0x000fe40004800000 */
[----:B------:R-:W-:Y:S02]  /*2ca0*/  @!P2 FSEL R7, R3, R7, !P1 ;  /* 0x000000070307a208 */ /* 0x000fe40004800000 */
[----:B------:R-:W-:Y:S01]  /*2cb0*/  ISETP.GT.AND P2, PT, R10, R5, PT ;  /* 0x000000050a00720c */ /* 0x000fe20003f44270 */
[----:B------:R-:W-:Y:S01]  /*2cc0*/  SHFL.DOWN PT, R2, R4, 0x10, R5 ;  /* 0x0a00000004027989 */ /* 0x000fe200000e0005 */
[----:B------:R-:W-:-:S03]  /*2cd0*/  @!P0 LOP3.LUT R6, R6, 0xf8, RZ, 0xc0, !PT ;  /* 0x000000f806068812 */ /* 0x000fc600078ec0ff */
[----:B------:R0:W2:Y:S01]  /*2ce0*/  SHFL.DOWN PT, R3, R7, 0x10, R5 ;  /* 0x0a00000007037989 */ /* 0x0000a200000e0005 */
        /* <DEDUP_REMOVED lines=11> */
[----:B0-----:R-:W-:Y:S05]  /*2da0*/  @P0 BRA `(.L_x_69) ;  /* 0x0000001000880947 */ /* 0x001fea0003800000 */
        /* <DEDUP_REMOVED lines=59> */
.L_x_78:
[----:B------:R-:W0:Y:S01]  /*3160*/  S2R R0, SR_TID.X ;  /* 0x0000000000007919 */ /* 0x000e220000002100 */
[----:B------:R-:W1:Y:S01]  /*3170*/  LDCU.64 UR8, c[0x0][0x380] ;  /* 0x00007000ff0877ac */ /* 0x000e620008000a00 */
[----:B------:R-:W-:Y:S02]  /*3180*/  IMAD.U32 R19, RZ, RZ, UR16 ;  /* 0x00000010ff137e24 */ /* 0x000fe4000f8e00ff */
[----:B-1----:R-:W-:Y:S02]  /*3190*/  IMAD.U32 R2, RZ, RZ, UR8 ;  /* 0x00000008ff027e24 */ /* 0x002fe4000f8e00ff */
[----:B------:R-:W-:Y:S02]  /*31a0*/  IMAD.U32 R3, RZ, RZ, UR9 ;  /* 0x00000009ff037e24 */ /* 0x000fe4000f8e00ff */
[----:B0-----:R-:W-:-:S04]  /*31b0*/  IMAD R19, R19, 0x800, R0 ;  /* 0x0000080013137824 */ /* 0x001fc800078e0200 */
[----:B------:R-:W-:-:S05]  /*31c0*/  IMAD.WIDE.U32 R18, R19, 0x8, R2 ;  /* 0x0000000813127825 */ /* 0x000fca00078e0002 */
        /* <DEDUP_REMOVED lines=8> */
[----:B------:R-:W-:Y:S01]  /*3250*/  UISETP.GE.U32.AND UP0, UPT, UR13, UR5, UPT ;  /* 0x000000050d00728c */ /* 0x000fe2000bf06070 */
        /* <DEDUP_REMOVED lines=21> */
[----:B------:R-:W-:Y:S06]  /*33b0*/  BRA.U !UP0, `(.L_x_88) ;  /* 0x0000000508dc7547 */ /* 0x000fec000b800000 */
[----:B------:R-:W-:Y:S02]  /*33c0*/  ULEA UR8, UR16, UR5, 0xb ;  /* 0x0000000510087291 */ /* 0x000fe4000f8e58ff */
[----:B------:R-:W-:Y:S02]  /*33d0*/  UIADD3 UR14, UPT, UPT, UR7, -0x800, URZ ;  /* 0xfffff800070e7890 */ /* 0x000fe4000fffe0ff */
[----:B------:R-:W-:Y:S02]  /*33e0*/  UIADD3 UR9, UPT, UPT, UR8, 0x100, URZ ;  /* 0x0000010008097890 */ /* 0x000fe4000fffe0ff */
[----:B------:R-:W-:Y:S02]  /*33f0*/  UISETP.GT.U32.AND UP0, UPT, UR8, UR14, UPT ;  /* 0x0000000e0800728c */ /* 0x000fe4000bf04070 */
[----:B------:R-:W-:Y:S01]  /*3400*/  VIADD R7, R0, UR8 ;  /* 0x0000000800077c36 */ /* 0x000fe20008000000 */
[----:B------:R-:W-:Y:S01]  /*3410*/  UMOV UR4, URZ ;  /* 0x000000ff00047c82 */ /* 0x000fe20008000000 */
[----:B------:R-:W-:-:S05]  /*3420*/  UMOV UR6, UR8 ;  /* 0x0000000800067c82 */ /* 0x000fca0008000000 */
[----:B------:R-:W-:Y:S05]  /*3430*/  BRA.U UP0, `(.L_x_89) ;  /* 0x0000000100b87547 */ /* 0x000fea000b800000 */
[----:B------:R-:W0:Y:S01]  /*3440*/  LDC.64 R2, c[0x0][0x380] ;  /* 0x0000e000ff027b82 */ /* 0x000e220000000a00 */
[----:B------:R-:W1:Y:S01]  /*3450*/  LDCU UR7, c[0x0][0x3a8] ;  /* 0x00007500ff0777ac */ /* 0x000e620008000800 */
[----:B------:R-:W-:Y:S01]  /*3460*/  NOP ;  /* 0x0000000000007918 */ /* 0x000fe20000000000 */
.L_x_90:
[----:B------:R-:W-:-:S04]  /*3470*/  VIADD R23, R0, UR6 ;  /* 0x0000000600177c36 */ /* 0x000fc80008000000 */
[----:B0-----:R-:W-:-:S05]  /*3480*/  IMAD.WIDE.U32 R22, R23, 0x8, R2 ;  /* 0x0000000817167825 */ /* 0x001fca00078e0002 */
[----:B------:R-:W2:Y:S04]  /*3490*/  LDG.E.64.CONSTANT R24, desc[UR10][R22.64] ;  /* 0x0000000a16187981 */ /* 0x000ea8000c1e9b00 */
[----:B------:R-:W3:Y:S04]  /*34a0*/  LDG.E.64.CONSTANT R18, desc[UR10][R22.64+0x800] ;  /* 0x0008000a16127981 */ /* 0x000ee8000c1e9b00 */
[----:B------:R-:W4:Y:S04]  /*34b0*/  LDG.E.64.CONSTANT R16, desc[UR10][R22.64+0x1000] ;  /* 0x0010000a16107981 */ /* 0x000f28000c1e9b00 */
[----:B------:R-:W5:Y:S04]  /*34c0*/  LDG.E.64.CONSTANT R14, desc[UR10][R22.64+0x1800] ;  /* 0x0018000a160e7981 */ /* 0x000f68000c1e9b00 */
[----:B------:R-:W5:Y:S04]  /*34d0*/  LDG.E.64.CONSTANT R12, desc[UR10][R22.64+0x2000] ;  /* 0x0020000a160c7981 */ /* 0x000f68000c1e9b00 */
[----:B------:R-:W5:Y:S04]  /*34e0*/  LDG.E.64.CONSTANT R10, desc[UR10][R22.64+0x2800] ;  /* 0x0028000a160a7981 */ /* 0x000f68000c1e9b00 */
[----:B------:R-:W5:Y:S04]  /*34f0*/  LDG.E.64.CONSTANT R8, desc[UR10][R22.64+0x3000] ;  /* 0x0030000a16087981 */ /* 0x000f68000c1e9b00 */
[----:B------:R-:W5:Y:S01]  /*3500*/  LDG.E.64.CONSTANT R20, desc[UR10][R22.64+0x3800] ;  /* 0x0038000a16147981 */ /* 0x000f62000c1e9b00 */
[----:B-1----:R-:W-:-:S04]  /*3510*/  UIADD3 UR12, UPT, UPT, -UR6, UR7, URZ ;  /* 0x00000007060c7290 */ /* 0x002fc8000fffe1ff */
        /* <DEDUP_REMOVED lines=32> */
.L_x_89:
[----:B------:R-:W-:-:S09]  /*3720*/  UISETP.GE.U32.AND UP0, UPT, UR6, UR7, UPT ;  /* 0x000000070600728c */ /* 0x000fd2000bf06070 */
[----:B------:R-:W-:Y:S05]  /*3730*/  BRA.U UP0, `(.L_x_88) ;  /* 0x0000000100fc7547 */ /* 0x000fea000b800000 */
[----:B------:R-:W-:Y:S01]  /*3740*/  UIADD3 UR5, UPT, UPT, -UR6, UR7, URZ ;  /* 0x0000000706057290 */ /* 0x000fe2000fffe1ff */
[----:B------:R-:W-:Y:S05]  /*3750*/  BSSY.RECONVERGENT B1, `(.L_x_88) ;  /* 0x000003d000017945 */ /* 0x000fea0003800200 */
[----:B------:R-:W-:-:S13]  /*3760*/  ISETP.GE.AND P0, PT, R0, UR5, PT ;  /* 0x0000000500007c0c */ /* 0x000fda000bf06270 */
[----:B------:R-:W-:Y:S05]  /*3770*/  @P0 BRA `(.L_x_91) ;  /* 0x0000000000e80947 */ /* 0x000fea0003800000 */
[----:B------:R-:W0:Y:S01]  /*3780*/  LDC R10, c[0x0][0x3ac] ;  /* 0x0000eb00ff0a7b82 */ /* 0x000e220000000800 */
[----:B------:R-:W-:Y:S01]  /*3790*/  LOP3.LUT R6, RZ, R0, RZ, 0x33, !PT ;  /* 0x00000000ff067212 */ /* 0x000fe200078e33ff */
[----:B------:R-:W-:Y:S04]  /*37a0*/  BSSY.RECONVERGENT B2, `(.L_x_92) ;  /* 0x0000018000027945 */ /* 0x000fe80003800200 */
[----:B------:R-:W-:-:S04]  /*37b0*/  VIADD R8, R6, UR7 ;  /* 0x0000000706087c36 */ /* 0x000fc80008000000 */
[----:B------:R-:W-:Y:S02]  /*37c0*/  VIADD R9, R8, -UR8 ;  /* 0x8000000808097c36 */ /* 0x000fe40008000000 */
[----:B0-----:R-:W-:Y:S01]  /*37d0*/  IMAD R6, R10, UR4, RZ ;  /* 0x000000040a067c24 */ /* 0x001fe2000f8e02ff */
[C---:B------:R-:W-:Y:S02]  /*37e0*/  LOP3.LUT R10, R8.reuse, 0x300, RZ, 0xc0, !PT ;  /* 0x00000300080a7812 */ /* 0x040fe400078ec0ff */
[----:B------:R-:W-:Y:S01]  /*37f0*/  LEA.HI R8, R8, 0x1, RZ, 0x18 ;  /* 0x0000000108087811 */ /* 0x000fe200078fc0ff */
[----:B------:R-:W-:Y:S01]  /*3800*/  IMAD R6, R6, -0x800, R9 ;  /* 0xfffff80006067824 */ /* 0x000fe200078e0209 */
[----:B------:R-:W-:Y:S01]  /*3810*/  ISETP.NE.AND P0, PT, R10, 0x300, PT ;  /* 0x000003000a00780c */ /* 0x000fe20003f05270 */
[----:B------:R-:W-:-:S03]  /*3820*/  IMAD.MOV.U32 R10, RZ, RZ, R0 ;  /* 0x000000ffff0a7224 */ /* 0x000fc600078e0000 */
[----:B------:R-:W-:-:S09]  /*3830*/  ISETP.GE.U32.AND P2, PT, R6, 0x300, PT ;  /* 0x000003000600780c */ /* 0x000fd20003f46070 */
[----:B------:R-:W-:Y:S05]  /*3840*/  @!P0 BRA `(.L_x_93) ;  /* 0x0000000000348947 */ /* 0x000fea0003800000 */
[----:B------:R-:W-:Y:S01]  /*3850*/  LOP3.LUT R8, R8, 0x3, RZ, 0xc0, !PT ;  /* 0x0000000308087812 */ /* 0x000fe200078ec0ff */
[----:B------:R-:W-:-:S04]  /*3860*/  IMAD.MOV.U32 R10, RZ, RZ, R0 ;  /* 0x000000ffff0a7224 */ /* 0x000fc800078e0000 */
[----:B------:R-:W-:-:S07]  /*3870*/  IMAD.MOV R6, RZ, RZ, -R8 ;  /* 0x000000ffff067224 */ /* 0x000fce00078e0a08 */
.L_x_94:
        /* <DEDUP_REMOVED lines=10> */
.L_x_93:
[----:B------:R-:W-:Y:S05]  /*3920*/  BSYNC.RECONVERGENT B2 ;  /* 0x0000000000027941 */ /* 0x000fea0003800200 */
.L_x_92:
[----:B------:R-:W-:Y:S05]  /*3930*/  @!P2 BRA `(.L_x_91) ;  /* 0x000000000078a947 */ /* 0x000fea0003800000 */
[C---:B------:R-:W-:Y:S02]  /*3940*/  VIADD R6, R10.reuse, 0x200 ;  /* 0x000002000a067836 */ /* 0x040fe40000000000 */
[----:B------:R-:W-:-:S07]  /*3950*/  VIADD R7, R10, UR9 ;  /* 0x000000090a077c36 */ /* 0x000fce0008000000 */
.L_x_95:
[----:B------:R-:W-:-:S04]  /*3960*/  VIADD R9, R7, 0xffffff00 ;  /* 0xffffff0007097836 */ /* 0x000fc80000000000 */
[----:B------:R-:W-:-:S06]  /*3970*/  IMAD.WIDE.U32 R8, R9, 0x8, R2 ;  /* 0x0000000809087825 */ /* 0x000fcc00078e0002 */
        /* <DEDUP_REMOVED lines=11> */
[----:B------:R-:W-:Y:S01]  /*3a30*/  FSEL R4, R8, R4, !P0 ;  /* 0x0000000408047208 */ /* 0x000fe20004000000 */
[C---:B------:R-:W-:Y:S01]  /*3a40*/  VIADD R8, R6.reuse, 0x200 ;  /* 0x0000020006087836 */ /* 0x040fe20000000000 */
[----:B------:R-:W-:Y:S01]  /*3a50*/  FSEL R5, R9, R5, !P0 ;  /* 0x0000000509057208 */ /* 0x000fe20004000000 */
[----:B------:R-:W-:-:S05]  /*3a60*/  VIADD R6, R6, 0x400 ;  /* 0x0000040006067836 */ /* 0x000fca0000000000 */
        /* <DEDUP_REMOVED lines=11> */
.L_x_91:
[----:B------:R-:W-:Y:S05]  /*3b20*/  BSYNC.RECONVERGENT B1 ;  /* 0x0000000000017941 */ /* 0x000fea0003800200 */
.L_x_88:
        /* <DEDUP_REMOVED lines=49> */
[----:B------:R-:W1:Y:S04]  /*3e40*/  LDS.128 R12, [UR4+0x10] ;  /* 0x00001004ff0c7984 */ /* 0x000e680008000c00 */
[----:B0-----:R-:W0:Y:S04]  /*3e50*/  LDS.128 R4, [UR4+0x20] ;  /* 0x00002004ff047984 */ /* 0x001e280008000c00 */
[----:B------:R-:W2:Y:S01]  /*3e60*/  LDS.128 R8, [UR4+0x30] ;  /* 0x00003004ff087984 */ /* 0x000ea20008000c00 */
[----:B-1----:R-:W-:-:S06]  /*3e70*/  DSETP.GEU.AND P1, PT, R2, R12, PT ;  /* 0x0000000c0200722a */ /* 0x002fcc0003f2e000 */
[----:B------:R-:W-:Y:S02]  /*3e80*/  FSEL R2, R12, R2, !P1 ;  /* 0x000000020c027208 */ /* 0x000fe40004800000 */
[----:B------:R-:W-:-:S06]  /*3e90*/  FSEL R3, R13, R3, !P1 ;  /* 0x000000030d037208 */ /* 0x000fcc0004800000 */
[----:B------:R-:W-:-:S06]  /*3ea0*/  DSETP.GEU.AND P1, PT, R2, R14, PT ;  /* 0x0000000e0200722a */ /* 0x000fcc0003f2e000 */
[----:B------:R-:W-:Y:S02]  /*3eb0*/  FSEL R2, R14, R2, !P1 ;  /* 0x000000020e027208 */ /* 0x000fe40004800000 */
[----:B------:R-:W-:-:S06]  /*3ec0*/  FSEL R3, R15, R3, !P1 ;  /* 0x000000030f037208 */ /* 0x000fcc0004800000 */
[----:B0-----:R-:W-:-:S06]  /*3ed0*/  DSETP.GEU.AND P1, PT, R2, R4, PT ;  /* 0x000000040200722a */ /* 0x001fcc0003f2e000 */
        /* <DEDUP_REMOVED lines=14> */
[----:B------:R-:W-:-:S07]  /*3fc0*/  FSEL R3, R3, R5, !P1 ;  /* 0x0000000503037208 */ /* 0x000fce0004800000 */
.L_x_69:
[----:B01----:R-:W-:Y:S05]  /*3fd0*/  BSYNC.RECONVERGENT B0 ;  /* 0x0000000000007941 */ /* 0x003fea0003800200 */
.L_x_57:
[----:B------:R-:W-:Y:S05]  /*3fe0*/  @P0 EXIT ;  /* 0x000000000000094d */ /* 0x000fea0003800000 */
[----:B------:R-:W0:Y:S02]  /*3ff0*/  LDCU.64 UR4, c[0x0][0x388] ;  /* 0x00007100ff0477ac */ /* 0x000e240008000a00 */
[----:B0-----:R-:W-:-:S06]  /*4000*/  UIMAD.WIDE.U32 UR4, UR16, 0x8, UR4 ;  /* 0x00000008100478a5 */ /* 0x001fcc000f8e0004 */
[----:B--2---:R-:W-:Y:S02]  /*4010*/  IMAD.U32 R4, RZ, RZ, UR4 ;  /* 0x00000004ff047e24 */ /* 0x004fe4000f8e00ff */
[----:B------:R-:W-:-:S05]  /*4020*/  IMAD.U32 R5, RZ, RZ, UR5 ;  /* 0x00000005ff057e24 */ /* 0x000fca000f8e00ff */
[----:B------:R-:W-:Y:S01]  /*4030*/  STG.E.64 desc[UR10][R4.64], R2 ;  /* 0x0000000204007986 */ /* 0x000fe2000c101b0a */
[----:B------:R-:W-:Y:S05]  /*4040*/  EXIT ;  /* 0x000000000000794d */ /* 0x000fea0003800000 */
.L_x_96:
        /* <DEDUP_REMOVED lines=11> */
.L_x_150:


//--------------------- .text._ZN3cub18CUB_300001_SM_10006detail6reduce28DeviceReduceSingleTileKernelINS2_10policy_hubIdjN4cuda3__47maximumIvEEE10Policy1000EPdSB_jS8_ddNS5_3std3__410__identityEEEvT0_T1_T2_T3_T4_T6_ --------------------------
	.section	.text._ZN3cub18CUB_300001_SM_10006detail6reduce28DeviceReduceSingleTileKernelINS2_10policy_hubIdjN4cuda3__47maximumIvEEE10Policy1000EPdSB_jS8_ddNS5_3std3__410__identityEEEvT0_T1_T2_T3_T4_T6_,"ax",@progbits
	.align	128
        .global         _ZN3cub18CUB_300001_SM_10006detail6reduce28DeviceReduceSingleTileKernelINS2_10policy_hubIdjN4cuda3__47maximumIvEEE10Policy1000EPdSB_jS8_ddNS5_3std3__410__identityEEEvT0_T1_T2_T3_T4_T6_
        .type           _ZN3cub18CUB_300001_SM_10006detail6reduce28DeviceReduceSingleTileKernelINS2_10policy_hubIdjN4cuda3__47maximumIvEEE10Policy1000EPdSB_jS8_ddNS5_3std3__410__identityEEEvT0_T1_T2_T3_T4_T6_,@function
        .size           _ZN3cub18CUB_300001_SM_10006detail6reduce28DeviceReduceSingleTileKernelINS2_10policy_hubIdjN4cuda3__47maximumIvEEE10Policy1000EPdSB_jS8_ddNS5_3std3__410__identityEEEvT0_T1_T2_T3_T4_T6_,(.L_x_151 - _ZN3cub18CUB_300001_SM_10006detail6reduce28DeviceReduceSingleTileKernelINS2_10policy_hubIdjN4cuda3__47maximumIvEEE10Policy1000EPdSB_jS8_ddNS5_3std3__410__identityEEEvT0_T1_T2_T3_T4_T6_)
        .other          _ZN3cub18CUB_300001_SM_10006detail6reduce28DeviceReduceSingleTileKernelINS2_10policy_hubIdjN4cuda3__47maximumIvEEE10Policy1000EPdSB_jS8_ddNS5_3std3__410__identityEEEvT0_T1_T2_T3_T4_T6_,@"STO_CUDA_ENTRY STV_DEFAULT"
_ZN3cub18CUB_300001_SM_10006detail6reduce28DeviceReduceSingleTileKernelINS2_10policy_hubIdjN4cuda3__47maximumIvEEE10Policy1000EPdSB_jS8_ddNS5_3std3__410__identityEEEvT0_T1_T2_T3_T4_T6_:
.text._ZN3cub18CUB_300001_SM_10006detail6reduce28DeviceReduceSingleTileKernelINS2_10policy_hubIdjN4cuda3__47maximumIvEEE10Policy1000EPdSB_jS8_ddNS5_3std3__410__identityEEEvT0_T1_T2_T3_T4_T6_:
        /* <DEDUP_REMOVED lines=13> */
.L_x_97:
[----:B------:R-:W0:Y:S01]  /*00d0*/  LDCU UR4, c[0x0][0x380] ;  /* 0x00007000ff0477ac */ /* 0x000e220008000800 */
[----:B------:R-:W-:Y:S01]  /*00e0*/  BSSY.RECONVERGENT B0, `(.L_x_98) ;  /* 0x00004ae000007945 */ /* 0x000fe20003800200 */
[----:B0-----:R-:W-:-:S09]  /*00f0*/  ULOP3.LUT UP0, URZ, UR4, 0x1f, URZ, 0xc0, !UPT ;  /* 0x0000001f04ff7892 */ /* 0x001fd2000f80c0ff */
[----:B------:R-:W-:Y:S05]  /*0100*/  BRA.U UP0, `(.L_x_99) ;  /* 0x0000002500447547 */ /* 0x000fea000b800000 */
[----:B------:R-:W-:-:S13]  /*0110*/  ISETP.GT.U32.AND P0, PT, R0, 0x7ff, PT ;  /* 0x000007ff0000780c */ /* 0x000fda0003f04070 */
[----:B------:R-:W-:Y:S05]  /*0120*/  @P0 BRA `(.L_x_100) ;  /* 0x0000001400f80947 */ /* 0x000fea0003800000 */
[----:B------:R-:W0:Y:S01]  /*0130*/  S2R R3, SR_TID.X ;  /* 0x0000000000037919 */ /* 0x000e220000002100 */
[----:B------:R-:W-:Y:S01]  /*0140*/  BSSY.RECONVERGENT B1, `(.L_x_101) ;  /* 0x0000009000017945 */ /* 0x000fe20003800200 */
[----:B------:R-:W-:Y:S02]  /*0150*/  CS2R R4, SRZ ;  /* 0x0000000000047805 */ /* 0x000fe4000001ff00 */
[----:B0-----:R-:W-:Y:S01]  /*0160*/  ISETP.GE.U32.AND P0, PT, R3, R0, PT ;  /* 0x000000000300720c */ /* 0x001fe20003f06070 */
[----:B------:R-:W-:-:S12]  /*0170*/  IMAD.MOV.U32 R9, RZ, RZ, R3 ;  /* 0x000000ffff097224 */ /* 0x000fd800078e0003 */
[----:B------:R-:W-:Y:S05]  /*0180*/  @P0 BRA `(.L_x_102) ;  /* 0x0000000000100947 */ /* 0x000fea0003800000 */
[----:B------:R-:W0:Y:S02]  /*0190*/  LDC.64 R4, c[0x0][0x380] ;  /* 0x0000e000ff047b82 */ /* 0x000e240000000a00 */
[----:B0-----:R-:W-:-:S06]  /*01a0*/  IMAD.WIDE.U32 R4, R3, 0x8, R4 ;  /* 0x0000000803047825 */ /* 0x001fcc00078e0004 */
[----:B------:R-:W5:Y:S01]  /*01b0*/  LDG.E.64.CONSTANT R4, desc[UR6][R4.64] ;  /* 0x0000000604047981 */ /* 0x000f62000c1e9b00 */
[----:B------:R-:W-:-:S07]  /*01c0*/  VIADD R9, R3, 0x100 ;  /* 0x0000010003097836 */ /* 0x000fce0000000000 */
.L_x_102:
[----:B------:R-:W-:Y:S05]  /*01d0*/  BSYNC.RECONVERGENT B1 ;  /* 0x0000000000017941 */ /* 0x000fea0003800200 */
.L_x_101:
[----:B------:R-:W-:Y:S01]  /*01e0*/  ISETP.GE.U32.AND P0, PT, R9, R0, PT ;  /* 0x000000000900720c */ /* 0x000fe20003f06070 */
        /* <DEDUP_REMOVED lines=16> */
.L_x_107:
        /* <DEDUP_REMOVED lines=12> */
.L_x_106:
[----:B------:R-:W-:Y:S05]  /*03b0*/  BSYNC.RECONVERGENT B2 ;  /* 0x0000000000027941 */ /* 0x000fea0003800200 */
.L_x_105:
[----:B------:R-:W-:Y:S05]  /*03c0*/  @!P0 BRA `(.L_x_104) ;  /* 0x0000000800288947 */ /* 0x000fea0003800000 */
[----:B------:R-:W0:Y:S01]  /*03d0*/  LDC.64 R6, c[0x0][0x380] ;  /* 0x0000e000ff067b82 */ /* 0x000e220000000a00 */
[----:B------:R-:W-:Y:S01]  /*03e0*/  IMAD.IADD R2, R0, 0x1, -R9 ;  /* 0x0000000100027824 */ /* 0x000fe200078e0a09 */
[----:B------:R-:W-:Y:S01]  /*03f0*/  BSSY.RECONVERGENT B2, `(.L_x_108) ;  /* 0x000004c000027945 */ /* 0x000fe20003800200 */
[----:B------:R-:W-:-:S03]  /*0400*/  PLOP3.LUT P0, PT, PT, PT, PT, 0x80, 0x8 ;  /* 0x000000000008781c */ /* 0x000fc60003f0f070 */
[----:B------:R-:W-:Y:S01]  /*0410*/  ISETP.GT.AND P1, PT, R2, 0xc00, PT ;  /* 0x00000c000200780c */ /* 0x000fe20003f24270 */
[----:B0-----:R-:W-:-:S12]  /*0420*/  IMAD.WIDE.U32 R6, R9, 0x8, R6 ;  /* 0x0000000809067825 */ /* 0x001fd800078e0006 */
[----:B------:R-:W-:Y:S05]  /*0430*/  @!P1 BRA `(.L_x_109) ;  /* 0x00000004001c9947 */ /* 0x000fea0003800000 */
[----:B------:R-:W-:Y:S01]  /*0440*/  PLOP3.LUT P0, PT, PT, PT, PT, 0x8, 0x80 ;  /* 0x000000000080781c */ /* 0x000fe20003f0e170 */
[----:B------:R-:W-:-:S12]  /*0450*/  VIADD R2, R0, 0xfffff400 ;  /* 0xfffff40000027836 */ /* 0x000fd80000000000 */
.L_x_110:
[----:B------:R-:W2:Y:S04]  /*0460*/  LDG.E.64.CONSTANT R40, desc[UR6][R6.64] ;  /* 0x0000000606287981 */ /* 0x000ea8000c1e9b00 */
[----:B------:R-:W3:Y:S04]  /*0470*/  LDG.E.64.CONSTANT R38, desc[UR6][R6.64+0x800] ;  /* 0x0008000606267981 */ /* 0x000ee8000c1e9b00 */
[----:B------:R-:W4:Y:S04]  /*0480*/  LDG.E.64.CONSTANT R36, desc[UR6][R6.64+0x1000] ;  /* 0x0010000606247981 */ /* 0x000f28000c1e9b00 */
        /* <DEDUP_REMOVED lines=12> */
[----:B------:R0:W4:Y:S01]  /*0550*/  LDG.E.64.CONSTANT R10, desc[UR6][R6.64+0x7800] ;  /* 0x00780006060a7981 */ /* 0x000122000c1e9b00 */
[----:B------:R-:W-:-:S05]  /*0560*/  VIADD R9, R9, 0x1000 ;  /* 0x0000100009097836 */ /* 0x000fca0000000000 */
[----:B------:R-:W-:Y:S02]  /*0570*/  ISETP.GE.AND P2, PT, R9, R2, PT ;  /* 0x000000020900720c */ /* 0x000fe40003f46270 */
[----:B0-----:R-:W-:-:S05]  /*0580*/  IADD3 R6, P3, PT, R6, 0x8000, RZ ;  /* 0x0000800006067810 */ /* 0x001fca0007f7e0ff */
[----:B------:R-:W-:Y:S01]  /*0590*/  IMAD.X R7, RZ, RZ, R7, P3 ;  /* 0x000000ffff077224 */ /* 0x000fe200018e0607 */
        /* <DEDUP_REMOVED lines=49> */
.L_x_109:
[----:B------:R-:W-:Y:S05]  /*08b0*/  BSYNC.RECONVERGENT B2 ;  /* 0x0000000000027941 */ /* 0x000fea0003800200 */
.L_x_108:
[----:B------:R-:W-:Y:S01]  /*08c0*/  IMAD.IADD R2, R0, 0x1, -R9 ;  /* 0x0000000100027824 */ /* 0x000fe200078e0a09 */
[----:B------:R-:W-:Y:S04]  /*08d0*/  BSSY.RECONVERGENT B2, `(.L_x_111) ;  /* 0x0000027000027945 */ /* 0x000fe80003800200 */
[----:B------:R-:W-:-:S13]  /*08e0*/  ISETP.GT.AND P1, PT, R2, 0x400, PT ;  /* 0x000004000200780c */ /* 0x000fda0003f24270 */
[----:B------:R-:W-:Y:S05]  /*08f0*/  @!P1 BRA `(.L_x_112) ;  /* 0x0000000000909947 */ /* 0x000fea0003800000 */
[----:B------:R-:W2:Y:S04]  /*0900*/  LDG.E.64.CONSTANT R12, desc[UR6][R6.64] ;  /* 0x00000006060c7981 */ /* 0x000ea8000c1e9b00 */
[----:B------:R-:W3:Y:S04]  /*0910*/  LDG.E.64.CONSTANT R14, desc[UR6][R6.64+0x800] ;  /* 0x00080006060e7981 */ /* 0x000ee8000c1e9b00 */
[----:B------:R-:W4:Y:S04]  /*0920*/  LDG.E.64.CONSTANT R16, desc[UR6][R6.64+0x1000] ;  /* 0x0010000606107981 */ /* 0x000f28000c1e9b00 */
[----:B------:R-:W4:Y:S04]  /*0930*/  LDG.E.64.CONSTANT R18, desc[UR6][R6.64+0x1800] ;  /* 0x0018000606127981 */ /* 0x000f28000c1e9b00 */
[----:B------:R-:W4:Y:S04]  /*0940*/  LDG.E.64.CONSTANT R20, desc[UR6][R6.64+0x2000] ;  /* 0x0020000606147981 */ /* 0x000f28000c1e9b00 */
[----:B------:R-:W4:Y:S04]  /*0950*/  LDG.E.64.CONSTANT R22, desc[UR6][R6.64+0x2800] ;  /* 0x0028000606167981 */ /* 0x000f28000c1e9b00 */
[----:B------:R-:W4:Y:S04]  /*0960*/  LDG.E.64.CONSTANT R24, desc[UR6][R6.64+0x3000] ;  /* 0x0030000606187981 */ /* 0x000f28000c1e9b00 */
[----:B------:R0:W4:Y:S01]  /*0970*/  LDG.E.64.CONSTANT R10, desc[UR6][R6.64+0x3800] ;  /* 0x00380006060a7981 */ /* 0x000122000c1e9b00 */
[----:B------:R-:W-:Y:S01]  /*0980*/  VIADD R9, R9, 0x800 ;  /* 0x0000080009097836 */ /* 0x000fe20000000000 */
        /* <DEDUP_REMOVED lines=27> */
.L_x_112:
[----:B------:R-:W-:Y:S05]  /*0b40*/  BSYNC.RECONVERGENT B2 ;  /* 0x0000000000027941 */ /* 0x000fea0003800200 */
.L_x_111:
[----:B------:R-:W-:-:S13]  /*0b50*/  ISETP.LT.OR P0, PT, R9, R0, P0 ;  /* 0x000000000900720c */ /* 0x000fda0000701670 */
[----:B------:R-:W-:Y:S05]  /*0b60*/  @!P0 BRA `(.L_x_104) ;  /* 0x0000000000408947 */ /* 0x000fea0003800000 */
        /* <DEDUP_REMOVED lines=16> */
.L_x_104:
[----:B------:R-:W-:Y:S05]  /*0c70*/  BSYNC.RECONVERGENT B1 ;  /* 0x0000000000017941 */ /* 0x000fea0003800200 */
.L_x_103:
[----:B------:R-:W-:-:S13]  /*0c80*/  ISETP.GE.U32.AND P0, PT, R0, 0x100, PT ;  /* 0x000001000000780c */ /* 0x000fda0003f06070 */
        /* <DEDUP_REMOVED lines=58> */
[----:B-1----:R-:W0:Y:S04]  /*1030*/  LDS.128 R8, [UR4+0x10] ;  /* 0x00001004ff087984 */ /* 0x002e280008000c00 */
        /* <DEDUP_REMOVED lines=25> */
.L_x_113:
[----:B------:R-:W-:Y:S01]  /*11d0*/  LOP3.LUT R2, R3, 0x3e0, RZ, 0xc0, !PT ;  /* 0x000003e003027812 */ /* 0x000fe200078ec0ff */
[----:B------:R-:W0:Y:S03]  /*11e0*/  S2R R10, SR_LANEID ;  /* 0x00000000000a7919 */ /* 0x000e260000000000 */
[----:B------:R-:W-:Y:S01]  /*11f0*/  LOP3.LUT R9, RZ, R2, RZ, 0x33, !PT ;  /* 0x00000002ff097212 */ /* 0x000fe200078e33ff */
[----:B------:R-:W-:-:S04]  /*1200*/  VIADD R7, R2, 0x20 ;  /* 0x0000002002077836 */ /* 0x000fc80000000000 */
[----:B------:R-:W-:Y:S01]  /*1210*/  IMAD.IADD R9, R9, 0x1, R0 ;  /* 0x0000000109097824 */ /* 0x000fe200078e0200 */
[----:B------:R-:W-:-:S04]  /*1220*/  ISETP.GT.U32.AND P0, PT, R7, R0, PT ;  /* 0x000000000700720c */ /* 0x000fc80003f04070 */
        /* <DEDUP_REMOVED lines=60> */
[----:B------:R-:W-:Y:S01]  /*15f0*/  ISETP.GT.U32.AND P2, PT, R0, 0x20, PT ;  /* 0x000000200000780c */ /* 0x000fe20003f44070 */
        /* <DEDUP_REMOVED lines=8> */
[C---:B------:R-:W-:Y:S01]  /*1680*/  ISETP.GT.U32.AND P1, PT, R0.reuse, 0x40, PT ;  /* 0x000000400000780c */ /* 0x040fe20003f24070 */
[----:B------:R-:W-:Y:S01]  /*1690*/  IMAD.MOV.U32 R2, RZ, RZ, R13 ;  /* 0x000000ffff027224 */ /* 0x000fe200078e000d */
[----:B------:R-:W-:Y:S01]  /*16a0*/  ISETP.GT.U32.AND P2, PT, R0, 0x60, PT ;  /* 0x000000600000780c */ /* 0x000fe20003f44070 */
[----:B------:R-:W-:Y:S01]  /*16b0*/  IMAD.MOV.U32 R3, RZ, RZ, R12 ;  /* 0x000000ffff037224 */ /* 0x000fe200078e000c */
[----:B------:R-:W0:Y:S05]  /*16c0*/  LDS.128 R4, [UR4+0x30] ;  /* 0x00003004ff047984 */ /* 0x000e2a0008000c00 */
[----:B------:R-:W-:-:S06]  /*16d0*/  DSETP.GEU.AND P3, PT, R2, R14, PT ;  /* 0x0000000e0200722a */ /* 0x000fcc0003f6e000 */
[----:B------:R-:W-:Y:S02]  /*16e0*/  @P1 FSEL R13, R14, R13, !P3 ;  /* 0x0000000d0e0d1208 */ /* 0x000fe40005800000 */
[----:B------:R-:W-:Y:S02]  /*16f0*/  @P1 FSEL R12, R15, R12, !P3 ;  /* 0x0000000c0f0c1208 */ /* 0x000fe40005800000 */
[----:B------:R-:W-:Y:S01]  /*1700*/  ISETP.GT.U32.AND P1, PT, R0, 0x80, PT ;  /* 0x000000800000780c */ /* 0x000fe20003f24070 */
[----:B------:R-:W-:Y:S02]  /*1710*/  IMAD.MOV.U32 R2, RZ, RZ, R13 ;  /* 0x000000ffff027224 */ /* 0x000fe400078e000d */
[----:B------:R-:W-:-:S06]  /*1720*/  IMAD.MOV.U32 R3, RZ, RZ, R12 ;  /* 0x000000ffff037224 */ /* 0x000fcc00078e000c */
[----:B-1----:R-:W-:Y:S01]  /*1730*/  DSETP.GEU.AND P3, PT, R2, R8, PT ;  /* 0x000000080200722a */ /* 0x002fe20003f6e000 */
[----:B------:R-:W1:Y:S05]  /*1740*/  LDS.64 R2, [UR4+0x40] ;  /* 0x00004004ff027984 */ /* 0x000e6a0008000a00 */
[----:B------:R-:W-:Y:S02]  /*1750*/  @P2 FSEL R13, R8, R13, !P3 ;  /* 0x0000000d080d2208 */ /* 0x000fe40005800000 */
[----:B------:R-:W-:Y:S02]  /*1760*/  @P2 FSEL R12, R9, R12, !P3 ;  /* 0x0000000c090c2208 */ /* 0x000fe40005800000 */
[----:B------:R-:W-:Y:S01]  /*1770*/  ISETP.GT.U32.AND P2, PT, R0, 0xa0, PT ;  /* 0x000000a00000780c */ /* 0x000fe20003f44070 */
[----:B------:R-:W-:-:S02]  /*1780*/  IMAD.MOV.U32 R8, RZ, RZ, R13 ;  /* 0x000000ffff087224 */ /* 0x000fc400078e000d */
[----:B------:R-:W-:-:S06]  /*1790*/  IMAD.MOV.U32 R9, RZ, RZ, R12 ;  /* 0x000000ffff097224 */ /* 0x000fcc00078e000c */
[----:B------:R-:W-:-:S06]  /*17a0*/  DSETP.GEU.AND P3, PT, R8, R10, PT ;  /* 0x0000000a0800722a */ /* 0x000fcc0003f6e000 */
[----:B------:R-:W-:Y:S02]  /*17b0*/  @P1 FSEL R13, R10, R13, !P3 ;  /* 0x0000000d0a0d1208 */ /* 0x000fe40005800000 */
[----:B------:R-:W-:Y:S02]  /*17c0*/  @P1 FSEL R12, R11, R12, !P3 ;  /* 0x0000000c0b0c1208 */ /* 0x000fe40005800000 */
[----:B------:R-:W-:Y:S01]  /*17d0*/  ISETP.GT.U32.AND P1, PT, R0, 0xc0, PT ;  /* 0x000000c00000780c */ /* 0x000fe20003f24070 */
[----:B------:R-:W-:Y:S02]  /*17e0*/  IMAD.MOV.U32 R8, RZ, RZ, R13 ;  /* 0x000000ffff087224 */ /* 0x000fe400078e000d */
[----:B------:R-:W-:-:S06]  /*17f0*/  IMAD.MOV.U32 R9, RZ, RZ, R12 ;  /* 0x000000ffff097224 */ /* 0x000fcc00078e000c */
[----:B0-----:R-:W-:-:S06]  /*1800*/  DSETP.GEU.AND P3, PT, R8, R4, PT ;  /* 0x000000040800722a */ /* 0x001fcc0003f6e000 */
[----:B------:R-:W-:Y:S02]  /*1810*/  @P2 FSEL R13, R4, R13, !P3 ;  /* 0x0000000d040d2208 */ /* 0x000fe40005800000 */
[----:B------:R-:W-:Y:S02]  /*1820*/  @P2 FSEL R12, R5, R12, !P3 ;  /* 0x0000000c050c2208 */ /* 0x000fe40005800000 */
[----:B------:R-:W-:Y:S01]  /*1830*/  ISETP.GT.U32.AND P2, PT, R0, 0xe0, PT ;  /* 0x000000e00000780c */ /* 0x000fe20003f44070 */
        /* <DEDUP_REMOVED lines=13> */
.L_x_100:
[----:B------:R-:W0:Y:S01]  /*1910*/  S2R R4, SR_TID.X ;  /* 0x0000000000047919 */ /* 0x000e220000002100 */
[----:B------:R-:W1:Y:S01]  /*1920*/  LDC.64 R2, c[0x0][0x380] ;  /* 0x0000e000ff027b82 */ /* 0x000e620000000a00 */
[----:B0-----:R-:W-:-:S04]  /*1930*/  IMAD.SHL.U32 R5, R4, 0x4, RZ ;  /* 0x0000000404057824 */ /* 0x001fc800078e00ff */
[----:B-1----:R-:W-:-:S05]  /*1940*/  IMAD.WIDE.U32 R2, R5, 0x8, R2 ;  /* 0x0000000805027825 */ /* 0x002fca00078e0002 */
[----:B------:R-:W2:Y:S04]  /*1950*/  LDG.E.128.CONSTANT R16, desc[UR6][R2.64] ;  /* 0x0000000602107981 */ /* 0x000ea8000c1e9d00 */
[----:B------:R-:W3:Y:S04]  /*1960*/  LDG.E.128.CONSTANT R20, desc[UR6][R2.64+0x10] ;  /* 0x0000100602147981 */ /* 0x000ee8000c1e9d00 */
[----:B------:R-:W4:Y:S04]  /*1970*/  LDG.E.128.CONSTANT R12, desc[UR6][R2.64+0x2000] ;  /* 0x00200006020c7981 */ /* 0x000f28000c1e9d00 */
[----:B------:R-:W5:Y:S01]  /*1980*/  LDG.E.128.CONSTANT R8, desc[UR6][R2.64+0x2010] ;  /* 0x0020100602087981 */ /* 0x000f62000c1e9d00 */
[----:B------:R-:W-:-:S02]  /*1990*/  VIADD R24, R0, 0xfffff800 ;  /* 0xfffff80000187836 */ /* 0x000fc40000000000 */
[----:B------:R-:W-:-:S03]  /*19a0*/  IMAD.MOV.U32 R5, RZ, RZ, 0x800 ;  /* 0x00000800ff057424 */ /* 0x000fc600078e00ff */
[----:B------:R-:W-:Y:S01]  /*19b0*/  ISETP.GE.U32.AND P1, PT, R24, 0x800, PT ;  /* 0x000008001800780c */ /* 0x000fe20003f26070 */
        /* <DEDUP_REMOVED lines=23> */
[----:B------:R-:W-:-:S07]  /*1b30*/  IMAD.MOV.U32 R5, RZ, RZ, 0x800 ;  /* 0x00000800ff057424 */ /* 0x000fce00078e00ff */
.L_x_117:
[----:B------:R-:W-:-:S05]  /*1b40*/  IMAD.WIDE.U32 R26, R5, 0x8, R2 ;  /* 0x00000008051a7825 */ /* 0x000fca00078e0002 */
[----:B------:R-:W2:Y:S04]  /*1b50*/  LDG.E.128.CONSTANT R20, desc[UR6][R26.64] ;  /* 0x000000061a147981 */ /* 0x000ea8000c1e9d00 */
[----:B------:R-:W3:Y:S04]  /*1b60*/  LDG.E.128.CONSTANT R16, desc[UR6][R26.64+0x10] ;  /* 0x000010061a107981 */ /* 0x000ee8000c1e9d00 */
[----:B------:R-:W4:Y:S04]  /*1b70*/  LDG.E.128.CONSTANT R12, desc[UR6][R26.64+0x2000] ;  /* 0x002000061a0c7981 */ /* 0x000f28000c1e9d00 */
[----:B------:R-:W5:Y:S01]  /*1b80*/  LDG.E.128.CONSTANT R8, desc[UR6][R26.64+0x2010] ;  /* 0x002010061a087981 */ /* 0x000f62000c1e9d00 */
        /* <DEDUP_REMOVED lines=20> */
[----:B0-----:R-:W-:Y:S01]  /*1cd0*/  IMAD.IADD R8, R0, 0x1, -R5 ;  /* 0x0000000100087824 */ /* 0x001fe200078e0a05 */
[----:B------:R-:W-:-:S04]  /*1ce0*/  FSEL R7, R9, R7, !P0 ;  /* 0x0000000709077208 */ /* 0x000fc80004000000 */
[----:B------:R-:W-:Y:S02]  /*1cf0*/  ISETP.GE.U32.AND P1, PT, R8, 0x800, PT ;  /* 0x000008000800780c */ /* 0x000fe40003f26070 */
[----:B------:R-:W-:-:S06]  /*1d00*/  DSETP.GEU.AND P0, PT, R6, R10, PT ;  /* 0x0000000a0600722a */ /* 0x000fcc0003f0e000 */
[----:B------:R-:W-:Y:S02]  /*1d10*/  FSEL R6, R10, R6, !P0 ;  /* 0x000000060a067208 */ /* 0x000fe40004000000 */
[----:B------:R-:W-:-:S03]  /*1d20*/  FSEL R7, R11, R7, !P0 ;  /* 0x000000070b077208 */ /* 0x000fc60004000000 */
[----:B------:R-:W-:Y:S05]  /*1d30*/  @!P1 BRA `(.L_x_116) ;  /* 0x00000004000c9947 */ /* 0x000fea0003800000 */
[----:B------:R-:W-:-:S05]  /*1d40*/  VIADD R5, R5, 0x800 ;  /* 0x0000080005057836 */ /* 0x000fca0000000000 */
[----:B------:R-:W-:-:S13]  /*1d50*/  ISETP.GT.U32.AND P0, PT, R5, R24, PT ;  /* 0x000000180500720c */ /* 0x000fda0003f04070 */
[----:B------:R-:W-:Y:S05]  /*1d60*/  @!P0 BRA `(.L_x_117) ;  /* 0xfffffffc00748947 */ /* 0x000fea000383ffff */
.L_x_115:
[----:B------:R-:W-:-:S13]  /*1d70*/  ISETP.GE.U32.AND P0, PT, R5, R0, PT ;  /* 0x000000000500720c */ /* 0x000fda0003f06070 */
[----:B------:R-:W-:Y:S05]  /*1d80*/  @P0 BRA `(.L_x_116) ;  /* 0x0000000000f80947 */ /* 0x000fea0003800000 */
[----:B------:R-:W-:Y:S01]  /*1d90*/  IMAD.IADD R3, R0, 0x1, -R5 ;  /* 0x0000000100037824 */ /* 0x000fe200078e0a05 */
[----:B------:R-:W-:Y:S04]  /*1da0*/  BSSY.RECONVERGENT B1, `(.L_x_116) ;  /* 0x000003c000017945 */ /* 0x000fe80003800200 */
[----:B------:R-:W-:-:S13]  /*1db0*/  ISETP.GE.AND P0, PT, R4, R3, PT ;  /* 0x000000030400720c */ /* 0x000fda0003f06270 */
[----:B------:R-:W-:Y:S05]  /*1dc0*/  @P0 BRA `(.L_x_118) ;  /* 0x0000000000e40947 */ /* 0x000fea0003800000 */
[----:B------:R-:W-:Y:S01]  /*1dd0*/  LOP3.LUT R2, RZ, R4, RZ, 0x33, !PT ;  /* 0x00000004ff027212 */ /* 0x000fe200078e33ff */
[----:B------:R-:W-:Y:S03]  /*1de0*/  BSSY.RECONVERGENT B2, `(.L_x_119) ;  /* 0x0000017000027945 */ /* 0x000fe60003800200 */
[----:B------:R-:W-:-:S04]  /*1df0*/  IADD3 R2, PT, PT, -R5, R0, R2 ;  /* 0x0000000005027210 */ /* 0x000fc80007ffe102 */
[C---:B------:R-:W-:Y:S02]  /*1e00*/  LOP3.LUT R0, R2.reuse, 0x300, RZ, 0xc0, !PT ;  /* 0x0000030002007812 */ /* 0x040fe400078ec0ff */
[----:B------:R-:W-:Y:S02]  /*1e10*/  ISETP.GE.U32.AND P2, PT, R2, 0x300, PT ;  /* 0x000003000200780c */ /* 0x000fe40003f46070 */
[----:B------:R-:W-:Y:S01]  /*1e20*/  ISETP.NE.AND P0, PT, R0, 0x300, PT ;  /* 0x000003000000780c */ /* 0x000fe20003f05270 */
[----:B------:R-:W-:-:S12]  /*1e30*/  IMAD.MOV.U32 R0, RZ, RZ, R4 ;  /* 0x000000ffff007224 */ /* 0x000fd800078e0004 */
[----:B------:R-:W-:Y:S05]  /*1e40*/  @!P0 BRA `(.L_x_120) ;  /* 0x0000000000408947 */ /* 0x000fea0003800000 */
[----:B------:R-:W0:Y:S01]  /*1e50*/  LDC.64 R10, c[0x0][0x380] ;  /* 0x0000e000ff0a7b82 */ /* 0x000e220000000a00 */
[----:B------:R-:W-:Y:S01]  /*1e60*/  LEA.HI R0, R2, 0x1, RZ, 0x18 ;  /* 0x0000000102007811 */ /* 0x000fe200078fc0ff */
[----:B------:R-:W-:-:S03]  /*1e70*/  IMAD.IADD R13, R4, 0x1, R5 ;  /* 0x00000001040d7824 */ /* 0x000fc600078e0205 */
[----:B------:R-:W-:Y:S01]  /*1e80*/  LOP3.LUT R2, R0, 0x3, RZ, 0xc0, !PT ;  /* 0x0000000300027812 */ /* 0x000fe200078ec0ff */
[----:B------:R-:W-:-:S04]  /*1e90*/  IMAD.MOV.U32 R0, RZ, RZ, R4 ;  /* 0x000000ffff007224 */ /* 0x000fc800078e0004 */
[----:B------:R-:W-:-:S07]  /*1ea0*/  IMAD.MOV R2, RZ, RZ, -R2 ;  /* 0x000000ffff027224 */ /* 0x000fce00078e0a02 */
.L_x_121:
        /* <DEDUP_REMOVED lines=10> */
.L_x_120:
[----:B------:R-:W-:Y:S05]  /*1f50*/  BSYNC.RECONVERGENT B2 ;  /* 0x0000000000027941 */ /* 0x000fea0003800200 */
.L_x_119:
[----:B------:R-:W-:Y:S05]  /*1f60*/  @!P2 BRA `(.L_x_118) ;  /* 0x00000000007ca947 */ /* 0x000fea0003800000 */
[----:B------:R-:W0:Y:S01]  /*1f70*/  LDC.64 R8, c[0x0][0x380] ;  /* 0x0000e000ff087b82 */ /* 0x000e220000000a00 */
[C---:B------:R-:W-:Y:S02]  /*1f80*/  IMAD.IADD R5, R0.reuse, 0x1, R5 ;  /* 0x0000000100057824 */ /* 0x040fe400078e0205 */
[----:B------:R-:W-:-:S07]  /*1f90*/  VIADD R0, R0, 0x200 ;  /* 0x0000020000007836 */ /* 0x000fce0000000000 */
.L_x_122:
        /* <DEDUP_REMOVED lines=11> */
[C---:B------:R-:W-:Y:S02]  /*2050*/  VIADD R2, R0.reuse, 0x200 ;  /* 0x0000020000027836 */ /* 0x040fe40000000000 */
[----:B------:R-:W-:Y:S02]  /*2060*/  VIADD R0, R0, 0x400 ;  /* 0x0000040000007836 */ /* 0x000fe40000000000 */
[----:B------:R-:W-:Y:S01]  /*2070*/  VIADD R5, R5, 0x400 ;  /* 0x0000040005057836 */ /* 0x000fe20000000000 */
[----:B------:R-:W-:Y:S01]  /*2080*/  ISETP.GE.AND P1, PT, R2, R3, PT ;  /* 0x000000030200720c */ /* 0x000fe20003f26270 */
        /* <DEDUP_REMOVED lines=11> */
[----:B------:R-:W-:Y:S01]  /*2140*/  FSEL R7, R17, R7, !P0 ;  /* 0x0000000711077208 */ /* 0x000fe20004000000 */
[----:B------:R-:W-:Y:S06]  /*2150*/  @!P1 BRA `(.L_x_122) ;  /* 0xfffffffc00909947 */ /* 0x000fec000383ffff */
.L_x_118:
[----:B------:R-:W-:Y:S05]  /*2160*/  BSYNC.RECONVERGENT B1 ;  /* 0x0000000000017941 */ /* 0x000fea0003800200 */
.L_x_116:
        /* <DEDUP_REMOVED lines=50> */
[----:B------:R-:W2:Y:S01]  /*2490*/  LDS.128 R12, [UR4+0x20] ;  /* 0x00002004ff0c7984 */ /* 0x000ea20008000c00 */
[----:B-1----:R-:W-:-:S06]  /*24a0*/  DSETP.GEU.AND P1, PT, R6, R8, PT ;  /* 0x000000080600722a */ /* 0x002fcc0003f2e000 */
[----:B0-----:R-:W-:Y:S02]  /*24b0*/  FSEL R2, R8, R6, !P1 ;  /* 0x0000000608027208 */ /* 0x001fe40004800000 */
[----:B------:R-:W-:Y:S02]  /*24c0*/  FSEL R3, R9, R7, !P1 ;  /* 0x0000000709037208 */ /* 0x000fe40004800000 */
[----:B------:R-:W0:Y:S04]  /*24d0*/  LDS.128 R4, [UR4+0x30] ;  /* 0x00003004ff047984 */ /* 0x000e280008000c00 */
[----:B------:R-:W-:-:S06]  /*24e0*/  DSETP.GEU.AND P1, PT, R2, R10, PT ;  /* 0x0000000a0200722a */ /* 0x000fcc0003f2e000 */
[----:B------:R-:W-:Y:S02]  /*24f0*/  FSEL R2, R10, R2, !P1 ;  /* 0x000000020a027208 */ /* 0x000fe40004800000 */
[----:B------:R-:W-:-:S06]  /*2500*/  FSEL R3, R11, R3, !P1 ;  /* 0x000000030b037208 */ /* 0x000fcc0004800000 */
[----:B--2---:R-:W-:-:S06]  /*2510*/  DSETP.GEU.AND P1, PT, R2, R12, PT ;  /* 0x0000000c0200722a */ /* 0x004fcc0003f2e000 */
        /* <DEDUP_REMOVED lines=16> */
.L_x_99:
        /* <DEDUP_REMOVED lines=12> */
.L_x_125:
[----:B------:R-:W-:Y:S05]  /*26e0*/  BSYNC.RECONVERGENT B1 ;  /* 0x0000000000017941 */ /* 0x000fea0003800200 */
.L_x_124:
        /* <DEDUP_REMOVED lines=17> */
.L_x_130:
        /* <DEDUP_REMOVED lines=12> */
.L_x_129:
[----:B------:R-:W-:Y:S05]  /*28c0*/  BSYNC.RECONVERGENT B2 ;  /* 0x0000000000027941 */ /* 0x000fea0003800200 */
.L_x_128:
        /* <DEDUP_REMOVED lines=10> */
.L_x_133:
        /* <DEDUP_REMOVED lines=69> */
.L_x_132:
[----:B------:R-:W-:Y:S05]  /*2dc0*/  BSYNC.RECONVERGENT B2 ;  /* 0x0000000000027941 */ /* 0x000fea0003800200 */
.L_x_131:
        /* <DEDUP_REMOVED lines=40> */
.L_x_135:
[----:B------:R-:W-:Y:S05]  /*3050*/  BSYNC.RECONVERGENT B2 ;  /* 0x0000000000027941 */ /* 0x000fea0003800200 */
.L_x_134:
        /* <DEDUP_REMOVED lines=18> */
.L_x_127:
[----:B------:R-:W-:Y:S05]  /*3180*/  BSYNC.RECONVERGENT B1 ;  /* 0x0000000000017941 */ /* 0x000fea0003800200 */
.L_x_126:
        /* <DEDUP_REMOVED lines=60> */
[----:B---3--:R-:W1:Y:S01]  /*3550*/  LDS.128 R12, [UR4+0x20] ;  /* 0x00002004ff0c7984 */ /* 0x008e620008000c00 */
        /* <DEDUP_REMOVED lines=24> */
.L_x_136:
        /* <DEDUP_REMOVED lines=63> */
[----:B----4-:R-:W-:Y:S05]  /*3ad0*/  @P0 BRA `(.L_x_114) ;  /* 0x0000001000380947 */ /* 0x010fea0003800000 */
[----:B------:R-:W0:Y:S01]  /*3ae0*/  S2UR UR5, SR_CgaCtaId ;  /* 0x00000000000579c3 */ /* 0x000e220000008800 */
[----:B------:R-:W-:Y:S01]  /*3af0*/  UMOV UR4, 0x400 ;  /* 0x0000040000047882 */ /* 0x000fe20000000000 */
[C---:B------:R-:W-:Y:S02]  /*3b00*/  ISETP.GT.U32.AND P3, PT, R0.reuse, 0x20, PT ;  /* 0x000000200000780c */ /* 0x040fe40003f64070 */
        /* <DEDUP_REMOVED lines=9> */
[----:B------:R-:W-:Y:S01]  /*3ba0*/  ISETP.GT.U32.AND P1, PT, R0, 0x60, PT ;  /* 0x000000600000780c */ /* 0x000fe20003f24070 */
[----:B------:R-:W-:Y:S01]  /*3bb0*/  IMAD.MOV.U32 R2, RZ, RZ, R13 ;  /* 0x000000ffff027224 */ /* 0x000fe200078e000d */
[----:B------:R-:W0:Y:S01]  /*3bc0*/  LDS.128 R4, [UR4+0x30] ;  /* 0x00003004ff047984 */ /* 0x000e220008000c00 */
[----:B------:R-:W-:-:S06]  /*3bd0*/  IMAD.MOV.U32 R3, RZ, RZ, R12 ;  /* 0x000000ffff037224 */ /* 0x000fcc00078e000c */
        /* <DEDUP_REMOVED lines=36> */
.L_x_123:
[----:B------:R-:W0:Y:S01]  /*3e20*/  S2R R7, SR_TID.X ;  /* 0x0000000000077919 */ /* 0x000e220000002100 */
[----:B------:R-:W1:Y:S02]  /*3e30*/  LDCU.64 UR4, c[0x0][0x380] ;  /* 0x00007000ff0477ac */ /* 0x000e640008000a00 */
[----:B-1----:R-:W-:Y:S02]  /*3e40*/  IMAD.U32 R2, RZ, RZ, UR4 ;  /* 0x00000004ff027e24 */ /* 0x002fe4000f8e00ff */
[----:B------:R-:W-:Y:S02]  /*3e50*/  IMAD.U32 R3, RZ, RZ, UR5 ;  /* 0x00000005ff037e24 */ /* 0x000fe4000f8e00ff */
        /* <DEDUP_REMOVED lines=9> */
[----:B------:R-:W-:-:S05]  /*3ef0*/  VIADD R6, R0, 0xfffff800 ;  /* 0xfffff80000067836 */ /* 0x000fca0000000000 */
[----:B------:R-:W-:Y:S01]  /*3f00*/  ISETP.GE.U32.AND P1, PT, R6, 0x800, PT ;  /* 0x000008000600780c */ /* 0x000fe20003f26070 */
[----:B--2---:R-:W-:-:S06]  /*3f10*/  DSETP.GEU.AND P0, PT, R22, R8, PT ;  /* 0x000000081600722a */ /* 0x004fcc0003f0e000 */
[----:B------:R-:W-:Y:S02]  /*3f20*/  FSEL R8, R8, R22, !P0 ;  /* 0x0000001608087208 */ /* 0x000fe40004000000 */
[----:B------:R-:W-:-:S06]  /*3f30*/  FSEL R9, R9, R23, !P0 ;  /* 0x0000001709097208 */ /* 0x000fcc0004000000 */
[----:B---3--:R-:W-:-:S06]  /*3f40*/  DSETP.GEU.AND P0, PT, R8, R10, PT ;  /* 0x0000000a0800722a */ /* 0x008fcc0003f0e000 */
[----:B------:R-:W-:Y:S02]  /*3f50*/  FSEL R8, R10, R8, !P0 ;  /* 0x000000080a087208 */ /* 0x000fe40004000000 */
[----:B------:R-:W-:Y:S01]  /*3f60*/  FSEL R9, R11, R9, !P0 ;  /* 0x000000090b097208 */ /* 0x000fe20004000000 */
[----:B------:R-:W-:-:S05]  /*3f70*/  IMAD.MOV.U32 R11, RZ, RZ, 0x800 ;  /* 0x00000800ff0b7424 */ /* 0x000fca00078e00ff */
        /* <DEDUP_REMOVED lines=18> */
[----:B------:R-:W1:Y:S02]  /*40a0*/  LDC.64 R2, c[0x0][0x380] ;  /* 0x0000e000ff027b82 */ /* 0x000e640000000a00 */
.L_x_139:
[----:B------:R-:W-:-:S04]  /*40b0*/  IMAD.IADD R17, R7, 0x1, R11 ;  /* 0x0000000107117824 */ /* 0x000fc800078e020b */
[----:B-1----:R-:W-:-:S06]  /*40c0*/  IMAD.WIDE.U32 R16, R17, 0x8, R2 ;  /* 0x0000000811107825 */ /* 0x002fcc00078e0002 */
[----:B------:R-:W2:Y:S01]  /*40d0*/  LDG.E.64.CONSTANT R16, desc[UR6][R16.64] ;  /* 0x0000000610107981 */ /* 0x000ea2000c1e9b00 */
[----:B------:R-:W-:-:S05]  /*40e0*/  IMAD.WIDE.U32 R18, R11, 0x8, R4 ;  /* 0x000000080b127825 */ /* 0x000fca00078e0004 */
[----:B------:R-:W3:Y:S04]  /*40f0*/  LDG.E.64.CONSTANT R20, desc[UR6][R18.64+0x800] ;  /* 0x0008000612147981 */ /* 0x000ee8000c1e9b00 */
[----:B------:R-:W4:Y:S04]  /*4100*/  LDG.E.64.CONSTANT R22, desc[UR6][R18.64+0x1000] ;  /* 0x0010000612167981 */ /* 0x000f28000c1e9b00 */
[----:B------:R-:W5:Y:S04]  /*4110*/  LDG.E.64.CONSTANT R24, desc[UR6][R18.64+0x1800] ;  /* 0x0018000612187981 */ /* 0x000f68000c1e9b00 */
[----:B------:R-:W5:Y:S04]  /*4120*/  LDG.E.64.CONSTANT R26, desc[UR6][R18.64+0x2000] ;  /* 0x00200006121a7981 */ /* 0x000f68000c1e9b00 */
[----:B------:R-:W5:Y:S04]  /*4130*/  LDG.E.64.CONSTANT R28, desc[UR6][R18.64+0x2800] ;  /* 0x00280006121c7981 */ /* 0x000f68000c1e9b00 */
[----:B------:R-:W5:Y:S04]  /*4140*/  LDG.E.64.CONSTANT R14, desc[UR6][R18.64+0x3000] ;  /* 0x00300006120e7981 */ /* 0x000f68000c1e9b00 */
[----:B------:R-:W5:Y:S01]  /*4150*/  LDG.E.64.CONSTANT R12, desc[UR6][R18.64+0x3800] ;  /* 0x00380006120c7981 */ /* 0x000f62000c1e9b00 */
[----:B0-----:R-:W-:-:S05]  /*4160*/  IMAD.IADD R10, R0, 0x1, -R11 ;  /* 0x00000001000a7824 */ /* 0x001fca00078e0a0b */
[----:B------:R-:W-:Y:S01]  /*4170*/  ISETP.GE.U32.AND P1, PT, R10, 0x800, PT ;  /* 0x000008000a00780c */ /* 0x000fe20003f26070 */
        /* <DEDUP_REMOVED lines=26> */
[----:B------:R-:W-:-:S13]  /*4320*/  ISETP.GT.U32.AND P0, PT, R11, R6, PT ;  /* 0x000000060b00720c */ /* 0x000fda0003f04070 */
[----:B------:R-:W-:Y:S05]  /*4330*/  @!P0 BRA `(.L_x_139) ;  /* 0xfffffffc005c8947 */ /* 0x000fea000383ffff */
.L_x_137:
        /* <DEDUP_REMOVED lines=14> */
[----:B------:R-:W-:Y:S01]  /*4420*/  LEA.HI R0, R5, 0x1, RZ, 0x18 ;  /* 0x0000000105007811 */ /* 0x000fe200078fc0ff */
[----:B------:R-:W-:-:S03]  /*4430*/  IMAD.IADD R15, R7, 0x1, R11 ;  /* 0x00000001070f7824 */ /* 0x000fc600078e020b */
[----:B------:R-:W-:Y:S01]  /*4440*/  LOP3.LUT R5, R0, 0x3, RZ, 0xc0, !PT ;  /* 0x0000000300057812 */ /* 0x000fe200078ec0ff */
[----:B------:R-:W-:-:S04]  /*4450*/  IMAD.MOV.U32 R0, RZ, RZ, R7 ;  /* 0x000000ffff007224 */ /* 0x000fc800078e0007 */
[----:B------:R-:W-:-:S07]  /*4460*/  IMAD.MOV R5, RZ, RZ, -R5 ;  /* 0x000000ffff057224 */ /* 0x000fce00078e0a05 */
.L_x_143:
        /* <DEDUP_REMOVED lines=10> */
.L_x_142:
[----:B------:R-:W-:Y:S05]  /*4510*/  BSYNC.RECONVERGENT B2 ;  /* 0x0000000000027941 */ /* 0x000fea0003800200 */
.L_x_141:
[----:B------:R-:W-:Y:S05]  /*4520*/  @!P2 BRA `(.L_x_140) ;  /* 0x000000000078a947 */ /* 0x000fea0003800000 */
[C---:B------:R-:W-:Y:S02]  /*4530*/  IMAD.IADD R5, R0.reuse, 0x1, R11 ;  /* 0x0000000100057824 */ /* 0x040fe400078e020b */
[----:B------:R-:W-:-:S07]  /*4540*/  VIADD R0, R0, 0x200 ;  /* 0x0000020000007836 */ /* 0x000fce0000000000 */
.L_x_144:
[----:B------:R-:W-:-:S04]  /*4550*/  IMAD.WIDE.U32 R10, R5, 0x8, R2 ;  /* 0x00000008050a7825 */ /* 0x000fc800078e0002 */
        /* <DEDUP_REMOVED lines=13> */
[----:B------:R-:W-:Y:S01]  /*4630*/  FSEL R9, R11, R9, !P0 ;  /* 0x000000090b097208 */ /* 0x000fe20004000000 */
[C---:B------:R-:W-:Y:S02]  /*4640*/  VIADD R11, R0.reuse, 0x200 ;  /* 0x00000200000b7836 */ /* 0x040fe40000000000 */
[----:B------:R-:W-:-:S03]  /*4650*/  VIADD R0, R0, 0x400 ;  /* 0x0000040000007836 */ /* 0x000fc60000000000 */
[----:B---3--:R-:W-:Y:S01]  /*4660*/  DSETP.GEU.AND P0, PT, R8, R12, PT ;  /* 0x0000000c0800722a */ /* 0x008fe20003f0e000 */
[----:B------:R-:W-:-:S05]  /*4670*/  ISETP.GE.AND P1, PT, R11, R4, PT ;  /* 0x000000040b00720c */ /* 0x000fca0003f26270 */
        /* <DEDUP_REMOVED lines=9> */
.L_x_140:
[----:B------:R-:W-:Y:S05]  /*4710*/  BSYNC.RECONVERGENT B1 ;  /* 0x0000000000017941 */ /* 0x000fea0003800200 */
.L_x_138:
        /* <DEDUP_REMOVED lines=74> */
.L_x_114:
[----:B------:R-:W-:Y:S05]  /*4bc0*/  BSYNC.RECONVERGENT B0 ;  /* 0x0000000000007941 */ /* 0x000fea0003800200 */
.L_x_98:
[----:B------:R-:W-:Y:S05]  /*4bd0*/  @P0 EXIT ;  /* 0x000000000000094d */ /* 0x000fea0003800000 */
[----:B------:R-:W4:Y:S01]  /*4be0*/  LDCU.64 UR8, c[0x0][0x398] ;  /* 0x00007300ff0877ac */ /* 0x000f220008000a00 */
[----:B01----:R-:W0:Y:S01]  /*4bf0*/  LDC.64 R4, c[0x0][0x388] ;  /* 0x0000e200ff047b82 */ /* 0x003e220000000a00 */
[----:B------:R-:W2:Y:S01]  /*4c00*/  LDCU.64 UR4, c[0x0][0x398] ;  /* 0x00007300ff0477ac */ /* 0x000ea20008000a00 */
[----:B----4-:R-:W-:-:S06]  /*4c10*/  DSETP.GT.AND P0, PT, R6, UR8, PT ;  /* 0x0000000806007e2a */ /* 0x010fcc000bf04000 */
[----:B--23--:R-:W-:Y:S02]  /*4c20*/  FSEL R2, R6, UR4, P0 ;  /* 0x0000000406027c08 */ /* 0x00cfe40008000000 */
[----:B------:R-:W-:-:S05]  /*4c30*/  FSEL R3, R7, UR5, P0 ;  /* 0x0000000507037c08 */ /* 0x000fca0008000000 */
[----:B0-----:R-:W-:Y:S01]  /*4c40*/  STG.E.64 desc[UR6][R4.64], R2 ;  /* 0x0000000204007986 */ /* 0x001fe2000c101b06 */
[----:B------:R-:W-:Y:S05]  /*4c50*/  EXIT ;  /* 0x000000000000794d */ /* 0x000fea0003800000 */
.L_x_145:
        /* <DEDUP_REMOVED lines=10> */
.L_x_151:


//--------------------- .text._ZN3cub18CUB_300001_SM_10006detail11EmptyKernelIvEEvv --------------------------
	.section	.text._ZN3cub18CUB_300001_SM_10006detail11EmptyKernelIvEEvv,"ax",@progbits
	.align	128
        .global         _ZN3cub18CUB_300001_SM_10006detail11EmptyKernelIvEEvv
        .type           _ZN3cub18CUB_300001_SM_10006detail11EmptyKernelIvEEvv,@function
        .size           _ZN3cub18CUB_300001_SM_10006detail11EmptyKernelIvEEvv,(.L_x_152 - _ZN3cub18CUB_300001_SM_10006detail11EmptyKernelIvEEvv)
        .other          _ZN3cub18CUB_300001_SM_10006detail11EmptyKernelIvEEvv,@"STO_CUDA_ENTRY STV_DEFAULT"
_ZN3cub18CUB_300001_SM_10006detail11EmptyKernelIvEEvv:
.text._ZN3cub18CUB_300001_SM_10006detail11EmptyKernelIvEEvv:
[----:B------:R-:W-:Y:S01]  /*0000*/  LDC R1, c[0x0][0x37c] ;  /* 0x0000df00ff017b82 */ /* 0x000fe20000000800 */
[----:B------:R-:W-:Y:S05]  /*0010*/  EXIT ;  /* 0x000000000000794d */ /* 0x000fea0003800000 */
.L_x_146:
        /* <DEDUP_REMOVED lines=14> */
.L_x_152:


//--------------------- .text._Z29calculate_device_error_matrixPdS_S_m --------------------------
	.section	.text._Z29calculate_device_error_matrixPdS_S_m,"ax",@progbits
	.align	128
        .global         _Z29calculate_device_error_matrixPdS_S_m
        .type           _Z29calculate_device_error_matrixPdS_S_m,@function
        .size           _Z29calculate_device_error_matrixPdS_S_m,(.L_x_153 - _Z29calculate_device_error_matrixPdS_S_m)
        .other          _Z29calculate_device_error_matrixPdS_S_m,@"STO_CUDA_ENTRY STV_DEFAULT"
_Z29calculate_device_error_matrixPdS_S_m:
.text._Z29calculate_device_error_matrixPdS_S_m:
[----:B------:R-:W-:Y:S01]  /*0000*/  LDC R1, c[0x0][0x37c] ;  /* 0x0000df00ff017b82 */ /* 0x000fe20000000800 */
[----:B------:R-:W0:Y:S07]  /*0010*/  S2R R0, SR_TID.Y ;  /* 0x0000000000007919 */ /* 0x000e2e0000002200 */
[----:B------:R-:W1:Y:S01]  /*0020*/  LDC R2, c[0x0][0x360] ;  /* 0x0000d800ff027b82 */ /* 0x000e620000000800 */
[----:B------:R-:W2:Y:S01]  /*0030*/  LDCU.64 UR6, c[0x0][0x398] ;  /* 0x00007300ff0677ac */ /* 0x000ea20008000a00 */
[----:B------:R-:W1:Y:S06]  /*0040*/  S2R R3, SR_TID.X ;  /* 0x0000000000037919 */ /* 0x000e6c0000002100 */
[----:B------:R-:W0:Y:S08]  /*0050*/  S2UR UR5, SR_CTAID.Y ;  /* 0x00000000000579c3 */ /* 0x000e300000002600 */
[----:B------:R-:W0:Y:S08]  /*0060*/  LDC R5, c[0x0][0x364] ;  /* 0x0000d900ff057b82 */ /* 0x000e300000000800 */
[----:B------:R-:W1:Y:S01]  /*0070*/  S2UR UR4, SR_CTAID.X ;  /* 0x00000000000479c3 */ /* 0x000e620000002500 */
[----:B0-----:R-:W-:Y:S01]  /*0080*/  IMAD R5, R5, UR5, R0 ;  /* 0x0000000505057c24 */ /* 0x001fe2000f8e0200 */
[----:B--2---:R-:W-:-:S04]  /*0090*/  UIADD3 UR5, UP0, UPT, UR6, -0x1, URZ ;  /* 0xffffffff06057890 */ /* 0x004fc8000ff1e0ff */
[----:B------:R-:W-:Y:S01]  /*00a0*/  ISETP.NE.AND P1, PT, R5, RZ, PT ;  /* 0x000000ff0500720c */ /* 0x000fe20003f25270 */
[----:B-1----:R-:W-:Y:S01]  /*00b0*/  IMAD R2, R2, UR4, R3 ;  /* 0x0000000402027c24 */ /* 0x002fe2000f8e0203 */
[----:B------:R-:W-:Y:S01]  /*00c0*/  UIADD3.X UR4, UPT, UPT, UR7, -0x1, URZ, UP0, !UPT ;  /* 0xffffffff07047890 */ /* 0x000fe200087fe4ff */
[----:B------:R-:W-:-:S03]  /*00d0*/  IMAD.MOV.U32 R3, RZ, RZ, RZ ;  /* 0x000000ffff037224 */ /* 0x000fc600078e00ff */
[C---:B------:R-:W-:Y:S02]  /*00e0*/  ISETP.EQ.U32.AND P0, PT, R2.reuse, UR5, PT ;  /* 0x0000000502007c0c */ /* 0x040fe4000bf02070 */
[----:B------:R-:W-:Y:S01]  /*00f0*/  ISETP.EQ.OR P1, PT, R2, RZ, !P1 ;  /* 0x000000ff0200720c */ /* 0x000fe20004f22670 */
[----:B------:R-:W-:-:S03]  /*0100*/  IMAD.WIDE.U32 R2, R5, UR6, R2 ;  /* 0x0000000605027c25 */ /* 0x000fc6000f8e0002 */
[----:B------:R-:W-:Y:S01]  /*0110*/  ISETP.EQ.OR.EX P0, PT, RZ, UR4, P1, P0 ;  /* 0x00000004ff007c0c */ /* 0x000fe20008f02700 */
[----:B------:R-:W-:-:S12]  /*0120*/  IMAD R5, R5, UR7, R3 ;  /* 0x0000000705057c24 */ /* 0x000fd8000f8e0203 */
[----:B------:R-:W-:Y:S05]  /*0130*/  @P0 EXIT ;  /* 0x000000000000094d */ /* 0x000fea0003800000 */
[----:B------:R-:W0:Y:S01]  /*0140*/  LDCU.128 UR8, c[0x0][0x380] ;  /* 0x00007000ff0877ac */ /* 0x000e220008000c00 */
[C---:B------:R-:W-:Y:S01]  /*0150*/  IMAD.SHL.U32 R8, R2.reuse, 0x8, RZ ;  /* 0x0000000802087824 */ /* 0x040fe200078e00ff */
[----:B------:R-:W-:Y:S01]  /*0160*/  SHF.L.U64.HI R0, R2, 0x3, R5 ;  /* 0x0000000302007819 */ /* 0x000fe20000010205 */
[----:B------:R-:W1:Y:S01]  /*0170*/  LDCU.64 UR4, c[0x0][0x358] ;  /* 0x00006b00ff0477ac */ /* 0x000e620008000a00 */
[----:B------:R-:W2:Y:S02]  /*0180*/  LDCU.64 UR6, c[0x0][0x390] ;  /* 0x00007200ff0677ac */ /* 0x000ea40008000a00 */
[C---:B0-----:R-:W-:Y:S02]  /*0190*/  IADD3 R4, P1, PT, R8.reuse, UR8, RZ ;  /* 0x0000000808047c10 */ /* 0x041fe4000ff3e0ff */
[----:B------:R-:W-:Y:S02]  /*01a0*/  IADD3 R6, P0, PT, R8, UR10, RZ ;  /* 0x0000000a08067c10 */ /* 0x000fe4000ff1e0ff */
[----:B------:R-:W-:-:S02]  /*01b0*/  IADD3.X R5, PT, PT, R0, UR9, RZ, P1, !PT ;  /* 0x0000000900057c10 */ /* 0x000fc40008ffe4ff */
[----:B------:R-:W-:-:S04]  /*01c0*/  IADD3.X R7, PT, PT, R0, UR11, RZ, P0, !PT ;  /* 0x0000000b00077c10 */ /* 0x000fc800087fe4ff */
[----:B-1----:R-:W3:Y:S04]  /*01d0*/  LDG.E.64 R4, desc[UR4][R4.64] ;  /* 0x0000000404047981 */ /* 0x002ee8000c1e1b00 */
[----:B------:R-:W3:Y:S01]  /*01e0*/  LDG.E.64 R2, desc[UR4][R6.64] ;  /* 0x0000000406027981 */ /* 0x000ee2000c1e1b00 */
[----:B--2---:R-:W-:-:S04]  /*01f0*/  IADD3 R8, P0, PT, R8, UR6, RZ ;  /* 0x0000000608087c10 */ /* 0x004fc8000ff1e0ff */
[----:B------:R-:W-:Y:S01]  /*0200*/  IADD3.X R9, PT, PT, R0, UR7, RZ, P0, !PT ;  /* 0x0000000700097c10 */ /* 0x000fe200087fe4ff */
[----:B---3--:R-:W-:-:S08]  /*0210*/  DADD R2, R2, -R4 ;  /* 0x0000000002027229 */ /* 0x008fd00000000804 */
[----:B------:R-:W-:-:S07]  /*0220*/  DADD R2, -RZ, |R2| ;  /* 0x00000000ff027229 */ /* 0x000fce0000000502 */
[----:B------:R-:W-:Y:S01]  /*0230*/  STG.E.64 desc[UR4][R8.64], R2 ;  /* 0x0000000208007986 */ /* 0x000fe2000c101b04 */
[----:B------:R-:W-:Y:S05]  /*0240*/  EXIT ;  /* 0x000000000000794d */ /* 0x000fea0003800000 */
.L_x_147:
        /* <DEDUP_REMOVED lines=11> */
.L_x_153:


//--------------------- .text._Z20calculate_new_matrixPdS_m --------------------------
	.section	.text._Z20calculate_new_matrixPdS_m,"ax",@progbits
	.align	128
        .global         _Z20calculate_new_matrixPdS_m
        .type           _Z20calculate_new_matrixPdS_m,@function
        .size           _Z20calculate_new_matrixPdS_m,(.L_x_154 - _Z20calculate_new_matrixPdS_m)
        .other          _Z20calculate_new_matrixPdS_m,@"STO_CUDA_ENTRY STV_DEFAULT"
_Z20calculate_new_matrixPdS_m:
.text._Z20calculate_new_matrixPdS_m:
[----:B------:R-:W-:Y:S01]  /*0000*/  LDC R1, c[0x0][0x37c] ;  /* 0x0000df00ff017b82 */ /* 0x000fe20000000800 */
[----:B------:R-:W0:Y:S07]  /*0010*/  S2R R7, SR_TID.X ;  /* 0x0000000000077919 */ /* 0x000e2e0000002100 */
[----:B------:R-:W0:Y:S01]  /*0020*/  S2UR UR4, SR_CTAID.X ;  /* 0x00000000000479c3 */ /* 0x000e220000002500 */
[----:B------:R-:W1:Y:S01]  /*0030*/  LDCU.64 UR8, c[0x0][0x390] ;  /* 0x00007200ff0877ac */ /* 0x000e620008000a00 */
[----:B------:R-:W2:Y:S06]  /*0040*/  S2R R0, SR_TID.Y ;  /* 0x0000000000007919 */ /* 0x000eac0000002200 */
[----:B------:R-:W0:Y:S08]  /*0050*/  LDC R6, c[0x0][0x360] ;  /* 0x0000d800ff067b82 */ /* 0x000e300000000800 */
[----:B------:R-:W2:Y:S01]  /*0060*/  S2UR UR5, SR_CTAID.Y ;  /* 0x00000000000579c3 */ /* 0x000ea20000002600 */
[----:B-1----:R-:W-:-:S07]  /*0070*/  UIMAD.WIDE.U32 UR6, UR8, UR8, URZ ;  /* 0x00000008080672a5 */ /* 0x002fce000f8e00ff */
[----:B------:R-:W2:Y:S01]  /*0080*/  LDC R3, c[0x0][0x364] ;  /* 0x0000d900ff037b82 */ /* 0x000ea20000000800 */
[----:B0-----:R-:W-:Y:S01]  /*0090*/  IMAD R6, R6, UR4, R7 ;  /* 0x0000000406067c24 */ /* 0x001fe2000f8e0207 */
[----:B------:R-:W-:Y:S01]  /*00a0*/  UIMAD UR4, UR9, UR8, URZ ;  /* 0x00000008090472a4 */ /* 0x000fe2000f8e02ff */
[----:B------:R-:W-:-:S03]  /*00b0*/  IMAD.MOV.U32 R7, RZ, RZ, RZ ;  /* 0x000000ffff077224 */ /* 0x000fc600078e00ff */
[----:B------:R-:W-:-:S04]  /*00c0*/  UIMAD UR4, UR8, UR9, UR4 ;  /* 0x00000009080472a4 */ /* 0x000fc8000f8e0204 */
[----:B------:R-:W-:Y:S01]  /*00d0*/  UIADD3 UR4, UPT, UPT, UR7, UR4, URZ ;  /* 0x0000000407047290 */ /* 0x000fe2000fffe0ff */
[----:B--2---:R-:W-:-:S04]  /*00e0*/  IMAD R3, R3, UR5, R0 ;  /* 0x0000000503037c24 */ /* 0x004fc8000f8e0200 */
[----:B------:R-:W-:-:S04]  /*00f0*/  IMAD.WIDE.U32 R4, R3, UR8, R6 ;  /* 0x0000000803047c25 */ /* 0x000fc8000f8e0006 */
[----:B------:R-:W-:Y:S01]  /*0100*/  IMAD R11, R3, UR9, R5 ;  /* 0x00000009030b7c24 */ /* 0x000fe2000f8e0205 */
[----:B------:R-:W-:-:S04]  /*0110*/  ISETP.GT.U32.AND P0, PT, R4, UR6, PT ;  /* 0x0000000604007c0c */ /* 0x000fc8000bf04070 */
[----:B------:R-:W-:-:S13]  /*0120*/  ISETP.GT.U32.AND.EX P0, PT, R11, UR4, PT, P0 ;  /* 0x000000040b007c0c */ /* 0x000fda000bf04100 */
[----:B------:R-:W-:Y:S05]  /*0130*/  @P0 EXIT ;  /* 0x000000000000094d */ /* 0x000fea0003800000 */
[----:B------:R-:W-:-:S04]  /*0140*/  ISETP.NE.AND P0, PT, R6, RZ, PT ;  /* 0x000000ff0600720c */ /* 0x000fc80003f05270 */
[----:B------:R-:W-:-:S13]  /*0150*/  ISETP.EQ.OR P0, PT, R3, RZ, !P0 ;  /* 0x000000ff0300720c */ /* 0x000fda0004702670 */
[----:B------:R-:W-:Y:S05]  /*0160*/  @P0 EXIT ;  /* 0x000000000000094d */ /* 0x000fea0003800000 */
[----:B------:R-:W-:Y:S01]  /*0170*/  ISETP.GT.U32.AND P0, PT, R3, R6, PT ;  /* 0x000000060300720c */ /* 0x000fe20003f04070 */
[----:B------:R-:W-:-:S03]  /*0180*/  UIADD3 UR4, UP0, UPT, UR8, -0x1, URZ ;  /* 0xffffffff08047890 */ /* 0x000fc6000ff1e0ff */
[----:B------:R-:W-:Y:S01]  /*0190*/  ISETP.GT.U32.AND.EX P0, PT, RZ, RZ, PT, P0 ;  /* 0x000000ffff00720c */ /* 0x000fe20003f04100 */
[----:B------:R-:W-:-:S03]  /*01a0*/  UIADD3.X UR5, UPT, UPT, UR9, -0x1, URZ, UP0, !UPT ;  /* 0xffffffff09057890 */ /* 0x000fc600087fe4ff */
[----:B------:R-:W-:-:S04]  /*01b0*/  SEL R0, R3, R6, P0 ;  /* 0x0000000603007207 */ /* 0x000fc80000000000 */
[----:B------:R-:W-:-:S04]  /*01c0*/  ISETP.GE.U32.AND P0, PT, R0, UR4, PT ;  /* 0x0000000400007c0c */ /* 0x000fc8000bf06070 */
[----:B------:R-:W-:-:S13]  /*01d0*/  ISETP.GE.U32.AND.EX P0, PT, RZ, UR5, PT, P0 ;  /* 0x00000005ff007c0c */ /* 0x000fda000bf06100 */
[----:B------:R-:W-:Y:S05]  /*01e0*/  @P0 EXIT ;  /* 0x000000000000094d */ /* 0x000fea0003800000 */
[----:B------:R-:W0:Y:S01]  /*01f0*/  LDCU.128 UR12, c[0x0][0x380] ;  /* 0x00007000ff0c77ac */ /* 0x000e220008000c00 */
[----:B------:R-:W-:Y:S01]  /*0200*/  VIADD R5, R3, 0xffffffff ;  /* 0xffffffff03057836 */ /* 0x000fe20000000000 */
[C---:B------:R-:W-:Y:S01]  /*0210*/  SHF.L.U64.HI R0, R4.reuse, 0x3, R11 ;  /* 0x0000000304007819 */ /* 0x040fe2000001020b */
[----:B------:R-:W-:Y:S01]  /*0220*/  IMAD.SHL.U32 R2, R4, 0x8, RZ ;  /* 0x0000000804027824 */ /* 0x000fe200078e00ff */
[----:B------:R-:W1:Y:S01]  /*0230*/  LDCU.64 UR4, c[0x0][0x358] ;  /* 0x00006b00ff0477ac */ /* 0x000e620008000a00 */
[----:B------:R-:W-:-:S04]  /*0240*/  IMAD.WIDE.U32 R8, R5, UR8, R6 ;  /* 0x0000000805087c25 */ /* 0x000fc8000f8e0006 */
[----:B------:R-:W-:Y:S02]  /*0250*/  VIADD R3, R3, 0x1 ;  /* 0x0000000103037836 */ /* 0x000fe40000000000 */
[----:B------:R-:W-:Y:S02]  /*0260*/  IMAD R9, R5, UR9, R9 ;  /* 0x0000000905097c24 */ /* 0x000fe4000f8e0209 */
[----:B------:R-:W-:-:S04]  /*0270*/  IMAD.WIDE.U32 R10, R3, UR8, R6 ;  /* 0x00000008030a7c25 */ /* 0x000fc8000f8e0006 */
[----:B------:R-:W-:Y:S01]  /*0280*/  IMAD R3, R3, UR9, R11 ;  /* 0x0000000903037c24 */ /* 0x000fe2000f8e020b */
[----:B0-----:R-:W-:Y:S02]  /*0290*/  IADD3 R4, P0, PT, R2, UR12, RZ ;  /* 0x0000000c02047c10 */ /* 0x001fe4000ff1e0ff */
[----:B------:R-:W-:Y:S02]  /*02a0*/  LEA R14, P1, R8, UR12, 0x3 ;  /* 0x0000000c080e7c11 */ /* 0x000fe4000f8218ff */
[----:B------:R-:W-:Y:S02]  /*02b0*/  IADD3.X R5, PT, PT, R0, UR13, RZ, P0, !PT ;  /* 0x0000000d00057c10 */ /* 0x000fe400087fe4ff */
[----:B------:R-:W-:Y:S02]  /*02c0*/  LEA.HI.X R15, R8, UR13, R9, 0x3, P1 ;  /* 0x0000000d080f7c11 */ /* 0x000fe400088f1c09 */
[C---:B------:R-:W-:Y:S01]  /*02d0*/  LEA R16, P0, R10.reuse, UR12, 0x3 ;  /* 0x0000000c0a107c11 */ /* 0x040fe2000f8018ff */
[----:B-1----:R-:W2:Y:S04]  /*02e0*/  LDG.E.64 R6, desc[UR4][R4.64+-0x8] ;  /* 0xfffff80404067981 */ /* 0x002ea8000c1e1b00 */
[----:B------:R-:W2:Y:S01]  /*02f0*/  LDG.E.64 R8, desc[UR4][R14.64] ;  /* 0x000000040e087981 */ /* 0x000ea2000c1e1b00 */
[----:B------:R-:W-:-:S03]  /*0300*/  LEA.HI.X R17, R10, UR13, R3, 0x3, P0 ;  /* 0x0000000d0a117c11 */ /* 0x000fc600080f1c03 */
[----:B------:R-:W3:Y:S04]  /*0310*/  LDG.E.64 R12, desc[UR4][R4.64+0x8] ;  /* 0x00000804040c7981 */ /* 0x000ee8000c1e1b00 */
[----:B------:R-:W4:Y:S01]  /*0320*/  LDG.E.64 R10, desc[UR4][R16.64] ;  /* 0x00000004100a7981 */ /* 0x000f22000c1e1b00 */
[----:B------:R-:W-:-:S04]  /*0330*/  IADD3 R2, P0, PT, R2, UR14, RZ ;  /* 0x0000000e02027c10 */ /* 0x000fc8000ff1e0ff */
[----:B------:R-:W-:Y:S01]  /*0340*/  IADD3.X R3, PT, PT, R0, UR15, RZ, P0, !PT ;  /* 0x0000000f00037c10 */ /* 0x000fe200087fe4ff */
[----:B--2---:R-:W-:-:S08]  /*0350*/  DADD R6, R6, R8 ;  /* 0x0000000006067229 */ /* 0x004fd00000000008 */
[----:B----4-:R-:W-:-:S08]  /*0360*/  DADD R6, R6, R10 ;  /* 0x0000000006067229 */ /* 0x010fd0000000000a */
[----:B---3--:R-:W-:-:S08]  /*0370*/  DADD R6, R6, R12 ;  /* 0x0000000006067229 */ /* 0x008fd0000000000c */
[----:B------:R-:W-:-:S07]  /*0380*/  DMUL R6, R6, 0.25 ;  /* 0x3fd0000006067828 */ /* 0x000fce0000000000 */
[----:B------:R-:W-:Y:S01]  /*0390*/  STG.E.64 desc[UR4][R2.64], R6 ;  /* 0x0000000602007986 */ /* 0x000fe2000c101b04 */
[----:B------:R-:W-:Y:S05]  /*03a0*/  EXIT ;  /* 0x000000000000794d */ /* 0x000fea0003800000 */
.L_x_148:
        /* <DEDUP_REMOVED lines=13> */
.L_x_154:


//--------------------- .nv.shared._ZN3cub18CUB_300001_SM_10006detail6reduce28DeviceReduceSingleTileKernelINS2_10policy_hubIdjN4cuda3__47maximumIvEEE10Policy1000EPdSB_iS8_ddNS5_3std3__410__identityEEEvT0_T1_T2_T3_T4_T6_ --------------------------
	.section	.nv.shared._ZN3cub18CUB_300001_SM_10006detail6reduce28DeviceReduceSingleTileKernelINS2_10policy_hubIdjN4cuda3__47maximumIvEEE10Policy1000EPdSB_iS8_ddNS5_3std3__410__identityEEEvT0_T1_T2_T3_T4_T6_,"aw",@nobits
	.sectionflags	@""
	.align	8
.nv.shared._ZN3cub18CUB_300001_SM_10006detail6reduce28DeviceReduceSingleTileKernelINS2_10policy_hubIdjN4cuda3__47maximumIvEEE10Policy1000EPdSB_iS8_ddNS5_3std3__410__identityEEEvT0_T1_T2_T3_T4_T6_:
	.zero		1104


//--------------------- .nv.shared.reserved.0     --------------------------
	.section	.nv.shared.reserved.0,"aw",@nobits
	.weak		__nv_reservedSMEM_offset_0_alias
	.size		__nv_reservedSMEM_offset_0_alias, 0, 64
	.other		__nv_reservedSMEM_offset_0_alias,@"STO_CUDA_RESERVED_SHARED STV_DEFAULT"
__nv_reservedSMEM_offset_0_alias:
	.zero		0
	.zero		64


//--------------------- .nv.global                --------------------------
	.section	.nv.global,"aw",@nobits
.nv.global:
	.type		_ZN34_INTERNAL_92f8d91b_4_k_cu_e58fdc9e6thrust24THRUST_300001_SM_1000_NS12placeholders2_5E,@object
	.size		_ZN34_INTERNAL_92f8d91b_4_k_cu_e58fdc9e6thrust24THRUST_300001_SM_1000_NS12placeholders2_5E,(_ZN34_INTERNAL_92f8d91b_4_k_cu_e58fdc9e4cuda3std3__45__cpo6cbeginE - _ZN34_INTERNAL_92f8d91b_4_k_cu_e58fdc9e6thrust24THRUST_300001_SM_1000_NS12placeholders2_5E)
_ZN34_INTERNAL_92f8d91b_4_k_cu_e58fdc9e6thrust24THRUST_300001_SM_1000_NS12placeholders2_5E:
	.zero		1
	.type		_ZN34_INTERNAL_92f8d91b_4_k_cu_e58fdc9e4cuda3std3__45__cpo6cbeginE,@object
	.size		_ZN34_INTERNAL_92f8d91b_4_k_cu_e58fdc9e4cuda3std3__45__cpo6cbeginE,(_ZN34_INTERNAL_92f8d91b_4_k_cu_e58fdc9e4cuda3std6ranges3__45__cpo6cbeginE - _ZN34_INTERNAL_92f8d91b_4_k_cu_e58fdc9e4cuda3std3__45__cpo6cbeginE)
_ZN34_INTERNAL_92f8d91b_4_k_cu_e58fdc9e4cuda3std3__45__cpo6cbeginE:
	.zero		1
	.type		_ZN34_INTERNAL_92f8d91b_4_k_cu_e58fdc9e4cuda3std6ranges3__45__cpo6cbeginE,@object
	.size		_ZN34_INTERNAL_92f8d91b_4_k_cu_e58fdc9e4cuda3std6ranges3__45__cpo6cbeginE,(_ZN34_INTERNAL_92f8d91b_4_k_cu_e58fdc9e4cuda3std3__48in_placeE - _ZN34_INTERNAL_92f8d91b_4_k_cu_e58fdc9e4cuda3std6ranges3__45__cpo6cbeginE)
_ZN34_INTERNAL_92f8d91b_4_k_cu_e58fdc9e4cuda3std6ranges3__45__cpo6cbeginE:
	.zero		1
	.type		_ZN34_INTERNAL_92f8d91b_4_k_cu_e58fdc9e4cuda3std3__48in_placeE,@object
	.size		_ZN34_INTERNAL_92f8d91b_4_k_cu_e58fdc9e4cuda3std3__48in_placeE,(_ZN34_INTERNAL_92f8d91b_4_k_cu_e58fdc9e4cuda3std6ranges3__45__cpo4sizeE - _ZN34_INTERNAL_92f8d91b_4_k_cu_e58fdc9e4cuda3std3__48in_placeE)
_ZN34_INTERNAL_92f8d91b_4_k_cu_e58fdc9e4cuda3std3__48in_placeE:
	.zero		1
	.type		_ZN34_INTERNAL_92f8d91b_4_k_cu_e58fdc9e4cuda3std6ranges3__45__cpo4sizeE,@object
	.size		_ZN34_INTERNAL_92f8d91b_4_k_cu_e58fdc9e4cuda3std6ranges3__45__cpo4sizeE,(_ZN34_INTERNAL_92f8d91b_4_k_cu_e58fdc9e6thrust24THRUST_300001_SM_1000_NS12placeholders2_9E - _ZN34_INTERNAL_92f8d91b_4_k_cu_e58fdc9e4cuda3std6ranges3__45__cpo4sizeE)
_ZN34_INTERNAL_92f8d91b_4_k_cu_e58fdc9e4cuda3std6ranges3__45__cpo4sizeE:
	.zero		1
	.type		_ZN34_INTERNAL_92f8d91b_4_k_cu_e58fdc9e6thrust24THRUST_300001_SM_1000_NS12placeholders2_9E,@object
	.size		_ZN34_INTERNAL_92f8d91b_4_k_cu_e58fdc9e6thrust24THRUST_300001_SM_1000_NS12placeholders2_9E,(_ZN34_INTERNAL_92f8d91b_4_k_cu_e58fdc9e4cuda3std3__45__cpo7crbeginE - _ZN34_INTERNAL_92f8d91b_4_k_cu_e58fdc9e6thrust24THRUST_300001_SM_1000_NS12placeholders2_9E)
_ZN34_INTERNAL_92f8d91b_4_k_cu_e58fdc9e6thrust24THRUST_300001_SM_1000_NS12placeholders2_9E:
	.zero		1
	.type		_ZN34_INTERNAL_92f8d91b_4_k_cu_e58fdc9e4cuda3std3__45__cpo7crbeginE,@object
	.size		_ZN34_INTERNAL_92f8d91b_4_k_cu_e58fdc9e4cuda3std3__45__cpo7crbeginE,(_ZN34_INTERNAL_92f8d91b_4_k_cu_e58fdc9e4cuda3std6ranges3__45__cpo4nextE - _ZN34_INTERNAL_92f8d91b_4_k_cu_e58fdc9e4cuda3std3__45__cpo7crbeginE)
_ZN34_INTERNAL_92f8d91b_4_k_cu_e58fdc9e4cuda3std3__45__cpo7crbeginE:
	.zero		1
	.type		_ZN34_INTERNAL_92f8d91b_4_k_cu_e58fdc9e4cuda3std6ranges3__45__cpo4nextE,@object
	.size		_ZN34_INTERNAL_92f8d91b_4_k_cu_e58fdc9e4cuda3std6ranges3__45__cpo4nextE,(_ZN34_INTERNAL_92f8d91b_4_k_cu_e58fdc9e4cuda3std6ranges3__45__cpo4swapE - _ZN34_INTERNAL_92f8d91b_4_k_cu_e58fdc9e4cuda3std6ranges3__45__cpo4nextE)
_ZN34_INTERNAL_92f8d91b_4_k_cu_e58fdc9e4cuda3std6ranges3__45__cpo4nextE:
	.zero		1
	.type		_ZN34_INTERNAL_92f8d91b_4_k_cu_e58fdc9e4cuda3std6ranges3__45__cpo4swapE,@object
	.size		_ZN34_INTERNAL_92f8d91b_4_k_cu_e58fdc9e4cuda3std6ranges3__45__cpo4swapE,(_ZN34_INTERNAL_92f8d91b_4_k_cu_e58fdc9e6thrust24THRUST_300001_SM_1000_NS12placeholders2_1E - _ZN34_INTERNAL_92f8d91b_4_k_cu_e58fdc9e4cuda3std6ranges3__45__cpo4swapE)
_ZN34_INTERNAL_92f8d91b_4_k_cu_e58fdc9e4cuda3std6ranges3__45__cpo4swapE:
	.zero		1
	.type		_ZN34_INTERNAL_92f8d91b_4_k_cu_e58fdc9e6thrust24THRUST_300001_SM_1000_NS12placeholders2_1E,@object
	.size		_ZN34_INTERNAL_92f8d91b_4_k_cu_e58fdc9e6thrust24THRUST_300001_SM_1000_NS12placeholders2_1E,(_ZN34_INTERNAL_92f8d91b_4_k_cu_e58fdc9e6thrust24THRUST_300001_SM_1000_NS12placeholders2_3E - _ZN34_INTERNAL_92f8d91b_4_k_cu_e58fdc9e6thrust24THRUST_300001_SM_1000_NS12placeholders2_1E)
_ZN34_INTERNAL_92f8d91b_4_k_cu_e58fdc9e6thrust24THRUST_300001_SM_1000_NS12placeholders2_1E:
	.zero		1
	.type		_ZN34_INTERNAL_92f8d91b_4_k_cu_e58fdc9e6thrust24THRUST_300001_SM_1000_NS12placeholders2_3E,@object
	.size		_ZN34_INTERNAL_92f8d91b_4_k_cu_e58fdc9e6thrust24THRUST_300001_SM_1000_NS12placeholders2_3E,(_ZN34_INTERNAL_92f8d91b_4_k_cu_e58fdc9e4cuda3std3__45__cpo5beginE - _ZN34_INTERNAL_92f8d91b_4_k_cu_e58fdc9e6thrust24THRUST_300001_SM_1000_NS12placeholders2_3E)
_ZN34_INTERNAL_92f8d91b_4_k_cu_e58fdc9e6thrust24THRUST_300001_SM_1000_NS12placeholders2_3E:
	.zero		1
	.type		_ZN34_INTERNAL_92f8d91b_4_k_cu_e58fdc9e4cuda3std3__45__cpo5beginE,@object
	.size		_ZN34_INTERNAL_92f8d91b_4_k_cu_e58fdc9e4cuda3std3__45__cpo5beginE,(_ZN34_INTERNAL_92f8d91b_4_k_cu_e58fdc9e4cuda3std6ranges3__45__cpo5beginE - _ZN34_INTERNAL_92f8d91b_4_k_cu_e58fdc9e4cuda3std3__45__cpo5beginE)
_ZN34_INTERNAL_92f8d91b_4_k_cu_e58fdc9e4cuda3std3__45__cpo5beginE:
	.zero		1
	.type		_ZN34_INTERNAL_92f8d91b_4_k_cu_e58fdc9e4cuda3std6ranges3__45__cpo5beginE,@object
	.size		_ZN34_INTERNAL_92f8d91b_4_k_cu_e58fdc9e4cuda3std6ranges3__45__cpo5beginE,(_ZN34_INTERNAL_92f8d91b_4_k_cu_e58fdc9e4cuda3std3__436_GLOBAL__N__92f8d91b_4_k_cu_e58fdc9e6ignoreE - _ZN34_INTERNAL_92f8d91b_4_k_cu_e58fdc9e4cuda3std6ranges3__45__cpo5beginE)
_ZN34_INTERNAL_92f8d91b_4_k_cu_e58fdc9e4cuda3std6ranges3__45__cpo5beginE:
	.zero		1
	.type		_ZN34_INTERNAL_92f8d91b_4_k_cu_e58fdc9e4cuda3std3__436_GLOBAL__N__92f8d91b_4_k_cu_e58fdc9e6ignoreE,@object
	.size		_ZN34_INTERNAL_92f8d91b_4_k_cu_e58fdc9e4cuda3std3__436_GLOBAL__N__92f8d91b_4_k_cu_e58fdc9e6ignoreE,(_ZN34_INTERNAL_92f8d91b_4_k_cu_e58fdc9e4cuda3std6ranges3__45__cpo4dataE - _ZN34_INTERNAL_92f8d91b_4_k_cu_e58fdc9e4cuda3std3__436_GLOBAL__N__92f8d91b_4_k_cu_e58fdc9e6ignoreE)
_ZN34_INTERNAL_92f8d91b_4_k_cu_e58fdc9e4cuda3std3__436_GLOBAL__N__92f8d91b_4_k_cu_e58fdc9e6ignoreE:
	.zero		1
	.type		_ZN34_INTERNAL_92f8d91b_4_k_cu_e58fdc9e4cuda3std6ranges3__45__cpo4dataE,@object
	.size		_ZN34_INTERNAL_92f8d91b_4_k_cu_e58fdc9e4cuda3std6ranges3__45__cpo4dataE,(_ZN34_INTERNAL_92f8d91b_4_k_cu_e58fdc9e6thrust24THRUST_300001_SM_1000_NS12placeholders2_7E - _ZN34_INTERNAL_92f8d91b_4_k_cu_e58fdc9e4cuda3std6ranges3__45__cpo4dataE)
_ZN34_INTERNAL_92f8d91b_4_k_cu_e58fdc9e4cuda3std6ranges3__45__cpo4dataE:
	.zero		1
	.type		_ZN34_INTERNAL_92f8d91b_4_k_cu_e58fdc9e6thrust24THRUST_300001_SM_1000_NS12placeholders2_7E,@object
	.size		_ZN34_INTERNAL_92f8d91b_4_k_cu_e58fdc9e6thrust24THRUST_300001_SM_1000_NS12placeholders2_7E,(_ZN34_INTERNAL_92f8d91b_4_k_cu_e58fdc9e4cuda3std3__45__cpo6rbeginE - _ZN34_INTERNAL_92f8d91b_4_k_cu_e58fdc9e6thrust24THRUST_300001_SM_1000_NS12placeholders2_7E)
_ZN34_INTERNAL_92f8d91b_4_k_cu_e58fdc9e6thrust24THRUST_300001_SM_1000_NS12placeholders2_7E:
	.zero		1
	.type		_ZN34_INTERNAL_92f8d91b_4_k_cu_e58fdc9e4cuda3std3__45__cpo6rbeginE,@object
	.size		_ZN34_INTERNAL_92f8d91b_4_k_cu_e58fdc9e4cuda3std3__45__cpo6rbeginE,(_ZN34_INTERNAL_92f8d91b_4_k_cu_e58fdc9e4cuda3std6ranges3__45__cpo7advanceE - _ZN34_INTERNAL_92f8d91b_4_k_cu_e58fdc9e4cuda3std3__45__cpo6rbeginE)
_ZN34_INTERNAL_92f8d91b_4_k_cu_e58fdc9e4cuda3std3__45__cpo6rbeginE:
	.zero		1
	.type		_ZN34_INTERNAL_92f8d91b_4_k_cu_e58fdc9e4cuda3std6ranges3__45__cpo7advanceE,@object
	.size		_ZN34_INTERNAL_92f8d91b_4_k_cu_e58fdc9e4cuda3std6ranges3__45__cpo7advanceE,(_ZN34_INTERNAL_92f8d91b_4_k_cu_e58fdc9e4cuda3std3__47nulloptE - _ZN34_INTERNAL_92f8d91b_4_k_cu_e58fdc9e4cuda3std6ranges3__45__cpo7advanceE)
_ZN34_INTERNAL_92f8d91b_4_k_cu_e58fdc9e4cuda3std6ranges3__45__cpo7advanceE:
	.zero		1
	.type		_ZN34_INTERNAL_92f8d91b_4_k_cu_e58fdc9e4cuda3std3__47nulloptE,@object
	.size		_ZN34_INTERNAL_92f8d91b_4_k_cu_e58fdc9e4cuda3std3__47nulloptE,(_ZN34_INTERNAL_92f8d91b_4_k_cu_e58fdc9e4cuda3std6ranges3__45__cpo8distanceE - _ZN34_INTERNAL_92f8d91b_4_k_cu_e58fdc9e4cuda3std3__47nulloptE)
_ZN34_INTERNAL_92f8d91b_4_k_cu_e58fdc9e4cuda3std3__47nulloptE:
	.zero		1
	.type		_ZN34_INTERNAL_92f8d91b_4_k_cu_e58fdc9e4cuda3std6ranges3__45__cpo8distanceE,@object
	.size		_ZN34_INTERNAL_92f8d91b_4_k_cu_e58fdc9e4cuda3std6ranges3__45__cpo8distanceE,(_ZN34_INTERNAL_92f8d91b_4_k_cu_e58fdc9e6thrust24THRUST_300001_SM_1000_NS12placeholders2_6E - _ZN34_INTERNAL_92f8d91b_4_k_cu_e58fdc9e4cuda3std6ranges3__45__cpo8distanceE)
_ZN34_INTERNAL_92f8d91b_4_k_cu_e58fdc9e4cuda3std6ranges3__45__cpo8distanceE:
	.zero		1
	.type		_ZN34_INTERNAL_92f8d91b_4_k_cu_e58fdc9e6thrust24THRUST_300001_SM_1000_NS12placeholders2_6E,@object
	.size		_ZN34_INTERNAL_92f8d91b_4_k_cu_e58fdc9e6thrust24THRUST_300001_SM_1000_NS12placeholders2_6E,(_ZN34_INTERNAL_92f8d91b_4_k_cu_e58fdc9e4cuda3std3__45__cpo4cendE - _ZN34_INTERNAL_92f8d91b_4_k_cu_e58fdc9e6thrust24THRUST_300001_SM_1000_NS12placeholders2_6E)
_ZN34_INTERNAL_92f8d91b_4_k_cu_e58fdc9e6thrust24THRUST_300001_SM_1000_NS12placeholders2_6E:
	.zero		1
	.type		_ZN34_INTERNAL_92f8d91b_4_k_cu_e58fdc9e4cuda3std3__45__cpo4cendE,@object
	.size		_ZN34_INTERNAL_92f8d91b_4_k_cu_e58fdc9e4cuda3std3__45__cpo4cendE,(_ZN34_INTERNAL_92f8d91b_4_k_cu_e58fdc9e4cuda3std6ranges3__45__cpo4cendE - _ZN34_INTERNAL_92f8d91b_4_k_cu_e58fdc9e4cuda3std3__45__cpo4cendE)
_ZN34_INTERNAL_92f8d91b_4_k_cu_e58fdc9e4cuda3std3__45__cpo4cendE:
	.zero		1
	.type		_ZN34_INTERNAL_92f8d91b_4_k_cu_e58fdc9e4cuda3std6ranges3__45__cpo4cendE,@object
	.size		_ZN34_INTERNAL_92f8d91b_4_k_cu_e58fdc9e4cuda3std6ranges3__45__cpo4cendE,(_ZN34_INTERNAL_92f8d91b_4_k_cu_e58fdc9e4cuda3std3__420unreachable_sentinelE - _ZN34_INTERNAL_92f8d91b_4_k_cu_e58fdc9e4cuda3std6ranges3__45__cpo4cendE)
_ZN34_INTERNAL_92f8d91b_4_k_cu_e58fdc9e4cuda3std6ranges3__45__cpo4cendE:
	.zero		1
	.type		_ZN34_INTERNAL_92f8d91b_4_k_cu_e58fdc9e4cuda3std3__420unreachable_sentinelE,@object
	.size		_ZN34_INTERNAL_92f8d91b_4_k_cu_e58fdc9e4cuda3std3__420unreachable_sentinelE,(_ZN34_INTERNAL_92f8d91b_4_k_cu_e58fdc9e4cuda3std6ranges3__45__cpo5ssizeE - _ZN34_INTERNAL_92f8d91b_4_k_cu_e58fdc9e4cuda3std3__420unreachable_sentinelE)
_ZN34_INTERNAL_92f8d91b_4_k_cu_e58fdc9e4cuda3std3__420unreachable_sentinelE:
	.zero		1
	.type		_ZN34_INTERNAL_92f8d91b_4_k_cu_e58fdc9e4cuda3std6ranges3__45__cpo5ssizeE,@object
	.size		_ZN34_INTERNAL_92f8d91b_4_k_cu_e58fdc9e4cuda3std6ranges3__45__cpo5ssizeE,(_ZN34_INTERNAL_92f8d91b_4_k_cu_e58fdc9e6thrust24THRUST_300001_SM_1000_NS12placeholders3_10E - _ZN34_INTERNAL_92f8d91b_4_k_cu_e58fdc9e4cuda3std6ranges3__45__cpo5ssizeE)
_ZN34_INTERNAL_92f8d91b_4_k_cu_e58fdc9e4cuda3std6ranges3__45__cpo5ssizeE:
	.zero		1
	.type		_ZN34_INTERNAL_92f8d91b_4_k_cu_e58fdc9e6thrust24THRUST_300001_SM_1000_NS12placeholders3_10E,@object
	.size		_ZN34_INTERNAL_92f8d91b_4_k_cu_e58fdc9e6thrust24THRUST_300001_SM_1000_NS12placeholders3_10E,(_ZN34_INTERNAL_92f8d91b_4_k_cu_e58fdc9e4cuda3std3__45__cpo5crendE - _ZN34_INTERNAL_92f8d91b_4_k_cu_e58fdc9e6thrust24THRUST_300001_SM_1000_NS12placeholders3_10E)
_ZN34_INTERNAL_92f8d91b_4_k_cu_e58fdc9e6thrust24THRUST_300001_SM_1000_NS12placeholders3_10E:
	.zero		1
	.type		_ZN34_INTERNAL_92f8d91b_4_k_cu_e58fdc9e4cuda3std3__45__cpo5crendE,@object
	.size		_ZN34_INTERNAL_92f8d91b_4_k_cu_e58fdc9e4cuda3std3__45__cpo5crendE,(_ZN34_INTERNAL_92f8d91b_4_k_cu_e58fdc9e4cuda3std6ranges3__45__cpo4prevE - _ZN34_INTERNAL_92f8d91b_4_k_cu_e58fdc9e4cuda3std3__45__cpo5crendE)
_ZN34_INTERNAL_92f8d91b_4_k_cu_e58fdc9e4cuda3std3__45__cpo5crendE:
	.zero		1
	.type		_ZN34_INTERNAL_92f8d91b_4_k_cu_e58fdc9e4cuda3std6ranges3__45__cpo4prevE,@object
	.size		_ZN34_INTERNAL_92f8d91b_4_k_cu_e58fdc9e4cuda3std6ranges3__45__cpo4prevE,(_ZN34_INTERNAL_92f8d91b_4_k_cu_e58fdc9e4cuda3std6ranges3__45__cpo9iter_moveE - _ZN34_INTERNAL_92f8d91b_4_k_cu_e58fdc9e4cuda3std6ranges3__45__cpo4prevE)
_ZN34_INTERNAL_92f8d91b_4_k_cu_e58fdc9e4cuda3std6ranges3__45__cpo4prevE:
	.zero		1
	.type		_ZN34_INTERNAL_92f8d91b_4_k_cu_e58fdc9e4cuda3std6ranges3__45__cpo9iter_moveE,@object
	.size		_ZN34_INTERNAL_92f8d91b_4_k_cu_e58fdc9e4cuda3std6ranges3__45__cpo9iter_moveE,(_ZN34_INTERNAL_92f8d91b_4_k_cu_e58fdc9e6thrust24THRUST_300001_SM_1000_NS12placeholders2_2E - _ZN34_INTERNAL_92f8d91b_4_k_cu_e58fdc9e4cuda3std6ranges3__45__cpo9iter_moveE)
_ZN34_INTERNAL_92f8d91b_4_k_cu_e58fdc9e4cuda3std6ranges3__45__cpo9iter_moveE:
	.zero		1
	.type		_ZN34_INTERNAL_92f8d91b_4_k_cu_e58fdc9e6thrust24THRUST_300001_SM_1000_NS12placeholders2_2E,@object
	.size		_ZN34_INTERNAL_92f8d91b_4_k_cu_e58fdc9e6thrust24THRUST_300001_SM_1000_NS12placeholders2_2E,(_ZN34_INTERNAL_92f8d91b_4_k_cu_e58fdc9e6thrust24THRUST_300001_SM_1000_NS12placeholders2_4E - _ZN34_INTERNAL_92f8d91b_4_k_cu_e58fdc9e6thrust24THRUST_300001_SM_1000_NS12placeholders2_2E)
_ZN34_INTERNAL_92f8d91b_4_k_cu_e58fdc9e6thrust24THRUST_300001_SM_1000_NS12placeholders2_2E:
	.zero		1
	.type		_ZN34_INTERNAL_92f8d91b_4_k_cu_e58fdc9e6thrust24THRUST_300001_SM_1000_NS12placeholders2_4E,@object
	.size		_ZN34_INTERNAL_92f8d91b_4_k_cu_e58fdc9e6thrust24THRUST_300001_SM_1000_NS12placeholders2_4E,(_ZN34_INTERNAL_92f8d91b_4_k_cu_e58fdc9e4cuda3std3__45__cpo3endE - _ZN34_INTERNAL_92f8d91b_4_k_cu_e58fdc9e6thrust24THRUST_300001_SM_1000_NS12placeholders2_4E)
_ZN34_INTERNAL_92f8d91b_4_k_cu_e58fdc9e6thrust24THRUST_300001_SM_1000_NS12placeholders2_4E:
	.zero		1
	.type		_ZN34_INTERNAL_92f8d91b_4_k_cu_e58fdc9e4cuda3std3__45__cpo3endE,@object
	.size		_ZN34_INTERNAL_92f8d91b_4_k_cu_e58fdc9e4cuda3std3__45__cpo3endE,(_ZN34_INTERNAL_92f8d91b_4_k_cu_e58fdc9e4cuda3std6ranges3__45__cpo3endE - _ZN34_INTERNAL_92f8d91b_4_k_cu_e58fdc9e4cuda3std3__45__cpo3endE)
_ZN34_INTERNAL_92f8d91b_4_k_cu_e58fdc9e4cuda3std3__45__cpo3endE:
	.zero		1
	.type		_ZN34_INTERNAL_92f8d91b_4_k_cu_e58fdc9e4cuda3std6ranges3__45__cpo3endE,@object
	.size		_ZN34_INTERNAL_92f8d91b_4_k_cu_e58fdc9e4cuda3std6ranges3__45__cpo3endE,(_ZN34_INTERNAL_92f8d91b_4_k_cu_e58fdc9e4cuda3std3__419piecewise_constructE - _ZN34_INTERNAL_92f8d91b_4_k_cu_e58fdc9e4cuda3std6ranges3__45__cpo3endE)
_ZN34_INTERNAL_92f8d91b_4_k_cu_e58fdc9e4cuda3std6ranges3__45__cpo3endE:
	.zero		1
	.type		_ZN34_INTERNAL_92f8d91b_4_k_cu_e58fdc9e4cuda3std3__419piecewise_constructE,@object
	.size		_ZN34_INTERNAL_92f8d91b_4_k_cu_e58fdc9e4cuda3std3__419piecewise_constructE,(_ZN34_INTERNAL_92f8d91b_4_k_cu_e58fdc9e4cuda3std6ranges3__45__cpo5cdataE - _ZN34_INTERNAL_92f8d91b_4_k_cu_e58fdc9e4cuda3std3__419piecewise_constructE)
_ZN34_INTERNAL_92f8d91b_4_k_cu_e58fdc9e4cuda3std3__419piecewise_constructE:
	.zero		1
	.type		_ZN34_INTERNAL_92f8d91b_4_k_cu_e58fdc9e4cuda3std6ranges3__45__cpo5cdataE,@object
	.size		_ZN34_INTERNAL_92f8d91b_4_k_cu_e58fdc9e4cuda3std6ranges3__45__cpo5cdataE,(_ZN34_INTERNAL_92f8d91b_4_k_cu_e58fdc9e6thrust24THRUST_300001_SM_1000_NS12placeholders2_8E - _ZN34_INTERNAL_92f8d91b_4_k_cu_e58fdc9e4cuda3std6ranges3__45__cpo5cdataE)
_ZN34_INTERNAL_92f8d91b_4_k_cu_e58fdc9e4cuda3std6ranges3__45__cpo5cdataE:
	.zero		1
	.type		_ZN34_INTERNAL_92f8d91b_4_k_cu_e58fdc9e6thrust24THRUST_300001_SM_1000_NS12placeholders2_8E,@object
	.size		_ZN34_INTERNAL_92f8d91b_4_k_cu_e58fdc9e6thrust24THRUST_300001_SM_1000_NS12placeholders2_8E,(_ZN34_INTERNAL_92f8d91b_4_k_cu_e58fdc9e4cuda3std3__45__cpo4rendE - _ZN34_INTERNAL_92f8d91b_4_k_cu_e58fdc9e6thrust24THRUST_300001_SM_1000_NS12placeholders2_8E)
_ZN34_INTERNAL_92f8d91b_4_k_cu_e58fdc9e6thrust24THRUST_300001_SM_1000_NS12placeholders2_8E:
	.zero		1
	.type		_ZN34_INTERNAL_92f8d91b_4_k_cu_e58fdc9e4cuda3std3__45__cpo4rendE,@object
	.size		_ZN34_INTERNAL_92f8d91b_4_k_cu_e58fdc9e4cuda3std3__45__cpo4rendE,(_ZN34_INTERNAL_92f8d91b_4_k_cu_e58fdc9e4cuda3std6ranges3__45__cpo9iter_swapE - _ZN34_INTERNAL_92f8d91b_4_k_cu_e58fdc9e4cuda3std3__45__cpo4rendE)
_ZN34_INTERNAL_92f8d91b_4_k_cu_e58fdc9e4cuda3std3__45__cpo4rendE:
	.zero		1
	.type		_ZN34_INTERNAL_92f8d91b_4_k_cu_e58fdc9e4cuda3std6ranges3__45__cpo9iter_swapE,@object
	.size		_ZN34_INTERNAL_92f8d91b_4_k_cu_e58fdc9e4cuda3std6ranges3__45__cpo9iter_swapE,(_ZN34_INTERNAL_92f8d91b_4_k_cu_e58fdc9e4cuda3std3__48unexpectE - _ZN34_INTERNAL_92f8d91b_4_k_cu_e58fdc9e4cuda3std6ranges3__45__cpo9iter_swapE)
_ZN34_INTERNAL_92f8d91b_4_k_cu_e58fdc9e4cuda3std6ranges3__45__cpo9iter_swapE:
	.zero		1
	.type		_ZN34_INTERNAL_92f8d91b_4_k_cu_e58fdc9e4cuda3std3__48unexpectE,@object
	.size		_ZN34_INTERNAL_92f8d91b_4_k_cu_e58fdc9e4cuda3std3__48unexpectE,(_ZN34_INTERNAL_92f8d91b_4_k_cu_e58fdc9e6thrust24THRUST_300001_SM_1000_NS6system6detail10sequential3seqE - _ZN34_INTERNAL_92f8d91b_4_k_cu_e58fdc9e4cuda3std3__48unexpectE)
_ZN34_INTERNAL_92f8d91b_4_k_cu_e58fdc9e4cuda3std3__48unexpectE:
	.zero		1
	.type		_ZN34_INTERNAL_92f8d91b_4_k_cu_e58fdc9e6thrust24THRUST_300001_SM_1000_NS6system6detail10sequential3seqE,@object
	.size		_ZN34_INTERNAL_92f8d91b_4_k_cu_e58fdc9e6thrust24THRUST_300001_SM_1000_NS6system6detail10sequential3seqE,(.L_29 - _ZN34_INTERNAL_92f8d91b_4_k_cu_e58fdc9e6thrust24THRUST_300001_SM_1000_NS6system6detail10sequential3seqE)
_ZN34_INTERNAL_92f8d91b_4_k_cu_e58fdc9e6thrust24THRUST_300001_SM_1000_NS6system6detail10sequential3seqE:
	.zero		1
.L_29:


//--------------------- .nv.shared._ZN3cub18CUB_300001_SM_10006detail6reduce18DeviceReduceKernelINS2_10policy_hubIdjN4cuda3__47maximumIvEEE10Policy1000EPdjS8_dNS5_3std3__410__identityEEEvT0_PT3_T1_NS0_13GridEvenShareISI_EET2_T4_ --------------------------
	.section	.nv.shared._ZN3cub18CUB_300001_SM_10006detail6reduce18DeviceReduceKernelINS2_10policy_hubIdjN4cuda3__47maximumIvEEE10Policy1000EPdjS8_dNS5_3std3__410__identityEEEvT0_PT3_T1_NS0_13GridEvenShareISI_EET2_T4_,"aw",@nobits
	.sectionflags	@""
	.align	8
.nv.shared._ZN3cub18CUB_300001_SM_10006detail6reduce18DeviceReduceKernelINS2_10policy_hubIdjN4cuda3__47maximumIvEEE10Policy1000EPdjS8_dNS5_3std3__410__identityEEEvT0_PT3_T1_NS0_13GridEvenShareISI_EET2_T4_:
	.zero		1104


//--------------------- .nv.shared._ZN3cub18CUB_300001_SM_10006detail6reduce28DeviceReduceSingleTileKernelINS2_10policy_hubIdjN4cuda3__47maximumIvEEE10Policy1000EPdSB_jS8_ddNS5_3std3__410__identityEEEvT0_T1_T2_T3_T4_T6_ --------------------------
	.section	.nv.shared._ZN3cub18CUB_300001_SM_10006detail6reduce28DeviceReduceSingleTileKernelINS2_10policy_hubIdjN4cuda3__47maximumIvEEE10Policy1000EPdSB_jS8_ddNS5_3std3__410__identityEEEvT0_T1_T2_T3_T4_T6_,"aw",@nobits
	.sectionflags	@""
	.align	8
.nv.shared._ZN3cub18CUB_300001_SM_10006detail6reduce28DeviceReduceSingleTileKernelINS2_10policy_hubIdjN4cuda3__47maximumIvEEE10Policy1000EPdSB_jS8_ddNS5_3std3__410__identityEEEvT0_T1_T2_T3_T4_T6_:
	.zero		1104


//--------------------- .nv.constant0._ZN3cub18CUB_300001_SM_10006detail6reduce28DeviceReduceSingleTileKernelINS2_10policy_hubIdjN4cuda3__47maximumIvEEE10Policy1000EPdSB_iS8_ddNS5_3std3__410__identityEEEvT0_T1_T2_T3_T4_T6_ --------------------------
	.section	.nv.constant0._ZN3cub18CUB_300001_SM_10006detail6reduce28DeviceReduceSingleTileKernelINS2_10policy_hubIdjN4cuda3__47maximumIvEEE10Policy1000EPdSB_iS8_ddNS5_3std3__410__identityEEEvT0_T1_T2_T3_T4_T6_,"a",@progbits
	.sectionflags	@""
	.align	4
.nv.constant0._ZN3cub18CUB_300001_SM_10006detail6reduce28DeviceReduceSingleTileKernelINS2_10policy_hubIdjN4cuda3__47maximumIvEEE10Policy1000EPdSB_iS8_ddNS5_3std3__410__identityEEEvT0_T1_T2_T3_T4_T6_:
	.zero		929


//--------------------- .nv.constant0._ZN3cub18CUB_300001_SM_10006detail6reduce18DeviceReduceKernelINS2_10policy_hubIdjN4cuda3__47maximumIvEEE10Policy1000EPdjS8_dNS5_3std3__410__identityEEEvT0_PT3_T1_NS0_13GridEvenShareISI_EET2_T4_ --------------------------
	.section	.nv.constant0._ZN3cub18CUB_300001_SM_10006detail6reduce18DeviceReduceKernelINS2_10policy_hubIdjN4cuda3__47maximumIvEEE10Policy1000EPdjS8_dNS5_3std3__410__identityEEEvT0_PT3_T1_NS0_13GridEvenShareISI_EET2_T4_,"a",@progbits
	.sectionflags	@""
	.align	4
.nv.constant0._ZN3cub18CUB_300001_SM_10006detail6reduce18DeviceReduceKernelINS2_10policy_hubIdjN4cuda3__47maximumIvEEE10Policy1000EPdjS8_dNS5_3std3__410__identityEEEvT0_PT3_T1_NS0_13GridEvenShareISI_EET2_T4_:
	.zero		958


//--------------------- .nv.constant0._ZN3cub18CUB_300001_SM_10006detail6reduce28DeviceReduceSingleTileKernelINS2_10policy_hubIdjN4cuda3__47maximumIvEEE10Policy1000EPdSB_jS8_ddNS5_3std3__410__identityEEEvT0_T1_T2_T3_T4_T6_ --------------------------
	.section	.nv.constant0._ZN3cub18CUB_300001_SM_10006detail6reduce28DeviceReduceSingleTileKernelINS2_10policy_hubIdjN4cuda3__47maximumIvEEE10Policy1000EPdSB_jS8_ddNS5_3std3__410__identityEEEvT0_T1_T2_T3_T4_T6_,"a",@progbits
	.sectionflags	@""
	.align	4
.nv.constant0._ZN3cub18CUB_300001_SM_10006detail6reduce28DeviceReduceSingleTileKernelINS2_10policy_hubIdjN4cuda3__47maximumIvEEE10Policy1000EPdSB_jS8_ddNS5_3std3__410__identityEEEvT0_T1_T2_T3_T4_T6_:
	.zero		929


//--------------------- .nv.constant0._ZN3cub18CUB_300001_SM_10006detail11EmptyKernelIvEEvv --------------------------
	.section	.nv.constant0._ZN3cub18CUB_300001_SM_10006detail11EmptyKernelIvEEvv,"a",@progbits
	.sectionflags	@""
	.align	4
.nv.constant0._ZN3cub18CUB_300001_SM_10006detail11EmptyKernelIvEEvv:
	.zero		896


//--------------------- .nv.constant0._Z29calculate_device_error_matrixPdS_S_m --------------------------
	.section	.nv.constant0._Z29calculate_device_error_matrixPdS_S_m,"a",@progbits
	.sectionflags	@""
	.align	4
.nv.constant0._Z29calculate_device_error_matrixPdS_S_m:
	.zero		928


//--------------------- .nv.constant0._Z20calculate_new_matrixPdS_m --------------------------
	.section	.nv.constant0._Z20calculate_new_matrixPdS_m,"a",@progbits
	.sectionflags	@""
	.align	4
.nv.constant0._Z20calculate_new_matrixPdS_m:
	.zero		920


//--------------------- SYMBOLS --------------------------

	.type		.nv.reservedSmem.offset0,@object
	.size		.nv.reservedSmem.offset0,0x4
	.type		.nv.reservedSmem.cap,@object
	.size		.nv.reservedSmem.cap,0x4
